//
// Generated by NVIDIA NVVM Compiler
//
// Compiler Build ID: CL-36424714
// Cuda compilation tools, release 13.0, V13.0.88
// Based on NVVM 20.0.0
//

.version 9.0
.target sm_100
.address_size 64

	// .globl	_Z16compute_distancePfiS_S_i
.global .align 1 .b8 _ZN34_INTERNAL_9a876639_4_k_cu_7fbbe9354cuda3std3__45__cpo5beginE[1];
.global .align 1 .b8 _ZN34_INTERNAL_9a876639_4_k_cu_7fbbe9354cuda3std3__45__cpo3endE[1];
.global .align 1 .b8 _ZN34_INTERNAL_9a876639_4_k_cu_7fbbe9354cuda3std3__45__cpo6cbeginE[1];
.global .align 1 .b8 _ZN34_INTERNAL_9a876639_4_k_cu_7fbbe9354cuda3std3__45__cpo4cendE[1];
.global .align 1 .b8 _ZN34_INTERNAL_9a876639_4_k_cu_7fbbe9354cuda3std3__45__cpo6rbeginE[1];
.global .align 1 .b8 _ZN34_INTERNAL_9a876639_4_k_cu_7fbbe9354cuda3std3__45__cpo4rendE[1];
.global .align 1 .b8 _ZN34_INTERNAL_9a876639_4_k_cu_7fbbe9354cuda3std3__45__cpo7crbeginE[1];
.global .align 1 .b8 _ZN34_INTERNAL_9a876639_4_k_cu_7fbbe9354cuda3std3__45__cpo5crendE[1];
.global .align 1 .b8 _ZN34_INTERNAL_9a876639_4_k_cu_7fbbe9354cuda3std3__436_GLOBAL__N__9a876639_4_k_cu_7fbbe9356ignoreE[1];
.global .align 1 .b8 _ZN34_INTERNAL_9a876639_4_k_cu_7fbbe9354cuda3std3__419piecewise_constructE[1];
.global .align 1 .b8 _ZN34_INTERNAL_9a876639_4_k_cu_7fbbe9354cuda3std3__48in_placeE[1];
.global .align 1 .b8 _ZN34_INTERNAL_9a876639_4_k_cu_7fbbe9354cuda3std3__420unreachable_sentinelE[1];
.global .align 1 .b8 _ZN34_INTERNAL_9a876639_4_k_cu_7fbbe9354cuda3std3__47nulloptE[1];
.global .align 1 .b8 _ZN34_INTERNAL_9a876639_4_k_cu_7fbbe9354cuda3std3__48unexpectE[1];
.global .align 1 .b8 _ZN34_INTERNAL_9a876639_4_k_cu_7fbbe9354cuda3std6ranges3__45__cpo4swapE[1];
.global .align 1 .b8 _ZN34_INTERNAL_9a876639_4_k_cu_7fbbe9354cuda3std6ranges3__45__cpo9iter_moveE[1];
.global .align 1 .b8 _ZN34_INTERNAL_9a876639_4_k_cu_7fbbe9354cuda3std6ranges3__45__cpo5beginE[1];
.global .align 1 .b8 _ZN34_INTERNAL_9a876639_4_k_cu_7fbbe9354cuda3std6ranges3__45__cpo3endE[1];
.global .align 1 .b8 _ZN34_INTERNAL_9a876639_4_k_cu_7fbbe9354cuda3std6ranges3__45__cpo6cbeginE[1];
.global .align 1 .b8 _ZN34_INTERNAL_9a876639_4_k_cu_7fbbe9354cuda3std6ranges3__45__cpo4cendE[1];
.global .align 1 .b8 _ZN34_INTERNAL_9a876639_4_k_cu_7fbbe9354cuda3std6ranges3__45__cpo7advanceE[1];
.global .align 1 .b8 _ZN34_INTERNAL_9a876639_4_k_cu_7fbbe9354cuda3std6ranges3__45__cpo9iter_swapE[1];
.global .align 1 .b8 _ZN34_INTERNAL_9a876639_4_k_cu_7fbbe9354cuda3std6ranges3__45__cpo4nextE[1];
.global .align 1 .b8 _ZN34_INTERNAL_9a876639_4_k_cu_7fbbe9354cuda3std6ranges3__45__cpo4prevE[1];
.global .align 1 .b8 _ZN34_INTERNAL_9a876639_4_k_cu_7fbbe9354cuda3std6ranges3__45__cpo4dataE[1];
.global .align 1 .b8 _ZN34_INTERNAL_9a876639_4_k_cu_7fbbe9354cuda3std6ranges3__45__cpo5cdataE[1];
.global .align 1 .b8 _ZN34_INTERNAL_9a876639_4_k_cu_7fbbe9354cuda3std6ranges3__45__cpo4sizeE[1];
.global .align 1 .b8 _ZN34_INTERNAL_9a876639_4_k_cu_7fbbe9354cuda3std6ranges3__45__cpo5ssizeE[1];
.global .align 1 .b8 _ZN34_INTERNAL_9a876639_4_k_cu_7fbbe9354cuda3std6ranges3__45__cpo8distanceE[1];
.global .align 1 .b8 _ZN34_INTERNAL_9a876639_4_k_cu_7fbbe9356thrust24THRUST_300001_SM_1000_NS8cuda_cub3parE[1];
.global .align 1 .b8 _ZN34_INTERNAL_9a876639_4_k_cu_7fbbe9356thrust24THRUST_300001_SM_1000_NS8cuda_cub10par_nosyncE[1];
.global .align 1 .b8 _ZN34_INTERNAL_9a876639_4_k_cu_7fbbe9356thrust24THRUST_300001_SM_1000_NS6system6detail10sequential3seqE[1];
.global .align 1 .b8 _ZN34_INTERNAL_9a876639_4_k_cu_7fbbe9356thrust24THRUST_300001_SM_1000_NS6system3cpp3parE[1];
.global .align 1 .b8 _ZN34_INTERNAL_9a876639_4_k_cu_7fbbe9356thrust24THRUST_300001_SM_1000_NS12placeholders2_1E[1];
.global .align 1 .b8 _ZN34_INTERNAL_9a876639_4_k_cu_7fbbe9356thrust24THRUST_300001_SM_1000_NS12placeholders2_2E[1];
.global .align 1 .b8 _ZN34_INTERNAL_9a876639_4_k_cu_7fbbe9356thrust24THRUST_300001_SM_1000_NS12placeholders2_3E[1];
.global .align 1 .b8 _ZN34_INTERNAL_9a876639_4_k_cu_7fbbe9356thrust24THRUST_300001_SM_1000_NS12placeholders2_4E[1];
.global .align 1 .b8 _ZN34_INTERNAL_9a876639_4_k_cu_7fbbe9356thrust24THRUST_300001_SM_1000_NS12placeholders2_5E[1];
.global .align 1 .b8 _ZN34_INTERNAL_9a876639_4_k_cu_7fbbe9356thrust24THRUST_300001_SM_1000_NS12placeholders2_6E[1];
.global .align 1 .b8 _ZN34_INTERNAL_9a876639_4_k_cu_7fbbe9356thrust24THRUST_300001_SM_1000_NS12placeholders2_7E[1];
.global .align 1 .b8 _ZN34_INTERNAL_9a876639_4_k_cu_7fbbe9356thrust24THRUST_300001_SM_1000_NS12placeholders2_8E[1];
.global .align 1 .b8 _ZN34_INTERNAL_9a876639_4_k_cu_7fbbe9356thrust24THRUST_300001_SM_1000_NS12placeholders2_9E[1];
.global .align 1 .b8 _ZN34_INTERNAL_9a876639_4_k_cu_7fbbe9356thrust24THRUST_300001_SM_1000_NS12placeholders3_10E[1];
.global .align 1 .b8 _ZN34_INTERNAL_9a876639_4_k_cu_7fbbe9356thrust24THRUST_300001_SM_1000_NS3seqE[1];
.global .align 1 .b8 _ZN34_INTERNAL_9a876639_4_k_cu_7fbbe9356thrust24THRUST_300001_SM_1000_NS6deviceE[1];
.extern .shared .align 16 .b8 _ZN6thrust24THRUST_300001_SM_1000_NS8cuda_cub4core6detail5shmemE[];

.visible .entry _Z16compute_distancePfiS_S_i(
	.param .u64 .ptr .align 1 _Z16compute_distancePfiS_S_i_param_0,
	.param .u32 _Z16compute_distancePfiS_S_i_param_1,
	.param .u64 .ptr .align 1 _Z16compute_distancePfiS_S_i_param_2,
	.param .u64 .ptr .align 1 _Z16compute_distancePfiS_S_i_param_3,
	.param .u32 _Z16compute_distancePfiS_S_i_param_4
)
{
	.reg .pred 	%p<11>;
	.reg .b32 	%r<38>;
	.reg .b32 	%f<172>;
	.reg .b64 	%rd<31>;

	ld.param.u64 	%rd11, [_Z16compute_distancePfiS_S_i_param_0];
	ld.param.u32 	%r24, [_Z16compute_distancePfiS_S_i_param_1];
	ld.param.u64 	%rd12, [_Z16compute_distancePfiS_S_i_param_2];
	ld.param.u64 	%rd10, [_Z16compute_distancePfiS_S_i_param_3];
	ld.param.u32 	%r23, [_Z16compute_distancePfiS_S_i_param_4];
	cvta.to.global.u64 	%rd1, %rd12;
	cvta.to.global.u64 	%rd2, %rd11;
	mov.u32 	%r25, %tid.x;
	mov.u32 	%r26, %ctaid.x;
	mov.u32 	%r27, %ntid.x;
	mad.lo.s32 	%r1, %r26, %r27, %r25;
	setp.ge.s32 	%p1, %r1, %r24;
	@%p1 bra 	$L__BB0_15;
	mul.lo.s32 	%r2, %r1, 14;
	setp.lt.s32 	%p2, %r23, 1;
	mov.f32 	%f171, 0f00000000;
	@%p2 bra 	$L__BB0_14;
	and.b32  	%r3, %r23, 15;
	setp.lt.u32 	%p3, %r23, 16;
	mov.f32 	%f171, 0f00000000;
	mov.b32 	%r34, 0;
	@%p3 bra 	$L__BB0_5;
	and.b32  	%r34, %r23, 2147483632;
	neg.s32 	%r32, %r34;
	add.s64 	%rd3, %rd2, 32;
	add.s64 	%rd29, %rd1, 32;
	mov.f32 	%f171, 0f00000000;
	mov.u32 	%r31, %r2;
$L__BB0_4:
	.pragma "nounroll";
	mul.wide.s32 	%rd13, %r31, 4;
	add.s64 	%rd14, %rd3, %rd13;
	ld.global.f32 	%f18, [%rd14+-32];
	ld.global.f32 	%f19, [%rd29+-32];
	sub.f32 	%f20, %f18, %f19;
	abs.f32 	%f21, %f20;
	add.f32 	%f22, %f171, %f21;
	ld.global.f32 	%f23, [%rd14+-28];
	ld.global.f32 	%f24, [%rd29+-28];
	sub.f32 	%f25, %f23, %f24;
	abs.f32 	%f26, %f25;
	add.f32 	%f27, %f22, %f26;
	ld.global.f32 	%f28, [%rd14+-24];
	ld.global.f32 	%f29, [%rd29+-24];
	sub.f32 	%f30, %f28, %f29;
	abs.f32 	%f31, %f30;
	add.f32 	%f32, %f27, %f31;
	ld.global.f32 	%f33, [%rd14+-20];
	ld.global.f32 	%f34, [%rd29+-20];
	sub.f32 	%f35, %f33, %f34;
	abs.f32 	%f36, %f35;
	add.f32 	%f37, %f32, %f36;
	ld.global.f32 	%f38, [%rd14+-16];
	ld.global.f32 	%f39, [%rd29+-16];
	sub.f32 	%f40, %f38, %f39;
	abs.f32 	%f41, %f40;
	add.f32 	%f42, %f37, %f41;
	ld.global.f32 	%f43, [%rd14+-12];
	ld.global.f32 	%f44, [%rd29+-12];
	sub.f32 	%f45, %f43, %f44;
	abs.f32 	%f46, %f45;
	add.f32 	%f47, %f42, %f46;
	ld.global.f32 	%f48, [%rd14+-8];
	ld.global.f32 	%f49, [%rd29+-8];
	sub.f32 	%f50, %f48, %f49;
	abs.f32 	%f51, %f50;
	add.f32 	%f52, %f47, %f51;
	ld.global.f32 	%f53, [%rd14+-4];
	ld.global.f32 	%f54, [%rd29+-4];
	sub.f32 	%f55, %f53, %f54;
	abs.f32 	%f56, %f55;
	add.f32 	%f57, %f52, %f56;
	ld.global.f32 	%f58, [%rd14];
	ld.global.f32 	%f59, [%rd29];
	sub.f32 	%f60, %f58, %f59;
	abs.f32 	%f61, %f60;
	add.f32 	%f62, %f57, %f61;
	ld.global.f32 	%f63, [%rd14+4];
	ld.global.f32 	%f64, [%rd29+4];
	sub.f32 	%f65, %f63, %f64;
	abs.f32 	%f66, %f65;
	add.f32 	%f67, %f62, %f66;
	ld.global.f32 	%f68, [%rd14+8];
	ld.global.f32 	%f69, [%rd29+8];
	sub.f32 	%f70, %f68, %f69;
	abs.f32 	%f71, %f70;
	add.f32 	%f72, %f67, %f71;
	ld.global.f32 	%f73, [%rd14+12];
	ld.global.f32 	%f74, [%rd29+12];
	sub.f32 	%f75, %f73, %f74;
	abs.f32 	%f76, %f75;
	add.f32 	%f77, %f72, %f76;
	ld.global.f32 	%f78, [%rd14+16];
	ld.global.f32 	%f79, [%rd29+16];
	sub.f32 	%f80, %f78, %f79;
	abs.f32 	%f81, %f80;
	add.f32 	%f82, %f77, %f81;
	ld.global.f32 	%f83, [%rd14+20];
	ld.global.f32 	%f84, [%rd29+20];
	sub.f32 	%f85, %f83, %f84;
	abs.f32 	%f86, %f85;
	add.f32 	%f87, %f82, %f86;
	ld.global.f32 	%f88, [%rd14+24];
	ld.global.f32 	%f89, [%rd29+24];
	sub.f32 	%f90, %f88, %f89;
	abs.f32 	%f91, %f90;
	add.f32 	%f92, %f87, %f91;
	ld.global.f32 	%f93, [%rd14+28];
	ld.global.f32 	%f94, [%rd29+28];
	sub.f32 	%f95, %f93, %f94;
	abs.f32 	%f96, %f95;
	add.f32 	%f171, %f92, %f96;
	add.s32 	%r32, %r32, 16;
	add.s32 	%r31, %r31, 16;
	add.s64 	%rd29, %rd29, 64;
	setp.ne.s32 	%p4, %r32, 0;
	@%p4 bra 	$L__BB0_4;
$L__BB0_5:
	setp.eq.s32 	%p5, %r3, 0;
	@%p5 bra 	$L__BB0_14;
	and.b32  	%r11, %r23, 7;
	setp.lt.u32 	%p6, %r3, 8;
	@%p6 bra 	$L__BB0_8;
	add.s32 	%r29, %r34, %r2;
	mul.wide.s32 	%rd15, %r29, 4;
	add.s64 	%rd16, %rd2, %rd15;
	ld.global.f32 	%f98, [%rd16];
	mul.wide.u32 	%rd17, %r34, 4;
	add.s64 	%rd18, %rd1, %rd17;
	ld.global.f32 	%f99, [%rd18];
	sub.f32 	%f100, %f98, %f99;
	abs.f32 	%f101, %f100;
	add.f32 	%f102, %f171, %f101;
	ld.global.f32 	%f103, [%rd16+4];
	ld.global.f32 	%f104, [%rd18+4];
	sub.f32 	%f105, %f103, %f104;
	abs.f32 	%f106, %f105;
	add.f32 	%f107, %f102, %f106;
	ld.global.f32 	%f108, [%rd16+8];
	ld.global.f32 	%f109, [%rd18+8];
	sub.f32 	%f110, %f108, %f109;
	abs.f32 	%f111, %f110;
	add.f32 	%f112, %f107, %f111;
	ld.global.f32 	%f113, [%rd16+12];
	ld.global.f32 	%f114, [%rd18+12];
	sub.f32 	%f115, %f113, %f114;
	abs.f32 	%f116, %f115;
	add.f32 	%f117, %f112, %f116;
	ld.global.f32 	%f118, [%rd16+16];
	ld.global.f32 	%f119, [%rd18+16];
	sub.f32 	%f120, %f118, %f119;
	abs.f32 	%f121, %f120;
	add.f32 	%f122, %f117, %f121;
	ld.global.f32 	%f123, [%rd16+20];
	ld.global.f32 	%f124, [%rd18+20];
	sub.f32 	%f125, %f123, %f124;
	abs.f32 	%f126, %f125;
	add.f32 	%f127, %f122, %f126;
	ld.global.f32 	%f128, [%rd16+24];
	ld.global.f32 	%f129, [%rd18+24];
	sub.f32 	%f130, %f128, %f129;
	abs.f32 	%f131, %f130;
	add.f32 	%f132, %f127, %f131;
	ld.global.f32 	%f133, [%rd16+28];
	ld.global.f32 	%f134, [%rd18+28];
	sub.f32 	%f135, %f133, %f134;
	abs.f32 	%f136, %f135;
	add.f32 	%f171, %f132, %f136;
	add.s32 	%r34, %r34, 8;
$L__BB0_8:
	setp.eq.s32 	%p7, %r11, 0;
	@%p7 bra 	$L__BB0_14;
	and.b32  	%r14, %r23, 3;
	setp.lt.u32 	%p8, %r11, 4;
	@%p8 bra 	$L__BB0_11;
	add.s32 	%r30, %r34, %r2;
	mul.wide.s32 	%rd19, %r30, 4;
	add.s64 	%rd20, %rd2, %rd19;
	ld.global.f32 	%f138, [%rd20];
	mul.wide.u32 	%rd21, %r34, 4;
	add.s64 	%rd22, %rd1, %rd21;
	ld.global.f32 	%f139, [%rd22];
	sub.f32 	%f140, %f138, %f139;
	abs.f32 	%f141, %f140;
	add.f32 	%f142, %f171, %f141;
	ld.global.f32 	%f143, [%rd20+4];
	ld.global.f32 	%f144, [%rd22+4];
	sub.f32 	%f145, %f143, %f144;
	abs.f32 	%f146, %f145;
	add.f32 	%f147, %f142, %f146;
	ld.global.f32 	%f148, [%rd20+8];
	ld.global.f32 	%f149, [%rd22+8];
	sub.f32 	%f150, %f148, %f149;
	abs.f32 	%f151, %f150;
	add.f32 	%f152, %f147, %f151;
	ld.global.f32 	%f153, [%rd20+12];
	ld.global.f32 	%f154, [%rd22+12];
	sub.f32 	%f155, %f153, %f154;
	abs.f32 	%f156, %f155;
	add.f32 	%f171, %f152, %f156;
	add.s32 	%r34, %r34, 4;
$L__BB0_11:
	setp.eq.s32 	%p9, %r14, 0;
	@%p9 bra 	$L__BB0_14;
	mul.wide.u32 	%rd23, %r34, 4;
	add.s64 	%rd30, %rd1, %rd23;
	add.s32 	%r37, %r34, %r2;
	neg.s32 	%r36, %r14;
$L__BB0_13:
	.pragma "nounroll";
	mul.wide.s32 	%rd24, %r37, 4;
	add.s64 	%rd25, %rd2, %rd24;
	ld.global.f32 	%f157, [%rd25];
	ld.global.f32 	%f158, [%rd30];
	sub.f32 	%f159, %f157, %f158;
	abs.f32 	%f160, %f159;
	add.f32 	%f171, %f171, %f160;
	add.s64 	%rd30, %rd30, 4;
	add.s32 	%r37, %r37, 1;
	add.s32 	%r36, %r36, 1;
	setp.ne.s32 	%p10, %r36, 0;
	@%p10 bra 	$L__BB0_13;
$L__BB0_14:
	cvta.to.global.u64 	%rd26, %rd10;
	mul.wide.s32 	%rd27, %r1, 4;
	add.s64 	%rd28, %rd26, %rd27;
	ld.global.f32 	%f161, [%rd28];
	add.f32 	%f162, %f171, %f161;
	st.global.f32 	[%rd28], %f162;
$L__BB0_15:
	ret;

}
	// .globl	_ZN6thrust24THRUST_300001_SM_1000_NS8cuda_cub4core6detail13_kernel_agentINS1_8__reduce11ReduceAgentINS0_12zip_iteratorIN4cuda3std3__45tupleIJNS0_6detail15normal_iteratorINS0_10device_ptrIfEEEENS0_17counting_iteratorIlNS0_11use_defaultESI_SI_EEEEEEEPNSB_IJflEEESM_iNS1_9__extrema9arg_min_fIflNSA_4lessIfEEEEEEJSL_SN_iSS_EEEvDpT0_
.visible .entry _ZN6thrust24THRUST_300001_SM_1000_NS8cuda_cub4core6detail13_kernel_agentINS1_8__reduce11ReduceAgentINS0_12zip_iteratorIN4cuda3std3__45tupleIJNS0_6detail15normal_iteratorINS0_10device_ptrIfEEEENS0_17counting_iteratorIlNS0_11use_defaultESI_SI_EEEEEEEPNSB_IJflEEESM_iNS1_9__extrema9arg_min_fIflNSA_4lessIfEEEEEEJSL_SN_iSS_EEEvDpT0_(
	.param .align 8 .b8 _ZN6thrust24THRUST_300001_SM_1000_NS8cuda_cub4core6detail13_kernel_agentINS1_8__reduce11ReduceAgentINS0_12zip_iteratorIN4cuda3std3__45tupleIJNS0_6detail15normal_iteratorINS0_10device_ptrIfEEEENS0_17counting_iteratorIlNS0_11use_defaultESI_SI_EEEEEEEPNSB_IJflEEESM_iNS1_9__extrema9arg_min_fIflNSA_4lessIfEEEEEEJSL_SN_iSS_EEEvDpT0__param_0[16],
	.param .u64 .ptr .align 1 _ZN6thrust24THRUST_300001_SM_1000_NS8cuda_cub4core6detail13_kernel_agentINS1_8__reduce11ReduceAgentINS0_12zip_iteratorIN4cuda3std3__45tupleIJNS0_6detail15normal_iteratorINS0_10device_ptrIfEEEENS0_17counting_iteratorIlNS0_11use_defaultESI_SI_EEEEEEEPNSB_IJflEEESM_iNS1_9__extrema9arg_min_fIflNSA_4lessIfEEEEEEJSL_SN_iSS_EEEvDpT0__param_1,
	.param .u32 _ZN6thrust24THRUST_300001_SM_1000_NS8cuda_cub4core6detail13_kernel_agentINS1_8__reduce11ReduceAgentINS0_12zip_iteratorIN4cuda3std3__45tupleIJNS0_6detail15normal_iteratorINS0_10device_ptrIfEEEENS0_17counting_iteratorIlNS0_11use_defaultESI_SI_EEEEEEEPNSB_IJflEEESM_iNS1_9__extrema9arg_min_fIflNSA_4lessIfEEEEEEJSL_SN_iSS_EEEvDpT0__param_2,
	.param .align 1 .b8 _ZN6thrust24THRUST_300001_SM_1000_NS8cuda_cub4core6detail13_kernel_agentINS1_8__reduce11ReduceAgentINS0_12zip_iteratorIN4cuda3std3__45tupleIJNS0_6detail15normal_iteratorINS0_10device_ptrIfEEEENS0_17counting_iteratorIlNS0_11use_defaultESI_SI_EEEEEEEPNSB_IJflEEESM_iNS1_9__extrema9arg_min_fIflNSA_4lessIfEEEEEEJSL_SN_iSS_EEEvDpT0__param_3[1]
)
.maxntid 256
{
	.reg .pred 	%p<223>;
	.reg .b32 	%r<400>;
	.reg .b32 	%f<243>;
	.reg .b64 	%rd<306>;

	ld.param.u64 	%rd198, [_ZN6thrust24THRUST_300001_SM_1000_NS8cuda_cub4core6detail13_kernel_agentINS1_8__reduce11ReduceAgentINS0_12zip_iteratorIN4cuda3std3__45tupleIJNS0_6detail15normal_iteratorINS0_10device_ptrIfEEEENS0_17counting_iteratorIlNS0_11use_defaultESI_SI_EEEEEEEPNSB_IJflEEESM_iNS1_9__extrema9arg_min_fIflNSA_4lessIfEEEEEEJSL_SN_iSS_EEEvDpT0__param_0+8];
	ld.param.u64 	%rd197, [_ZN6thrust24THRUST_300001_SM_1000_NS8cuda_cub4core6detail13_kernel_agentINS1_8__reduce11ReduceAgentINS0_12zip_iteratorIN4cuda3std3__45tupleIJNS0_6detail15normal_iteratorINS0_10device_ptrIfEEEENS0_17counting_iteratorIlNS0_11use_defaultESI_SI_EEEEEEEPNSB_IJflEEESM_iNS1_9__extrema9arg_min_fIflNSA_4lessIfEEEEEEJSL_SN_iSS_EEEvDpT0__param_0];
	ld.param.u32 	%r36, [_ZN6thrust24THRUST_300001_SM_1000_NS8cuda_cub4core6detail13_kernel_agentINS1_8__reduce11ReduceAgentINS0_12zip_iteratorIN4cuda3std3__45tupleIJNS0_6detail15normal_iteratorINS0_10device_ptrIfEEEENS0_17counting_iteratorIlNS0_11use_defaultESI_SI_EEEEEEEPNSB_IJflEEESM_iNS1_9__extrema9arg_min_fIflNSA_4lessIfEEEEEEJSL_SN_iSS_EEEvDpT0__param_2];
	setp.eq.s32 	%p1, %r36, 0;
	@%p1 bra 	$L__BB1_200;
	cvta.to.global.u64 	%rd1, %rd197;
	setp.gt.s32 	%p2, %r36, 1279;
	@%p2 bra 	$L__BB1_112;
	mov.u32 	%r1, %tid.x;
	setp.ge.s32 	%p96, %r1, %r36;
	mov.f32 	%f188, 0f00000000;
	mov.b64 	%rd246, 0;
	mov.u32 	%r391, %r1;
	@%p96 bra 	$L__BB1_4;
	cvt.u64.u32 	%rd222, %r1;
	mul.wide.u32 	%rd223, %r1, 4;
	add.s64 	%rd224, %rd1, %rd223;
	add.s64 	%rd246, %rd198, %rd222;
	ld.global.f32 	%f188, [%rd224];
	add.s32 	%r391, %r1, 256;
$L__BB1_4:
	setp.ge.s32 	%p97, %r391, %r36;
	@%p97 bra 	$L__BB1_26;
	not.b32 	%r160, %r391;
	add.s32 	%r4, %r36, %r160;
	and.b32  	%r161, %r4, 768;
	setp.eq.s32 	%p98, %r161, 768;
	@%p98 bra 	$L__BB1_11;
	cvt.u64.u32 	%rd226, %r391;
	add.s64 	%rd237, %rd198, %rd226;
	mul.wide.u32 	%rd227, %r391, 4;
	add.s64 	%rd236, %rd1, %rd227;
	shr.u32 	%r162, %r4, 8;
	add.s32 	%r163, %r162, 1;
	and.b32  	%r164, %r163, 3;
	neg.s32 	%r389, %r164;
$L__BB1_7:
	.pragma "nounroll";
	mov.u64 	%rd9, %rd246;
	mov.f32 	%f3, %f188;
	ld.global.f32 	%f4, [%rd236];
	setp.lt.f32 	%p99, %f3, %f4;
	@%p99 bra 	$L__BB1_10;
	setp.lt.f32 	%p100, %f4, %f3;
	mov.u64 	%rd246, %rd237;
	mov.f32 	%f188, %f4;
	@%p100 bra 	$L__BB1_10;
	setp.lt.s64 	%p101, %rd9, %rd237;
	min.s64 	%rd246, %rd9, %rd237;
	selp.f32 	%f188, %f3, %f4, %p101;
$L__BB1_10:
	add.s32 	%r391, %r391, 256;
	add.s64 	%rd237, %rd237, 256;
	add.s64 	%rd236, %rd236, 1024;
	add.s32 	%r389, %r389, 1;
	setp.ne.s32 	%p102, %r389, 0;
	@%p102 bra 	$L__BB1_7;
$L__BB1_11:
	setp.lt.u32 	%p103, %r4, 768;
	@%p103 bra 	$L__BB1_26;
	add.s32 	%r392, %r391, 512;
$L__BB1_13:
	mov.u32 	%r12, %r392;
	add.s32 	%r165, %r12, -512;
	cvt.s64.s32 	%rd228, %r165;
	mul.wide.s32 	%rd229, %r165, 4;
	add.s64 	%rd17, %rd1, %rd229;
	add.s64 	%rd18, %rd198, %rd228;
	ld.global.f32 	%f10, [%rd17];
	setp.lt.f32 	%p104, %f188, %f10;
	mov.u64 	%rd243, %rd246;
	mov.f32 	%f185, %f188;
	@%p104 bra 	$L__BB1_16;
	setp.lt.f32 	%p105, %f10, %f188;
	mov.u64 	%rd243, %rd18;
	mov.f32 	%f185, %f10;
	@%p105 bra 	$L__BB1_16;
	setp.lt.s64 	%p106, %rd246, %rd18;
	min.s64 	%rd243, %rd246, %rd18;
	selp.f32 	%f185, %f188, %f10, %p106;
$L__BB1_16:
	add.s32 	%r166, %r12, -256;
	cvt.s64.s32 	%rd230, %r166;
	add.s64 	%rd21, %rd198, %rd230;
	ld.global.f32 	%f13, [%rd17+1024];
	setp.lt.f32 	%p107, %f185, %f13;
	mov.u64 	%rd244, %rd243;
	mov.f32 	%f186, %f185;
	@%p107 bra 	$L__BB1_19;
	setp.lt.f32 	%p108, %f13, %f185;
	mov.u64 	%rd244, %rd21;
	mov.f32 	%f186, %f13;
	@%p108 bra 	$L__BB1_19;
	setp.lt.s64 	%p109, %rd243, %rd21;
	min.s64 	%rd244, %rd243, %rd21;
	selp.f32 	%f186, %f185, %f13, %p109;
$L__BB1_19:
	cvt.s64.s32 	%rd231, %r12;
	add.s64 	%rd24, %rd198, %rd231;
	ld.global.f32 	%f16, [%rd17+2048];
	setp.lt.f32 	%p110, %f186, %f16;
	mov.u64 	%rd245, %rd244;
	mov.f32 	%f187, %f186;
	@%p110 bra 	$L__BB1_22;
	setp.lt.f32 	%p111, %f16, %f186;
	mov.u64 	%rd245, %rd24;
	mov.f32 	%f187, %f16;
	@%p111 bra 	$L__BB1_22;
	setp.lt.s64 	%p112, %rd244, %rd24;
	min.s64 	%rd245, %rd244, %rd24;
	selp.f32 	%f187, %f186, %f16, %p112;
$L__BB1_22:
	add.s32 	%r167, %r12, 256;
	cvt.s64.s32 	%rd232, %r167;
	add.s64 	%rd27, %rd198, %rd232;
	ld.global.f32 	%f19, [%rd17+3072];
	setp.lt.f32 	%p113, %f187, %f19;
	mov.u64 	%rd246, %rd245;
	mov.f32 	%f188, %f187;
	@%p113 bra 	$L__BB1_25;
	setp.lt.f32 	%p114, %f19, %f187;
	mov.u64 	%rd246, %rd27;
	mov.f32 	%f188, %f19;
	@%p114 bra 	$L__BB1_25;
	setp.lt.s64 	%p115, %rd245, %rd27;
	min.s64 	%rd246, %rd245, %rd27;
	selp.f32 	%f188, %f187, %f19, %p115;
$L__BB1_25:
	add.s32 	%r392, %r12, 1024;
	add.s32 	%r168, %r12, 512;
	setp.lt.s32 	%p116, %r168, %r36;
	@%p116 bra 	$L__BB1_13;
$L__BB1_26:
	setp.lt.s32 	%p117, %r36, 256;
	@%p117 bra 	$L__BB1_66;
	// begin inline asm
	mov.u32 %r282, %laneid;
	// end inline asm
	mov.b32 	%r284, %f188;
	mov.b32 	%r300, 1;
	mov.b32 	%r301, 31;
	mov.b32 	%r302, -1;
	// begin inline asm
	shfl.sync.down.b32 %r283, %r284, %r300, %r301, %r302;
	// end inline asm
	mov.b32 	%f23, %r283;
	// begin inline asm
	shfl.sync.down.b32 %r288, %r289, %r300, %r301, %r302;
	// end inline asm
	mov.b64 	{%r294, %r299}, %rd246;
	// begin inline asm
	shfl.sync.down.b32 %r293, %r294, %r300, %r301, %r302;
	// end inline asm
	// begin inline asm
	shfl.sync.down.b32 %r298, %r299, %r300, %r301, %r302;
	// end inline asm
	mov.b64 	%rd31, {%r293, %r298};
	setp.gt.s32 	%p174, %r282, 30;
	setp.lt.f32 	%p175, %f188, %f23;
	or.pred  	%p176, %p174, %p175;
	mov.u64 	%rd248, %rd246;
	mov.f32 	%f190, %f188;
	@%p176 bra 	$L__BB1_30;
	setp.gt.f32 	%p177, %f188, %f23;
	mov.u64 	%rd248, %rd31;
	mov.f32 	%f190, %f23;
	@%p177 bra 	$L__BB1_30;
	setp.lt.s64 	%p178, %rd246, %rd31;
	min.s64 	%rd248, %rd246, %rd31;
	selp.f32 	%f190, %f188, %f23, %p178;
$L__BB1_30:
	mov.b32 	%r304, %f190;
	mov.b32 	%r320, 2;
	mov.b32 	%r321, 31;
	mov.b32 	%r322, -1;
	// begin inline asm
	shfl.sync.down.b32 %r303, %r304, %r320, %r321, %r322;
	// end inline asm
	mov.b32 	%f26, %r303;
	// begin inline asm
	shfl.sync.down.b32 %r308, %r309, %r320, %r321, %r322;
	// end inline asm
	mov.b64 	{%r314, %r319}, %rd248;
	// begin inline asm
	shfl.sync.down.b32 %r313, %r314, %r320, %r321, %r322;
	// end inline asm
	// begin inline asm
	shfl.sync.down.b32 %r318, %r319, %r320, %r321, %r322;
	// end inline asm
	mov.b64 	%rd34, {%r313, %r318};
	setp.gt.s32 	%p179, %r282, 29;
	setp.lt.f32 	%p180, %f190, %f26;
	or.pred  	%p181, %p179, %p180;
	mov.u64 	%rd249, %rd248;
	mov.f32 	%f191, %f190;
	@%p181 bra 	$L__BB1_33;
	setp.gt.f32 	%p182, %f190, %f26;
	mov.u64 	%rd249, %rd34;
	mov.f32 	%f191, %f26;
	@%p182 bra 	$L__BB1_33;
	setp.lt.s64 	%p183, %rd248, %rd34;
	min.s64 	%rd249, %rd248, %rd34;
	selp.f32 	%f191, %f190, %f26, %p183;
$L__BB1_33:
	mov.b32 	%r324, %f191;
	mov.b32 	%r340, 4;
	mov.b32 	%r341, 31;
	mov.b32 	%r342, -1;
	// begin inline asm
	shfl.sync.down.b32 %r323, %r324, %r340, %r341, %r342;
	// end inline asm
	mov.b32 	%f29, %r323;
	// begin inline asm
	shfl.sync.down.b32 %r328, %r329, %r340, %r341, %r342;
	// end inline asm
	mov.b64 	{%r334, %r339}, %rd249;
	// begin inline asm
	shfl.sync.down.b32 %r333, %r334, %r340, %r341, %r342;
	// end inline asm
	// begin inline asm
	shfl.sync.down.b32 %r338, %r339, %r340, %r341, %r342;
	// end inline asm
	mov.b64 	%rd37, {%r333, %r338};
	setp.gt.s32 	%p184, %r282, 27;
	setp.lt.f32 	%p185, %f191, %f29;
	or.pred  	%p186, %p184, %p185;
	mov.u64 	%rd250, %rd249;
	mov.f32 	%f192, %f191;
	@%p186 bra 	$L__BB1_36;
	setp.gt.f32 	%p187, %f191, %f29;
	mov.u64 	%rd250, %rd37;
	mov.f32 	%f192, %f29;
	@%p187 bra 	$L__BB1_36;
	setp.lt.s64 	%p188, %rd249, %rd37;
	min.s64 	%rd250, %rd249, %rd37;
	selp.f32 	%f192, %f191, %f29, %p188;
$L__BB1_36:
	mov.b32 	%r344, %f192;
	mov.b32 	%r360, 8;
	mov.b32 	%r361, 31;
	mov.b32 	%r362, -1;
	// begin inline asm
	shfl.sync.down.b32 %r343, %r344, %r360, %r361, %r362;
	// end inline asm
	mov.b32 	%f32, %r343;
	// begin inline asm
	shfl.sync.down.b32 %r348, %r349, %r360, %r361, %r362;
	// end inline asm
	mov.b64 	{%r354, %r359}, %rd250;
	// begin inline asm
	shfl.sync.down.b32 %r353, %r354, %r360, %r361, %r362;
	// end inline asm
	// begin inline asm
	shfl.sync.down.b32 %r358, %r359, %r360, %r361, %r362;
	// end inline asm
	mov.b64 	%rd40, {%r353, %r358};
	setp.gt.s32 	%p189, %r282, 23;
	setp.lt.f32 	%p190, %f192, %f32;
	or.pred  	%p191, %p189, %p190;
	mov.u64 	%rd251, %rd250;
	mov.f32 	%f193, %f192;
	@%p191 bra 	$L__BB1_39;
	setp.gt.f32 	%p192, %f192, %f32;
	mov.u64 	%rd251, %rd40;
	mov.f32 	%f193, %f32;
	@%p192 bra 	$L__BB1_39;
	setp.lt.s64 	%p193, %rd250, %rd40;
	min.s64 	%rd251, %rd250, %rd40;
	selp.f32 	%f193, %f192, %f32, %p193;
$L__BB1_39:
	mov.b32 	%r364, %f193;
	mov.b32 	%r380, 16;
	mov.b32 	%r381, 31;
	mov.b32 	%r382, -1;
	// begin inline asm
	shfl.sync.down.b32 %r363, %r364, %r380, %r381, %r382;
	// end inline asm
	mov.b32 	%f35, %r363;
	// begin inline asm
	shfl.sync.down.b32 %r368, %r369, %r380, %r381, %r382;
	// end inline asm
	mov.b64 	{%r374, %r379}, %rd251;
	// begin inline asm
	shfl.sync.down.b32 %r373, %r374, %r380, %r381, %r382;
	// end inline asm
	// begin inline asm
	shfl.sync.down.b32 %r378, %r379, %r380, %r381, %r382;
	// end inline asm
	mov.b64 	%rd43, {%r373, %r378};
	setp.gt.s32 	%p194, %r282, 15;
	setp.lt.f32 	%p195, %f193, %f35;
	or.pred  	%p196, %p194, %p195;
	mov.u64 	%rd305, %rd251;
	mov.f32 	%f242, %f193;
	@%p196 bra 	$L__BB1_42;
	setp.gt.f32 	%p197, %f193, %f35;
	mov.u64 	%rd305, %rd43;
	mov.f32 	%f242, %f35;
	@%p197 bra 	$L__BB1_42;
	setp.lt.s64 	%p198, %rd251, %rd43;
	min.s64 	%rd305, %rd251, %rd43;
	selp.f32 	%f242, %f193, %f35, %p198;
$L__BB1_42:
	setp.ne.s32 	%p199, %r282, 0;
	@%p199 bra 	$L__BB1_44;
	shr.u32 	%r383, %r1, 1;
	and.b32  	%r384, %r383, 496;
	mov.u32 	%r385, _ZN6thrust24THRUST_300001_SM_1000_NS8cuda_cub4core6detail5shmemE;
	add.s32 	%r386, %r385, %r384;
	st.shared.f32 	[%r386+8], %f242;
	st.shared.u64 	[%r386+16], %rd305;
$L__BB1_44:
	bar.sync 	0;
	setp.ne.s32 	%p200, %r1, 0;
	@%p200 bra 	$L__BB1_198;
	ld.shared.f32 	%f38, [_ZN6thrust24THRUST_300001_SM_1000_NS8cuda_cub4core6detail5shmemE+24];
	ld.shared.u64 	%rd46, [_ZN6thrust24THRUST_300001_SM_1000_NS8cuda_cub4core6detail5shmemE+32];
	setp.lt.f32 	%p201, %f242, %f38;
	mov.u64 	%rd253, %rd305;
	mov.f32 	%f195, %f242;
	@%p201 bra 	$L__BB1_48;
	setp.lt.f32 	%p202, %f38, %f242;
	mov.u64 	%rd253, %rd46;
	mov.f32 	%f195, %f38;
	@%p202 bra 	$L__BB1_48;
	setp.lt.s64 	%p203, %rd305, %rd46;
	min.s64 	%rd253, %rd305, %rd46;
	selp.f32 	%f195, %f242, %f38, %p203;
$L__BB1_48:
	ld.shared.f32 	%f41, [_ZN6thrust24THRUST_300001_SM_1000_NS8cuda_cub4core6detail5shmemE+40];
	ld.shared.u64 	%rd49, [_ZN6thrust24THRUST_300001_SM_1000_NS8cuda_cub4core6detail5shmemE+48];
	setp.lt.f32 	%p204, %f195, %f41;
	mov.u64 	%rd254, %rd253;
	mov.f32 	%f196, %f195;
	@%p204 bra 	$L__BB1_51;
	setp.lt.f32 	%p205, %f41, %f195;
	mov.u64 	%rd254, %rd49;
	mov.f32 	%f196, %f41;
	@%p205 bra 	$L__BB1_51;
	setp.lt.s64 	%p206, %rd253, %rd49;
	min.s64 	%rd254, %rd253, %rd49;
	selp.f32 	%f196, %f195, %f41, %p206;
$L__BB1_51:
	ld.shared.f32 	%f44, [_ZN6thrust24THRUST_300001_SM_1000_NS8cuda_cub4core6detail5shmemE+56];
	ld.shared.u64 	%rd52, [_ZN6thrust24THRUST_300001_SM_1000_NS8cuda_cub4core6detail5shmemE+64];
	setp.lt.f32 	%p207, %f196, %f44;
	mov.u64 	%rd255, %rd254;
	mov.f32 	%f197, %f196;
	@%p207 bra 	$L__BB1_54;
	setp.lt.f32 	%p208, %f44, %f196;
	mov.u64 	%rd255, %rd52;
	mov.f32 	%f197, %f44;
	@%p208 bra 	$L__BB1_54;
	setp.lt.s64 	%p209, %rd254, %rd52;
	min.s64 	%rd255, %rd254, %rd52;
	selp.f32 	%f197, %f196, %f44, %p209;
$L__BB1_54:
	ld.shared.f32 	%f47, [_ZN6thrust24THRUST_300001_SM_1000_NS8cuda_cub4core6detail5shmemE+72];
	ld.shared.u64 	%rd55, [_ZN6thrust24THRUST_300001_SM_1000_NS8cuda_cub4core6detail5shmemE+80];
	setp.lt.f32 	%p210, %f197, %f47;
	mov.u64 	%rd256, %rd255;
	mov.f32 	%f198, %f197;
	@%p210 bra 	$L__BB1_57;
	setp.lt.f32 	%p211, %f47, %f197;
	mov.u64 	%rd256, %rd55;
	mov.f32 	%f198, %f47;
	@%p211 bra 	$L__BB1_57;
	setp.lt.s64 	%p212, %rd255, %rd55;
	min.s64 	%rd256, %rd255, %rd55;
	selp.f32 	%f198, %f197, %f47, %p212;
$L__BB1_57:
	ld.shared.f32 	%f50, [_ZN6thrust24THRUST_300001_SM_1000_NS8cuda_cub4core6detail5shmemE+88];
	ld.shared.u64 	%rd58, [_ZN6thrust24THRUST_300001_SM_1000_NS8cuda_cub4core6detail5shmemE+96];
	setp.lt.f32 	%p213, %f198, %f50;
	mov.u64 	%rd257, %rd256;
	mov.f32 	%f199, %f198;
	@%p213 bra 	$L__BB1_60;
	setp.lt.f32 	%p214, %f50, %f198;
	mov.u64 	%rd257, %rd58;
	mov.f32 	%f199, %f50;
	@%p214 bra 	$L__BB1_60;
	setp.lt.s64 	%p215, %rd256, %rd58;
	min.s64 	%rd257, %rd256, %rd58;
	selp.f32 	%f199, %f198, %f50, %p215;
$L__BB1_60:
	ld.shared.f32 	%f53, [_ZN6thrust24THRUST_300001_SM_1000_NS8cuda_cub4core6detail5shmemE+104];
	ld.shared.u64 	%rd61, [_ZN6thrust24THRUST_300001_SM_1000_NS8cuda_cub4core6detail5shmemE+112];
	setp.lt.f32 	%p216, %f199, %f53;
	mov.u64 	%rd258, %rd257;
	mov.f32 	%f200, %f199;
	@%p216 bra 	$L__BB1_63;
	setp.lt.f32 	%p217, %f53, %f199;
	mov.u64 	%rd258, %rd61;
	mov.f32 	%f200, %f53;
	@%p217 bra 	$L__BB1_63;
	setp.lt.s64 	%p218, %rd257, %rd61;
	min.s64 	%rd258, %rd257, %rd61;
	selp.f32 	%f200, %f199, %f53, %p218;
$L__BB1_63:
	ld.shared.f32 	%f56, [_ZN6thrust24THRUST_300001_SM_1000_NS8cuda_cub4core6detail5shmemE+120];
	ld.shared.u64 	%rd64, [_ZN6thrust24THRUST_300001_SM_1000_NS8cuda_cub4core6detail5shmemE+128];
	setp.lt.f32 	%p219, %f200, %f56;
	mov.f32 	%f242, %f200;
	mov.u64 	%rd305, %rd258;
	@%p219 bra 	$L__BB1_198;
	setp.lt.f32 	%p220, %f56, %f200;
	mov.f32 	%f242, %f56;
	mov.u64 	%rd305, %rd64;
	@%p220 bra 	$L__BB1_198;
	setp.lt.s64 	%p221, %rd258, %rd64;
	min.s64 	%rd305, %rd258, %rd64;
	selp.f32 	%f242, %f200, %f56, %p221;
	bra.uni 	$L__BB1_198;
$L__BB1_66:
	// begin inline asm
	mov.u32 %r169, %laneid;
	// end inline asm
	and.b32  	%r190, %r1, 992;
	add.s32 	%r191, %r190, 32;
	setp.gt.s32 	%p118, %r191, %r36;
	not.b32 	%r192, %r190;
	add.s32 	%r193, %r36, %r192;
	selp.b32 	%r188, %r193, 31, %p118;
	mov.b32 	%r171, %f188;
	mov.b32 	%r187, 1;
	mov.b32 	%r189, -1;
	// begin inline asm
	shfl.sync.down.b32 %r170, %r171, %r187, %r188, %r189;
	// end inline asm
	mov.b32 	%f58, %r170;
	// begin inline asm
	shfl.sync.down.b32 %r175, %r176, %r187, %r188, %r189;
	// end inline asm
	mov.b64 	{%r181, %r186}, %rd246;
	// begin inline asm
	shfl.sync.down.b32 %r180, %r181, %r187, %r188, %r189;
	// end inline asm
	// begin inline asm
	shfl.sync.down.b32 %r185, %r186, %r187, %r188, %r189;
	// end inline asm
	mov.b64 	%rd66, {%r180, %r185};
	setp.ge.s32 	%p119, %r169, %r188;
	setp.lt.f32 	%p120, %f188, %f58;
	or.pred  	%p121, %p119, %p120;
	mov.f32 	%f201, %f188;
	mov.u64 	%rd259, %rd246;
	@%p121 bra 	$L__BB1_69;
	setp.gt.f32 	%p122, %f188, %f58;
	mov.f32 	%f201, %f58;
	mov.u64 	%rd259, %rd66;
	@%p122 bra 	$L__BB1_69;
	setp.lt.s64 	%p123, %rd246, %rd66;
	selp.f32 	%f201, %f188, %f58, %p123;
	min.s64 	%rd259, %rd246, %rd66;
$L__BB1_69:
	mov.b32 	%r195, %f201;
	mov.b32 	%r211, 2;
	mov.b32 	%r213, -1;
	// begin inline asm
	shfl.sync.down.b32 %r194, %r195, %r211, %r188, %r213;
	// end inline asm
	mov.b32 	%f61, %r194;
	// begin inline asm
	shfl.sync.down.b32 %r199, %r200, %r211, %r188, %r213;
	// end inline asm
	mov.b64 	{%r205, %r210}, %rd259;
	// begin inline asm
	shfl.sync.down.b32 %r204, %r205, %r211, %r188, %r213;
	// end inline asm
	// begin inline asm
	shfl.sync.down.b32 %r209, %r210, %r211, %r188, %r213;
	// end inline asm
	mov.b64 	%rd69, {%r204, %r209};
	add.s32 	%r214, %r169, 2;
	setp.gt.s32 	%p124, %r214, %r188;
	setp.lt.f32 	%p125, %f201, %f61;
	or.pred  	%p126, %p124, %p125;
	mov.f32 	%f202, %f201;
	mov.u64 	%rd260, %rd259;
	@%p126 bra 	$L__BB1_72;
	setp.gt.f32 	%p127, %f201, %f61;
	mov.f32 	%f202, %f61;
	mov.u64 	%rd260, %rd69;
	@%p127 bra 	$L__BB1_72;
	setp.lt.s64 	%p128, %rd259, %rd69;
	selp.f32 	%f202, %f201, %f61, %p128;
	min.s64 	%rd260, %rd259, %rd69;
$L__BB1_72:
	mov.b32 	%r216, %f202;
	mov.b32 	%r232, 4;
	mov.b32 	%r234, -1;
	// begin inline asm
	shfl.sync.down.b32 %r215, %r216, %r232, %r188, %r234;
	// end inline asm
	mov.b32 	%f64, %r215;
	// begin inline asm
	shfl.sync.down.b32 %r220, %r221, %r232, %r188, %r234;
	// end inline asm
	mov.b64 	{%r226, %r231}, %rd260;
	// begin inline asm
	shfl.sync.down.b32 %r225, %r226, %r232, %r188, %r234;
	// end inline asm
	// begin inline asm
	shfl.sync.down.b32 %r230, %r231, %r232, %r188, %r234;
	// end inline asm
	mov.b64 	%rd72, {%r225, %r230};
	add.s32 	%r235, %r169, 4;
	setp.gt.s32 	%p129, %r235, %r188;
	setp.lt.f32 	%p130, %f202, %f64;
	or.pred  	%p131, %p129, %p130;
	mov.f32 	%f203, %f202;
	mov.u64 	%rd261, %rd260;
	@%p131 bra 	$L__BB1_75;
	setp.gt.f32 	%p132, %f202, %f64;
	mov.f32 	%f203, %f64;
	mov.u64 	%rd261, %rd72;
	@%p132 bra 	$L__BB1_75;
	setp.lt.s64 	%p133, %rd260, %rd72;
	selp.f32 	%f203, %f202, %f64, %p133;
	min.s64 	%rd261, %rd260, %rd72;
$L__BB1_75:
	mov.b32 	%r237, %f203;
	mov.b32 	%r253, 8;
	mov.b32 	%r255, -1;
	// begin inline asm
	shfl.sync.down.b32 %r236, %r237, %r253, %r188, %r255;
	// end inline asm
	mov.b32 	%f67, %r236;
	// begin inline asm
	shfl.sync.down.b32 %r241, %r242, %r253, %r188, %r255;
	// end inline asm
	mov.b64 	{%r247, %r252}, %rd261;
	// begin inline asm
	shfl.sync.down.b32 %r246, %r247, %r253, %r188, %r255;
	// end inline asm
	// begin inline asm
	shfl.sync.down.b32 %r251, %r252, %r253, %r188, %r255;
	// end inline asm
	mov.b64 	%rd75, {%r246, %r251};
	add.s32 	%r256, %r169, 8;
	setp.gt.s32 	%p134, %r256, %r188;
	setp.lt.f32 	%p135, %f203, %f67;
	or.pred  	%p136, %p134, %p135;
	mov.f32 	%f204, %f203;
	mov.u64 	%rd262, %rd261;
	@%p136 bra 	$L__BB1_78;
	setp.gt.f32 	%p137, %f203, %f67;
	mov.f32 	%f204, %f67;
	mov.u64 	%rd262, %rd75;
	@%p137 bra 	$L__BB1_78;
	setp.lt.s64 	%p138, %rd261, %rd75;
	selp.f32 	%f204, %f203, %f67, %p138;
	min.s64 	%rd262, %rd261, %rd75;
$L__BB1_78:
	mov.b32 	%r258, %f204;
	mov.b32 	%r274, 16;
	mov.b32 	%r276, -1;
	// begin inline asm
	shfl.sync.down.b32 %r257, %r258, %r274, %r188, %r276;
	// end inline asm
	mov.b32 	%f70, %r257;
	// begin inline asm
	shfl.sync.down.b32 %r262, %r263, %r274, %r188, %r276;
	// end inline asm
	mov.b64 	{%r268, %r273}, %rd262;
	// begin inline asm
	shfl.sync.down.b32 %r267, %r268, %r274, %r188, %r276;
	// end inline asm
	// begin inline asm
	shfl.sync.down.b32 %r272, %r273, %r274, %r188, %r276;
	// end inline asm
	mov.b64 	%rd78, {%r267, %r272};
	add.s32 	%r277, %r169, 16;
	setp.gt.s32 	%p139, %r277, %r188;
	setp.lt.f32 	%p140, %f204, %f70;
	or.pred  	%p141, %p139, %p140;
	mov.f32 	%f242, %f204;
	mov.u64 	%rd305, %rd262;
	@%p141 bra 	$L__BB1_81;
	setp.gt.f32 	%p142, %f204, %f70;
	mov.f32 	%f242, %f70;
	mov.u64 	%rd305, %rd78;
	@%p142 bra 	$L__BB1_81;
	setp.lt.s64 	%p143, %rd262, %rd78;
	selp.f32 	%f242, %f204, %f70, %p143;
	min.s64 	%rd305, %rd262, %rd78;
$L__BB1_81:
	setp.ne.s32 	%p144, %r169, 0;
	@%p144 bra 	$L__BB1_83;
	shr.u32 	%r278, %r1, 1;
	and.b32  	%r279, %r278, 496;
	mov.u32 	%r280, _ZN6thrust24THRUST_300001_SM_1000_NS8cuda_cub4core6detail5shmemE;
	add.s32 	%r281, %r280, %r279;
	st.shared.f32 	[%r281+8], %f242;
	st.shared.u64 	[%r281+16], %rd305;
$L__BB1_83:
	bar.sync 	0;
	setp.ne.s32 	%p145, %r1, 0;
	@%p145 bra 	$L__BB1_198;
	setp.lt.s32 	%p146, %r36, 33;
	mov.f32 	%f206, %f242;
	mov.u64 	%rd264, %rd305;
	@%p146 bra 	$L__BB1_88;
	ld.shared.f32 	%f73, [_ZN6thrust24THRUST_300001_SM_1000_NS8cuda_cub4core6detail5shmemE+24];
	ld.shared.u64 	%rd81, [_ZN6thrust24THRUST_300001_SM_1000_NS8cuda_cub4core6detail5shmemE+32];
	setp.lt.f32 	%p147, %f242, %f73;
	mov.f32 	%f206, %f242;
	mov.u64 	%rd264, %rd305;
	@%p147 bra 	$L__BB1_88;
	setp.lt.f32 	%p148, %f73, %f242;
	mov.f32 	%f206, %f73;
	mov.u64 	%rd264, %rd81;
	@%p148 bra 	$L__BB1_88;
	setp.lt.s64 	%p149, %rd305, %rd81;
	selp.f32 	%f206, %f242, %f73, %p149;
	min.s64 	%rd264, %rd305, %rd81;
$L__BB1_88:
	setp.lt.s32 	%p150, %r36, 65;
	mov.f32 	%f207, %f206;
	mov.u64 	%rd265, %rd264;
	@%p150 bra 	$L__BB1_92;
	ld.shared.f32 	%f76, [_ZN6thrust24THRUST_300001_SM_1000_NS8cuda_cub4core6detail5shmemE+40];
	ld.shared.u64 	%rd84, [_ZN6thrust24THRUST_300001_SM_1000_NS8cuda_cub4core6detail5shmemE+48];
	setp.lt.f32 	%p151, %f206, %f76;
	mov.f32 	%f207, %f206;
	mov.u64 	%rd265, %rd264;
	@%p151 bra 	$L__BB1_92;
	setp.lt.f32 	%p152, %f76, %f206;
	mov.f32 	%f207, %f76;
	mov.u64 	%rd265, %rd84;
	@%p152 bra 	$L__BB1_92;
	setp.lt.s64 	%p153, %rd264, %rd84;
	selp.f32 	%f207, %f206, %f76, %p153;
	min.s64 	%rd265, %rd264, %rd84;
$L__BB1_92:
	setp.lt.s32 	%p154, %r36, 97;
	mov.f32 	%f208, %f207;
	mov.u64 	%rd266, %rd265;
	@%p154 bra 	$L__BB1_96;
	ld.shared.f32 	%f79, [_ZN6thrust24THRUST_300001_SM_1000_NS8cuda_cub4core6detail5shmemE+56];
	ld.shared.u64 	%rd87, [_ZN6thrust24THRUST_300001_SM_1000_NS8cuda_cub4core6detail5shmemE+64];
	setp.lt.f32 	%p155, %f207, %f79;
	mov.f32 	%f208, %f207;
	mov.u64 	%rd266, %rd265;
	@%p155 bra 	$L__BB1_96;
	setp.lt.f32 	%p156, %f79, %f207;
	mov.f32 	%f208, %f79;
	mov.u64 	%rd266, %rd87;
	@%p156 bra 	$L__BB1_96;
	setp.lt.s64 	%p157, %rd265, %rd87;
	selp.f32 	%f208, %f207, %f79, %p157;
	min.s64 	%rd266, %rd265, %rd87;
$L__BB1_96:
	setp.lt.s32 	%p158, %r36, 129;
	mov.f32 	%f209, %f208;
	mov.u64 	%rd267, %rd266;
	@%p158 bra 	$L__BB1_100;
	ld.shared.f32 	%f82, [_ZN6thrust24THRUST_300001_SM_1000_NS8cuda_cub4core6detail5shmemE+72];
	ld.shared.u64 	%rd90, [_ZN6thrust24THRUST_300001_SM_1000_NS8cuda_cub4core6detail5shmemE+80];
	setp.lt.f32 	%p159, %f208, %f82;
	mov.f32 	%f209, %f208;
	mov.u64 	%rd267, %rd266;
	@%p159 bra 	$L__BB1_100;
	setp.lt.f32 	%p160, %f82, %f208;
	mov.f32 	%f209, %f82;
	mov.u64 	%rd267, %rd90;
	@%p160 bra 	$L__BB1_100;
	setp.lt.s64 	%p161, %rd266, %rd90;
	selp.f32 	%f209, %f208, %f82, %p161;
	min.s64 	%rd267, %rd266, %rd90;
$L__BB1_100:
	setp.lt.s32 	%p162, %r36, 161;
	mov.f32 	%f210, %f209;
	mov.u64 	%rd268, %rd267;
	@%p162 bra 	$L__BB1_104;
	ld.shared.f32 	%f85, [_ZN6thrust24THRUST_300001_SM_1000_NS8cuda_cub4core6detail5shmemE+88];
	ld.shared.u64 	%rd93, [_ZN6thrust24THRUST_300001_SM_1000_NS8cuda_cub4core6detail5shmemE+96];
	setp.lt.f32 	%p163, %f209, %f85;
	mov.f32 	%f210, %f209;
	mov.u64 	%rd268, %rd267;
	@%p163 bra 	$L__BB1_104;
	setp.lt.f32 	%p164, %f85, %f209;
	mov.f32 	%f210, %f85;
	mov.u64 	%rd268, %rd93;
	@%p164 bra 	$L__BB1_104;
	setp.lt.s64 	%p165, %rd267, %rd93;
	selp.f32 	%f210, %f209, %f85, %p165;
	min.s64 	%rd268, %rd267, %rd93;
$L__BB1_104:
	setp.lt.s32 	%p166, %r36, 193;
	mov.f32 	%f211, %f210;
	mov.u64 	%rd269, %rd268;
	@%p166 bra 	$L__BB1_108;
	ld.shared.f32 	%f88, [_ZN6thrust24THRUST_300001_SM_1000_NS8cuda_cub4core6detail5shmemE+104];
	ld.shared.u64 	%rd96, [_ZN6thrust24THRUST_300001_SM_1000_NS8cuda_cub4core6detail5shmemE+112];
	setp.lt.f32 	%p167, %f210, %f88;
	mov.f32 	%f211, %f210;
	mov.u64 	%rd269, %rd268;
	@%p167 bra 	$L__BB1_108;
	setp.lt.f32 	%p168, %f88, %f210;
	mov.f32 	%f211, %f88;
	mov.u64 	%rd269, %rd96;
	@%p168 bra 	$L__BB1_108;
	setp.lt.s64 	%p169, %rd268, %rd96;
	selp.f32 	%f211, %f210, %f88, %p169;
	min.s64 	%rd269, %rd268, %rd96;
$L__BB1_108:
	setp.lt.s32 	%p170, %r36, 225;
	mov.f32 	%f242, %f211;
	mov.u64 	%rd305, %rd269;
	@%p170 bra 	$L__BB1_198;
	ld.shared.f32 	%f91, [_ZN6thrust24THRUST_300001_SM_1000_NS8cuda_cub4core6detail5shmemE+120];
	ld.shared.u64 	%rd99, [_ZN6thrust24THRUST_300001_SM_1000_NS8cuda_cub4core6detail5shmemE+128];
	setp.lt.f32 	%p171, %f211, %f91;
	mov.f32 	%f242, %f211;
	mov.u64 	%rd305, %rd269;
	@%p171 bra 	$L__BB1_198;
	setp.lt.f32 	%p172, %f91, %f211;
	mov.f32 	%f242, %f91;
	mov.u64 	%rd305, %rd99;
	@%p172 bra 	$L__BB1_198;
	setp.lt.s64 	%p173, %rd269, %rd99;
	selp.f32 	%f242, %f211, %f91, %p173;
	min.s64 	%rd305, %rd269, %rd99;
	bra.uni 	$L__BB1_198;
$L__BB1_112:
	mov.u32 	%r17, %tid.x;
	cvt.u64.u32 	%rd101, %r17;
	mul.wide.u32 	%rd200, %r17, 4;
	add.s64 	%rd102, %rd1, %rd200;
	ld.global.f32 	%f172, [%rd102];
	add.s32 	%r37, %r17, 256;
	cvt.u64.u32 	%rd201, %r37;
	ld.global.f32 	%f173, [%rd102+1024];
	add.s32 	%r38, %r17, 512;
	cvt.u64.u32 	%rd202, %r38;
	ld.global.f32 	%f174, [%rd102+2048];
	ld.global.f32 	%f93, [%rd102+3072];
	or.b32  	%r39, %r17, 1024;
	cvt.u64.u32 	%rd103, %r39;
	add.s64 	%rd104, %rd198, %rd103;
	ld.global.f32 	%f94, [%rd102+4096];
	setp.lt.f32 	%p3, %f173, %f172;
	selp.f32 	%f175, %f173, %f172, %p3;
	selp.b64 	%rd203, %rd201, %rd101, %p3;
	setp.lt.f32 	%p4, %f174, %f175;
	selp.f32 	%f95, %f174, %f175, %p4;
	selp.b64 	%rd105, %rd202, %rd203, %p4;
	setp.lt.f32 	%p5, %f95, %f93;
	mov.f32 	%f212, %f95;
	mov.u64 	%rd270, %rd105;
	@%p5 bra 	$L__BB1_115;
	add.s32 	%r40, %r17, 768;
	cvt.u64.u32 	%rd270, %r40;
	setp.lt.f32 	%p6, %f93, %f95;
	mov.f32 	%f212, %f93;
	@%p6 bra 	$L__BB1_115;
	mov.f32 	%f212, %f95;
	mov.u64 	%rd270, %rd105;
$L__BB1_115:
	add.s64 	%rd108, %rd198, %rd270;
	setp.lt.f32 	%p7, %f212, %f94;
	mov.f32 	%f229, %f212;
	mov.u64 	%rd292, %rd108;
	@%p7 bra 	$L__BB1_118;
	setp.lt.f32 	%p8, %f94, %f212;
	mov.f32 	%f229, %f94;
	mov.u64 	%rd292, %rd104;
	@%p8 bra 	$L__BB1_118;
	setp.lt.s64 	%p9, %rd270, %rd103;
	selp.f32 	%f229, %f212, %f94, %p9;
	selp.b64 	%rd292, %rd108, %rd104, %p9;
$L__BB1_118:
	setp.lt.u32 	%p10, %r36, 2560;
	mov.b32 	%r394, 1280;
	@%p10 bra 	$L__BB1_136;
	mov.b32 	%r394, 1280;
$L__BB1_120:
	mov.u32 	%r18, %r394;
	cvt.u64.u32 	%rd204, %r18;
	add.s64 	%rd205, %rd101, %rd204;
	mul.wide.u32 	%rd206, %r18, 4;
	add.s64 	%rd207, %rd102, %rd206;
	add.s64 	%rd112, %rd205, %rd198;
	ld.global.f32 	%f100, [%rd207];
	add.s64 	%rd113, %rd112, 256;
	ld.global.f32 	%f101, [%rd207+1024];
	add.s64 	%rd114, %rd112, 512;
	ld.global.f32 	%f102, [%rd207+2048];
	add.s64 	%rd115, %rd112, 768;
	ld.global.f32 	%f103, [%rd207+3072];
	add.s64 	%rd116, %rd112, 1024;
	ld.global.f32 	%f104, [%rd207+4096];
	setp.lt.f32 	%p11, %f229, %f100;
	mov.f32 	%f215, %f229;
	mov.u64 	%rd273, %rd292;
	@%p11 bra 	$L__BB1_123;
	setp.lt.f32 	%p12, %f100, %f229;
	mov.f32 	%f215, %f100;
	mov.u64 	%rd273, %rd112;
	@%p12 bra 	$L__BB1_123;
	setp.lt.s64 	%p13, %rd292, %rd112;
	selp.f32 	%f215, %f229, %f100, %p13;
	min.s64 	%rd273, %rd292, %rd112;
$L__BB1_123:
	setp.lt.f32 	%p14, %f215, %f101;
	mov.f32 	%f216, %f215;
	mov.u64 	%rd274, %rd273;
	@%p14 bra 	$L__BB1_126;
	setp.lt.f32 	%p15, %f101, %f215;
	mov.f32 	%f216, %f101;
	mov.u64 	%rd274, %rd113;
	@%p15 bra 	$L__BB1_126;
	setp.lt.s64 	%p16, %rd273, %rd113;
	selp.f32 	%f216, %f215, %f101, %p16;
	min.s64 	%rd274, %rd273, %rd113;
$L__BB1_126:
	setp.lt.f32 	%p17, %f216, %f102;
	mov.f32 	%f217, %f216;
	mov.u64 	%rd275, %rd274;
	@%p17 bra 	$L__BB1_129;
	setp.lt.f32 	%p18, %f102, %f216;
	mov.f32 	%f217, %f102;
	mov.u64 	%rd275, %rd114;
	@%p18 bra 	$L__BB1_129;
	setp.lt.s64 	%p19, %rd274, %rd114;
	selp.f32 	%f217, %f216, %f102, %p19;
	min.s64 	%rd275, %rd274, %rd114;
$L__BB1_129:
	setp.lt.f32 	%p20, %f217, %f103;
	mov.f32 	%f218, %f217;
	mov.u64 	%rd276, %rd275;
	@%p20 bra 	$L__BB1_132;
	setp.lt.f32 	%p21, %f103, %f217;
	mov.f32 	%f218, %f103;
	mov.u64 	%rd276, %rd115;
	@%p21 bra 	$L__BB1_132;
	setp.lt.s64 	%p22, %rd275, %rd115;
	selp.f32 	%f218, %f217, %f103, %p22;
	min.s64 	%rd276, %rd275, %rd115;
$L__BB1_132:
	setp.lt.f32 	%p23, %f218, %f104;
	mov.f32 	%f229, %f218;
	mov.u64 	%rd292, %rd276;
	@%p23 bra 	$L__BB1_135;
	setp.lt.f32 	%p24, %f104, %f218;
	mov.f32 	%f229, %f104;
	mov.u64 	%rd292, %rd116;
	@%p24 bra 	$L__BB1_135;
	setp.lt.s64 	%p25, %rd276, %rd116;
	selp.f32 	%f229, %f218, %f104, %p25;
	min.s64 	%rd292, %rd276, %rd116;
$L__BB1_135:
	add.s32 	%r394, %r18, 1280;
	add.s32 	%r43, %r18, 2560;
	setp.le.s32 	%p26, %r43, %r36;
	@%p26 bra 	$L__BB1_120;
$L__BB1_136:
	setp.le.s32 	%p27, %r36, %r394;
	@%p27 bra 	$L__BB1_159;
	sub.s32 	%r21, %r36, %r394;
	setp.ge.s32 	%p28, %r17, %r21;
	@%p28 bra 	$L__BB1_159;
	not.b32 	%r44, %r17;
	add.s32 	%r45, %r36, %r44;
	sub.s32 	%r22, %r45, %r394;
	and.b32  	%r46, %r22, 768;
	setp.eq.s32 	%p29, %r46, 768;
	mov.u32 	%r397, %r17;
	@%p29 bra 	$L__BB1_144;
	add.s32 	%r47, %r17, %r394;
	cvt.u64.u32 	%rd209, %r47;
	add.s64 	%rd280, %rd198, %rd209;
	mul.wide.u32 	%rd210, %r47, 4;
	add.s64 	%rd279, %rd1, %rd210;
	shr.u32 	%r48, %r22, 8;
	add.s32 	%r49, %r48, 1;
	and.b32  	%r50, %r49, 3;
	neg.s32 	%r395, %r50;
	mov.u32 	%r397, %r17;
$L__BB1_140:
	.pragma "nounroll";
	mov.u64 	%rd132, %rd292;
	mov.f32 	%f116, %f229;
	ld.global.f32 	%f117, [%rd279];
	setp.lt.f32 	%p30, %f116, %f117;
	@%p30 bra 	$L__BB1_143;
	setp.lt.f32 	%p31, %f117, %f116;
	mov.f32 	%f229, %f117;
	mov.u64 	%rd292, %rd280;
	@%p31 bra 	$L__BB1_143;
	setp.lt.s64 	%p32, %rd132, %rd280;
	selp.f32 	%f229, %f116, %f117, %p32;
	min.s64 	%rd292, %rd132, %rd280;
$L__BB1_143:
	add.s32 	%r397, %r397, 256;
	add.s64 	%rd280, %rd280, 256;
	add.s64 	%rd279, %rd279, 1024;
	add.s32 	%r395, %r395, 1;
	setp.ne.s32 	%p33, %r395, 0;
	@%p33 bra 	$L__BB1_140;
$L__BB1_144:
	setp.lt.u32 	%p34, %r22, 768;
	@%p34 bra 	$L__BB1_159;
	add.s32 	%r398, %r397, %r394;
	cvt.u64.u32 	%rd211, %r398;
	add.s64 	%rd287, %rd198, %rd211;
	cvt.u64.u32 	%rd212, %r397;
	cvt.u64.u32 	%rd213, %r394;
	add.s64 	%rd214, %rd212, %rd213;
	shl.b64 	%rd215, %rd214, 2;
	add.s64 	%rd216, %rd215, %rd1;
	add.s64 	%rd286, %rd216, 3072;
	mul.wide.u32 	%rd217, %r398, 4;
	add.s64 	%rd285, %rd1, %rd217;
	add.s32 	%r399, %r397, 512;
$L__BB1_146:
	mov.u32 	%r32, %r399;
	ld.global.f32 	%f123, [%rd285];
	setp.lt.f32 	%p35, %f229, %f123;
	mov.f32 	%f226, %f229;
	mov.u64 	%rd289, %rd292;
	@%p35 bra 	$L__BB1_149;
	setp.lt.f32 	%p36, %f123, %f229;
	mov.f32 	%f226, %f123;
	mov.u64 	%rd289, %rd287;
	@%p36 bra 	$L__BB1_149;
	setp.lt.s64 	%p37, %rd292, %rd287;
	selp.f32 	%f226, %f229, %f123, %p37;
	min.s64 	%rd289, %rd292, %rd287;
$L__BB1_149:
	add.s32 	%r51, %r398, 256;
	cvt.u64.u32 	%rd218, %r51;
	add.s64 	%rd148, %rd198, %rd218;
	ld.global.f32 	%f126, [%rd286+-2048];
	setp.lt.f32 	%p38, %f226, %f126;
	mov.f32 	%f227, %f226;
	mov.u64 	%rd290, %rd289;
	@%p38 bra 	$L__BB1_152;
	setp.lt.f32 	%p39, %f126, %f226;
	mov.f32 	%f227, %f126;
	mov.u64 	%rd290, %rd148;
	@%p39 bra 	$L__BB1_152;
	setp.lt.s64 	%p40, %rd289, %rd148;
	selp.f32 	%f227, %f226, %f126, %p40;
	min.s64 	%rd290, %rd289, %rd148;
$L__BB1_152:
	add.s32 	%r52, %r398, 512;
	cvt.u64.u32 	%rd219, %r52;
	add.s64 	%rd151, %rd198, %rd219;
	ld.global.f32 	%f129, [%rd286+-1024];
	setp.lt.f32 	%p41, %f227, %f129;
	mov.f32 	%f228, %f227;
	mov.u64 	%rd291, %rd290;
	@%p41 bra 	$L__BB1_155;
	setp.lt.f32 	%p42, %f129, %f227;
	mov.f32 	%f228, %f129;
	mov.u64 	%rd291, %rd151;
	@%p42 bra 	$L__BB1_155;
	setp.lt.s64 	%p43, %rd290, %rd151;
	selp.f32 	%f228, %f227, %f129, %p43;
	min.s64 	%rd291, %rd290, %rd151;
$L__BB1_155:
	add.s32 	%r53, %r398, 768;
	cvt.u64.u32 	%rd220, %r53;
	add.s64 	%rd154, %rd198, %rd220;
	ld.global.f32 	%f132, [%rd286];
	setp.lt.f32 	%p44, %f228, %f132;
	mov.f32 	%f229, %f228;
	mov.u64 	%rd292, %rd291;
	@%p44 bra 	$L__BB1_158;
	setp.lt.f32 	%p45, %f132, %f228;
	mov.f32 	%f229, %f132;
	mov.u64 	%rd292, %rd154;
	@%p45 bra 	$L__BB1_158;
	setp.lt.s64 	%p46, %rd291, %rd154;
	selp.f32 	%f229, %f228, %f132, %p46;
	min.s64 	%rd292, %rd291, %rd154;
$L__BB1_158:
	add.s64 	%rd287, %rd287, 1024;
	add.s64 	%rd286, %rd286, 4096;
	add.s64 	%rd285, %rd285, 4096;
	add.s32 	%r399, %r32, 1024;
	add.s32 	%r54, %r32, 512;
	add.s32 	%r398, %r398, 1024;
	setp.lt.s32 	%p47, %r54, %r21;
	@%p47 bra 	$L__BB1_146;
$L__BB1_159:
	// begin inline asm
	mov.u32 %r55, %laneid;
	// end inline asm
	mov.b32 	%r57, %f229;
	mov.b32 	%r73, 1;
	mov.b32 	%r74, 31;
	mov.b32 	%r75, -1;
	// begin inline asm
	shfl.sync.down.b32 %r56, %r57, %r73, %r74, %r75;
	// end inline asm
	mov.b32 	%f136, %r56;
	// begin inline asm
	shfl.sync.down.b32 %r61, %r62, %r73, %r74, %r75;
	// end inline asm
	mov.b64 	{%r67, %r72}, %rd292;
	// begin inline asm
	shfl.sync.down.b32 %r66, %r67, %r73, %r74, %r75;
	// end inline asm
	// begin inline asm
	shfl.sync.down.b32 %r71, %r72, %r73, %r74, %r75;
	// end inline asm
	mov.b64 	%rd161, {%r66, %r71};
	setp.gt.s32 	%p48, %r55, 30;
	setp.lt.f32 	%p49, %f229, %f136;
	or.pred  	%p50, %p48, %p49;
	mov.f32 	%f231, %f229;
	mov.u64 	%rd294, %rd292;
	@%p50 bra 	$L__BB1_162;
	setp.gt.f32 	%p51, %f229, %f136;
	mov.f32 	%f231, %f136;
	mov.u64 	%rd294, %rd161;
	@%p51 bra 	$L__BB1_162;
	setp.lt.s64 	%p52, %rd292, %rd161;
	selp.f32 	%f231, %f229, %f136, %p52;
	min.s64 	%rd294, %rd292, %rd161;
$L__BB1_162:
	mov.b32 	%r77, %f231;
	mov.b32 	%r93, 2;
	mov.b32 	%r94, 31;
	mov.b32 	%r95, -1;
	// begin inline asm
	shfl.sync.down.b32 %r76, %r77, %r93, %r94, %r95;
	// end inline asm
	mov.b32 	%f139, %r76;
	// begin inline asm
	shfl.sync.down.b32 %r81, %r82, %r93, %r94, %r95;
	// end inline asm
	mov.b64 	{%r87, %r92}, %rd294;
	// begin inline asm
	shfl.sync.down.b32 %r86, %r87, %r93, %r94, %r95;
	// end inline asm
	// begin inline asm
	shfl.sync.down.b32 %r91, %r92, %r93, %r94, %r95;
	// end inline asm
	mov.b64 	%rd164, {%r86, %r91};
	setp.gt.s32 	%p53, %r55, 29;
	setp.lt.f32 	%p54, %f231, %f139;
	or.pred  	%p55, %p53, %p54;
	mov.f32 	%f232, %f231;
	mov.u64 	%rd295, %rd294;
	@%p55 bra 	$L__BB1_165;
	setp.gt.f32 	%p56, %f231, %f139;
	mov.f32 	%f232, %f139;
	mov.u64 	%rd295, %rd164;
	@%p56 bra 	$L__BB1_165;
	setp.lt.s64 	%p57, %rd294, %rd164;
	selp.f32 	%f232, %f231, %f139, %p57;
	min.s64 	%rd295, %rd294, %rd164;
$L__BB1_165:
	mov.b32 	%r97, %f232;
	mov.b32 	%r113, 4;
	mov.b32 	%r114, 31;
	mov.b32 	%r115, -1;
	// begin inline asm
	shfl.sync.down.b32 %r96, %r97, %r113, %r114, %r115;
	// end inline asm
	mov.b32 	%f142, %r96;
	// begin inline asm
	shfl.sync.down.b32 %r101, %r102, %r113, %r114, %r115;
	// end inline asm
	mov.b64 	{%r107, %r112}, %rd295;
	// begin inline asm
	shfl.sync.down.b32 %r106, %r107, %r113, %r114, %r115;
	// end inline asm
	// begin inline asm
	shfl.sync.down.b32 %r111, %r112, %r113, %r114, %r115;
	// end inline asm
	mov.b64 	%rd167, {%r106, %r111};
	setp.gt.s32 	%p58, %r55, 27;
	setp.lt.f32 	%p59, %f232, %f142;
	or.pred  	%p60, %p58, %p59;
	mov.f32 	%f233, %f232;
	mov.u64 	%rd296, %rd295;
	@%p60 bra 	$L__BB1_168;
	setp.gt.f32 	%p61, %f232, %f142;
	mov.f32 	%f233, %f142;
	mov.u64 	%rd296, %rd167;
	@%p61 bra 	$L__BB1_168;
	setp.lt.s64 	%p62, %rd295, %rd167;
	selp.f32 	%f233, %f232, %f142, %p62;
	min.s64 	%rd296, %rd295, %rd167;
$L__BB1_168:
	mov.b32 	%r117, %f233;
	mov.b32 	%r133, 8;
	mov.b32 	%r134, 31;
	mov.b32 	%r135, -1;
	// begin inline asm
	shfl.sync.down.b32 %r116, %r117, %r133, %r134, %r135;
	// end inline asm
	mov.b32 	%f145, %r116;
	// begin inline asm
	shfl.sync.down.b32 %r121, %r122, %r133, %r134, %r135;
	// end inline asm
	mov.b64 	{%r127, %r132}, %rd296;
	// begin inline asm
	shfl.sync.down.b32 %r126, %r127, %r133, %r134, %r135;
	// end inline asm
	// begin inline asm
	shfl.sync.down.b32 %r131, %r132, %r133, %r134, %r135;
	// end inline asm
	mov.b64 	%rd170, {%r126, %r131};
	setp.gt.s32 	%p63, %r55, 23;
	setp.lt.f32 	%p64, %f233, %f145;
	or.pred  	%p65, %p63, %p64;
	mov.f32 	%f234, %f233;
	mov.u64 	%rd297, %rd296;
	@%p65 bra 	$L__BB1_171;
	setp.gt.f32 	%p66, %f233, %f145;
	mov.f32 	%f234, %f145;
	mov.u64 	%rd297, %rd170;
	@%p66 bra 	$L__BB1_171;
	setp.lt.s64 	%p67, %rd296, %rd170;
	selp.f32 	%f234, %f233, %f145, %p67;
	min.s64 	%rd297, %rd296, %rd170;
$L__BB1_171:
	mov.b32 	%r137, %f234;
	mov.b32 	%r153, 16;
	mov.b32 	%r154, 31;
	mov.b32 	%r155, -1;
	// begin inline asm
	shfl.sync.down.b32 %r136, %r137, %r153, %r154, %r155;
	// end inline asm
	mov.b32 	%f148, %r136;
	// begin inline asm
	shfl.sync.down.b32 %r141, %r142, %r153, %r154, %r155;
	// end inline asm
	mov.b64 	{%r147, %r152}, %rd297;
	// begin inline asm
	shfl.sync.down.b32 %r146, %r147, %r153, %r154, %r155;
	// end inline asm
	// begin inline asm
	shfl.sync.down.b32 %r151, %r152, %r153, %r154, %r155;
	// end inline asm
	mov.b64 	%rd173, {%r146, %r151};
	setp.gt.s32 	%p68, %r55, 15;
	setp.lt.f32 	%p69, %f234, %f148;
	or.pred  	%p70, %p68, %p69;
	mov.f32 	%f242, %f234;
	mov.u64 	%rd305, %rd297;
	@%p70 bra 	$L__BB1_174;
	setp.gt.f32 	%p71, %f234, %f148;
	mov.f32 	%f242, %f148;
	mov.u64 	%rd305, %rd173;
	@%p71 bra 	$L__BB1_174;
	setp.lt.s64 	%p72, %rd297, %rd173;
	selp.f32 	%f242, %f234, %f148, %p72;
	min.s64 	%rd305, %rd297, %rd173;
$L__BB1_174:
	setp.ne.s32 	%p73, %r55, 0;
	@%p73 bra 	$L__BB1_176;
	shr.u32 	%r156, %r17, 1;
	and.b32  	%r157, %r156, 496;
	mov.u32 	%r158, _ZN6thrust24THRUST_300001_SM_1000_NS8cuda_cub4core6detail5shmemE;
	add.s32 	%r159, %r158, %r157;
	st.shared.f32 	[%r159+8], %f242;
	st.shared.u64 	[%r159+16], %rd305;
$L__BB1_176:
	bar.sync 	0;
	setp.ne.s32 	%p74, %r17, 0;
	@%p74 bra 	$L__BB1_198;
	ld.shared.f32 	%f151, [_ZN6thrust24THRUST_300001_SM_1000_NS8cuda_cub4core6detail5shmemE+24];
	ld.shared.u64 	%rd176, [_ZN6thrust24THRUST_300001_SM_1000_NS8cuda_cub4core6detail5shmemE+32];
	setp.lt.f32 	%p75, %f242, %f151;
	mov.f32 	%f236, %f242;
	mov.u64 	%rd299, %rd305;
	@%p75 bra 	$L__BB1_180;
	setp.lt.f32 	%p76, %f151, %f242;
	mov.f32 	%f236, %f151;
	mov.u64 	%rd299, %rd176;
	@%p76 bra 	$L__BB1_180;
	setp.lt.s64 	%p77, %rd305, %rd176;
	selp.f32 	%f236, %f242, %f151, %p77;
	min.s64 	%rd299, %rd305, %rd176;
$L__BB1_180:
	ld.shared.f32 	%f154, [_ZN6thrust24THRUST_300001_SM_1000_NS8cuda_cub4core6detail5shmemE+40];
	ld.shared.u64 	%rd179, [_ZN6thrust24THRUST_300001_SM_1000_NS8cuda_cub4core6detail5shmemE+48];
	setp.lt.f32 	%p78, %f236, %f154;
	mov.f32 	%f237, %f236;
	mov.u64 	%rd300, %rd299;
	@%p78 bra 	$L__BB1_183;
	setp.lt.f32 	%p79, %f154, %f236;
	mov.f32 	%f237, %f154;
	mov.u64 	%rd300, %rd179;
	@%p79 bra 	$L__BB1_183;
	setp.lt.s64 	%p80, %rd299, %rd179;
	selp.f32 	%f237, %f236, %f154, %p80;
	min.s64 	%rd300, %rd299, %rd179;
$L__BB1_183:
	ld.shared.f32 	%f157, [_ZN6thrust24THRUST_300001_SM_1000_NS8cuda_cub4core6detail5shmemE+56];
	ld.shared.u64 	%rd182, [_ZN6thrust24THRUST_300001_SM_1000_NS8cuda_cub4core6detail5shmemE+64];
	setp.lt.f32 	%p81, %f237, %f157;
	mov.f32 	%f238, %f237;
	mov.u64 	%rd301, %rd300;
	@%p81 bra 	$L__BB1_186;
	setp.lt.f32 	%p82, %f157, %f237;
	mov.f32 	%f238, %f157;
	mov.u64 	%rd301, %rd182;
	@%p82 bra 	$L__BB1_186;
	setp.lt.s64 	%p83, %rd300, %rd182;
	selp.f32 	%f238, %f237, %f157, %p83;
	min.s64 	%rd301, %rd300, %rd182;
$L__BB1_186:
	ld.shared.f32 	%f160, [_ZN6thrust24THRUST_300001_SM_1000_NS8cuda_cub4core6detail5shmemE+72];
	ld.shared.u64 	%rd185, [_ZN6thrust24THRUST_300001_SM_1000_NS8cuda_cub4core6detail5shmemE+80];
	setp.lt.f32 	%p84, %f238, %f160;
	mov.f32 	%f239, %f238;
	mov.u64 	%rd302, %rd301;
	@%p84 bra 	$L__BB1_189;
	setp.lt.f32 	%p85, %f160, %f238;
	mov.f32 	%f239, %f160;
	mov.u64 	%rd302, %rd185;
	@%p85 bra 	$L__BB1_189;
	setp.lt.s64 	%p86, %rd301, %rd185;
	selp.f32 	%f239, %f238, %f160, %p86;
	min.s64 	%rd302, %rd301, %rd185;
$L__BB1_189:
	ld.shared.f32 	%f163, [_ZN6thrust24THRUST_300001_SM_1000_NS8cuda_cub4core6detail5shmemE+88];
	ld.shared.u64 	%rd188, [_ZN6thrust24THRUST_300001_SM_1000_NS8cuda_cub4core6detail5shmemE+96];
	setp.lt.f32 	%p87, %f239, %f163;
	mov.f32 	%f240, %f239;
	mov.u64 	%rd303, %rd302;
	@%p87 bra 	$L__BB1_192;
	setp.lt.f32 	%p88, %f163, %f239;
	mov.f32 	%f240, %f163;
	mov.u64 	%rd303, %rd188;
	@%p88 bra 	$L__BB1_192;
	setp.lt.s64 	%p89, %rd302, %rd188;
	selp.f32 	%f240, %f239, %f163, %p89;
	min.s64 	%rd303, %rd302, %rd188;
$L__BB1_192:
	ld.shared.f32 	%f166, [_ZN6thrust24THRUST_300001_SM_1000_NS8cuda_cub4core6detail5shmemE+104];
	ld.shared.u64 	%rd191, [_ZN6thrust24THRUST_300001_SM_1000_NS8cuda_cub4core6detail5shmemE+112];
	setp.lt.f32 	%p90, %f240, %f166;
	mov.f32 	%f241, %f240;
	mov.u64 	%rd304, %rd303;
	@%p90 bra 	$L__BB1_195;
	setp.lt.f32 	%p91, %f166, %f240;
	mov.f32 	%f241, %f166;
	mov.u64 	%rd304, %rd191;
	@%p91 bra 	$L__BB1_195;
	setp.lt.s64 	%p92, %rd303, %rd191;
	selp.f32 	%f241, %f240, %f166, %p92;
	min.s64 	%rd304, %rd303, %rd191;
$L__BB1_195:
	ld.shared.f32 	%f169, [_ZN6thrust24THRUST_300001_SM_1000_NS8cuda_cub4core6detail5shmemE+120];
	ld.shared.u64 	%rd194, [_ZN6thrust24THRUST_300001_SM_1000_NS8cuda_cub4core6detail5shmemE+128];
	setp.lt.f32 	%p93, %f241, %f169;
	mov.f32 	%f242, %f241;
	mov.u64 	%rd305, %rd304;
	@%p93 bra 	$L__BB1_198;
	setp.lt.f32 	%p94, %f169, %f241;
	mov.f32 	%f242, %f169;
	mov.u64 	%rd305, %rd194;
	@%p94 bra 	$L__BB1_198;
	setp.lt.s64 	%p95, %rd304, %rd194;
	selp.f32 	%f242, %f241, %f169, %p95;
	min.s64 	%rd305, %rd304, %rd194;
$L__BB1_198:
	mov.u32 	%r387, %tid.x;
	setp.ne.s32 	%p222, %r387, 0;
	@%p222 bra 	$L__BB1_200;
	ld.param.u64 	%rd234, [_ZN6thrust24THRUST_300001_SM_1000_NS8cuda_cub4core6detail13_kernel_agentINS1_8__reduce11ReduceAgentINS0_12zip_iteratorIN4cuda3std3__45tupleIJNS0_6detail15normal_iteratorINS0_10device_ptrIfEEEENS0_17counting_iteratorIlNS0_11use_defaultESI_SI_EEEEEEEPNSB_IJflEEESM_iNS1_9__extrema9arg_min_fIflNSA_4lessIfEEEEEEJSL_SN_iSS_EEEvDpT0__param_1];
	cvta.to.global.u64 	%rd233, %rd234;
	st.global.f32 	[%rd233], %f242;
	st.global.u64 	[%rd233+8], %rd305;
$L__BB1_200:
	ret;

}
	// .globl	_ZN6thrust24THRUST_300001_SM_1000_NS8cuda_cub4core6detail13_kernel_agentINS1_8__reduce11ReduceAgentINS0_12zip_iteratorIN4cuda3std3__45tupleIJNS0_6detail15normal_iteratorINS0_10device_ptrIfEEEENS0_17counting_iteratorIlNS0_11use_defaultESI_SI_EEEEEEEPNSB_IJflEEESM_iNS1_9__extrema9arg_min_fIflNSA_4lessIfEEEEEEJSL_SN_iN3cub18CUB_300001_SM_100013GridEvenShareIiEENSV_9GridQueueIjEESS_EEEvDpT0_
.visible .entry _ZN6thrust24THRUST_300001_SM_1000_NS8cuda_cub4core6detail13_kernel_agentINS1_8__reduce11ReduceAgentINS0_12zip_iteratorIN4cuda3std3__45tupleIJNS0_6detail15normal_iteratorINS0_10device_ptrIfEEEENS0_17counting_iteratorIlNS0_11use_defaultESI_SI_EEEEEEEPNSB_IJflEEESM_iNS1_9__extrema9arg_min_fIflNSA_4lessIfEEEEEEJSL_SN_iN3cub18CUB_300001_SM_100013GridEvenShareIiEENSV_9GridQueueIjEESS_EEEvDpT0_(
	.param .align 8 .b8 _ZN6thrust24THRUST_300001_SM_1000_NS8cuda_cub4core6detail13_kernel_agentINS1_8__reduce11ReduceAgentINS0_12zip_iteratorIN4cuda3std3__45tupleIJNS0_6detail15normal_iteratorINS0_10device_ptrIfEEEENS0_17counting_iteratorIlNS0_11use_defaultESI_SI_EEEEEEEPNSB_IJflEEESM_iNS1_9__extrema9arg_min_fIflNSA_4lessIfEEEEEEJSL_SN_iN3cub18CUB_300001_SM_100013GridEvenShareIiEENSV_9GridQueueIjEESS_EEEvDpT0__param_0[16],
	.param .u64 .ptr .align 1 _ZN6thrust24THRUST_300001_SM_1000_NS8cuda_cub4core6detail13_kernel_agentINS1_8__reduce11ReduceAgentINS0_12zip_iteratorIN4cuda3std3__45tupleIJNS0_6detail15normal_iteratorINS0_10device_ptrIfEEEENS0_17counting_iteratorIlNS0_11use_defaultESI_SI_EEEEEEEPNSB_IJflEEESM_iNS1_9__extrema9arg_min_fIflNSA_4lessIfEEEEEEJSL_SN_iN3cub18CUB_300001_SM_100013GridEvenShareIiEENSV_9GridQueueIjEESS_EEEvDpT0__param_1,
	.param .u32 _ZN6thrust24THRUST_300001_SM_1000_NS8cuda_cub4core6detail13_kernel_agentINS1_8__reduce11ReduceAgentINS0_12zip_iteratorIN4cuda3std3__45tupleIJNS0_6detail15normal_iteratorINS0_10device_ptrIfEEEENS0_17counting_iteratorIlNS0_11use_defaultESI_SI_EEEEEEEPNSB_IJflEEESM_iNS1_9__extrema9arg_min_fIflNSA_4lessIfEEEEEEJSL_SN_iN3cub18CUB_300001_SM_100013GridEvenShareIiEENSV_9GridQueueIjEESS_EEEvDpT0__param_2,
	.param .align 4 .b8 _ZN6thrust24THRUST_300001_SM_1000_NS8cuda_cub4core6detail13_kernel_agentINS1_8__reduce11ReduceAgentINS0_12zip_iteratorIN4cuda3std3__45tupleIJNS0_6detail15normal_iteratorINS0_10device_ptrIfEEEENS0_17counting_iteratorIlNS0_11use_defaultESI_SI_EEEEEEEPNSB_IJflEEESM_iNS1_9__extrema9arg_min_fIflNSA_4lessIfEEEEEEJSL_SN_iN3cub18CUB_300001_SM_100013GridEvenShareIiEENSV_9GridQueueIjEESS_EEEvDpT0__param_3[40],
	.param .align 8 .b8 _ZN6thrust24THRUST_300001_SM_1000_NS8cuda_cub4core6detail13_kernel_agentINS1_8__reduce11ReduceAgentINS0_12zip_iteratorIN4cuda3std3__45tupleIJNS0_6detail15normal_iteratorINS0_10device_ptrIfEEEENS0_17counting_iteratorIlNS0_11use_defaultESI_SI_EEEEEEEPNSB_IJflEEESM_iNS1_9__extrema9arg_min_fIflNSA_4lessIfEEEEEEJSL_SN_iN3cub18CUB_300001_SM_100013GridEvenShareIiEENSV_9GridQueueIjEESS_EEEvDpT0__param_4[8],
	.param .align 1 .b8 _ZN6thrust24THRUST_300001_SM_1000_NS8cuda_cub4core6detail13_kernel_agentINS1_8__reduce11ReduceAgentINS0_12zip_iteratorIN4cuda3std3__45tupleIJNS0_6detail15normal_iteratorINS0_10device_ptrIfEEEENS0_17counting_iteratorIlNS0_11use_defaultESI_SI_EEEEEEEPNSB_IJflEEESM_iNS1_9__extrema9arg_min_fIflNSA_4lessIfEEEEEEJSL_SN_iN3cub18CUB_300001_SM_100013GridEvenShareIiEENSV_9GridQueueIjEESS_EEEvDpT0__param_5[1]
)
.maxntid 256
{
	.reg .pred 	%p<225>;
	.reg .b32 	%r<437>;
	.reg .b32 	%f<243>;
	.reg .b64 	%rd<287>;

	ld.param.u64 	%rd3, [_ZN6thrust24THRUST_300001_SM_1000_NS8cuda_cub4core6detail13_kernel_agentINS1_8__reduce11ReduceAgentINS0_12zip_iteratorIN4cuda3std3__45tupleIJNS0_6detail15normal_iteratorINS0_10device_ptrIfEEEENS0_17counting_iteratorIlNS0_11use_defaultESI_SI_EEEEEEEPNSB_IJflEEESM_iNS1_9__extrema9arg_min_fIflNSA_4lessIfEEEEEEJSL_SN_iN3cub18CUB_300001_SM_100013GridEvenShareIiEENSV_9GridQueueIjEESS_EEEvDpT0__param_0+8];
	ld.param.u64 	%rd184, [_ZN6thrust24THRUST_300001_SM_1000_NS8cuda_cub4core6detail13_kernel_agentINS1_8__reduce11ReduceAgentINS0_12zip_iteratorIN4cuda3std3__45tupleIJNS0_6detail15normal_iteratorINS0_10device_ptrIfEEEENS0_17counting_iteratorIlNS0_11use_defaultESI_SI_EEEEEEEPNSB_IJflEEESM_iNS1_9__extrema9arg_min_fIflNSA_4lessIfEEEEEEJSL_SN_iN3cub18CUB_300001_SM_100013GridEvenShareIiEENSV_9GridQueueIjEESS_EEEvDpT0__param_0];
	ld.param.u64 	%rd185, [_ZN6thrust24THRUST_300001_SM_1000_NS8cuda_cub4core6detail13_kernel_agentINS1_8__reduce11ReduceAgentINS0_12zip_iteratorIN4cuda3std3__45tupleIJNS0_6detail15normal_iteratorINS0_10device_ptrIfEEEENS0_17counting_iteratorIlNS0_11use_defaultESI_SI_EEEEEEEPNSB_IJflEEESM_iNS1_9__extrema9arg_min_fIflNSA_4lessIfEEEEEEJSL_SN_iN3cub18CUB_300001_SM_100013GridEvenShareIiEENSV_9GridQueueIjEESS_EEEvDpT0__param_4];
	ld.param.u32 	%r66, [_ZN6thrust24THRUST_300001_SM_1000_NS8cuda_cub4core6detail13_kernel_agentINS1_8__reduce11ReduceAgentINS0_12zip_iteratorIN4cuda3std3__45tupleIJNS0_6detail15normal_iteratorINS0_10device_ptrIfEEEENS0_17counting_iteratorIlNS0_11use_defaultESI_SI_EEEEEEEPNSB_IJflEEESM_iNS1_9__extrema9arg_min_fIflNSA_4lessIfEEEEEEJSL_SN_iN3cub18CUB_300001_SM_100013GridEvenShareIiEENSV_9GridQueueIjEESS_EEEvDpT0__param_2];
	cvta.to.global.u64 	%rd1, %rd185;
	cvta.to.global.u64 	%rd2, %rd184;
	mov.u32 	%r1, %ctaid.x;
	mul.lo.s32 	%r2, %r1, 1280;
	mov.u32 	%r67, %nctaid.x;
	mul.lo.s32 	%r3, %r67, 1280;
	add.s32 	%r68, %r2, 1280;
	setp.le.s32 	%p1, %r68, %r66;
	@%p1 bra 	$L__BB2_111;
	sub.s32 	%r4, %r66, %r2;
	mov.u32 	%r5, %tid.x;
	setp.ge.s32 	%p98, %r5, %r4;
	mov.f32 	%f188, 0f00000000;
	mov.b64 	%rd232, 0;
	mov.u32 	%r420, %r5;
	@%p98 bra 	$L__BB2_3;
	add.s32 	%r190, %r2, %r5;
	cvt.s64.s32 	%rd207, %r190;
	mul.wide.s32 	%rd208, %r190, 4;
	add.s64 	%rd209, %rd2, %rd208;
	add.s64 	%rd232, %rd3, %rd207;
	ld.global.f32 	%f188, [%rd209];
	add.s32 	%r420, %r5, 256;
$L__BB2_3:
	setp.ge.s32 	%p99, %r420, %r4;
	@%p99 bra 	$L__BB2_25;
	not.b32 	%r191, %r420;
	add.s32 	%r192, %r66, %r191;
	sub.s32 	%r8, %r192, %r2;
	and.b32  	%r193, %r8, 768;
	setp.eq.s32 	%p100, %r193, 768;
	@%p100 bra 	$L__BB2_10;
	add.s32 	%r418, %r420, %r2;
	shr.u32 	%r194, %r8, 8;
	add.s32 	%r195, %r194, 1;
	and.b32  	%r196, %r195, 3;
	neg.s32 	%r417, %r196;
$L__BB2_6:
	.pragma "nounroll";
	mov.u64 	%rd6, %rd232;
	mov.f32 	%f3, %f188;
	cvt.s64.s32 	%rd211, %r418;
	add.s64 	%rd7, %rd3, %rd211;
	mul.wide.s32 	%rd212, %r418, 4;
	add.s64 	%rd213, %rd2, %rd212;
	ld.global.f32 	%f4, [%rd213];
	setp.lt.f32 	%p101, %f3, %f4;
	@%p101 bra 	$L__BB2_9;
	setp.lt.f32 	%p102, %f4, %f3;
	mov.u64 	%rd232, %rd7;
	mov.f32 	%f188, %f4;
	@%p102 bra 	$L__BB2_9;
	setp.lt.s64 	%p103, %rd6, %rd7;
	min.s64 	%rd232, %rd6, %rd7;
	selp.f32 	%f188, %f3, %f4, %p103;
$L__BB2_9:
	add.s32 	%r420, %r420, 256;
	add.s32 	%r418, %r418, 256;
	add.s32 	%r417, %r417, 1;
	setp.ne.s32 	%p104, %r417, 0;
	@%p104 bra 	$L__BB2_6;
$L__BB2_10:
	setp.lt.u32 	%p105, %r8, 768;
	@%p105 bra 	$L__BB2_25;
	add.s32 	%r421, %r420, %r2;
	add.s32 	%r424, %r421, 256;
	add.s32 	%r423, %r421, 512;
	add.s32 	%r422, %r421, 768;
	add.s64 	%rd12, %rd2, 2048;
$L__BB2_12:
	cvt.s64.s32 	%rd214, %r424;
	add.s64 	%rd14, %rd3, %rd214;
	cvt.s64.s32 	%rd215, %r423;
	add.s64 	%rd15, %rd3, %rd215;
	cvt.s64.s32 	%rd216, %r422;
	add.s64 	%rd16, %rd3, %rd216;
	cvt.s64.s32 	%rd217, %r421;
	mul.wide.s32 	%rd218, %r421, 4;
	add.s64 	%rd17, %rd12, %rd218;
	add.s64 	%rd18, %rd3, %rd217;
	ld.global.f32 	%f10, [%rd17+-2048];
	setp.lt.f32 	%p106, %f188, %f10;
	mov.u64 	%rd229, %rd232;
	mov.f32 	%f185, %f188;
	@%p106 bra 	$L__BB2_15;
	setp.lt.f32 	%p107, %f10, %f188;
	mov.u64 	%rd229, %rd18;
	mov.f32 	%f185, %f10;
	@%p107 bra 	$L__BB2_15;
	setp.lt.s64 	%p108, %rd232, %rd18;
	min.s64 	%rd229, %rd232, %rd18;
	selp.f32 	%f185, %f188, %f10, %p108;
$L__BB2_15:
	ld.global.f32 	%f13, [%rd17+-1024];
	setp.lt.f32 	%p109, %f185, %f13;
	mov.u64 	%rd230, %rd229;
	mov.f32 	%f186, %f185;
	@%p109 bra 	$L__BB2_18;
	setp.lt.f32 	%p110, %f13, %f185;
	mov.u64 	%rd230, %rd14;
	mov.f32 	%f186, %f13;
	@%p110 bra 	$L__BB2_18;
	setp.lt.s64 	%p111, %rd229, %rd14;
	min.s64 	%rd230, %rd229, %rd14;
	selp.f32 	%f186, %f185, %f13, %p111;
$L__BB2_18:
	ld.global.f32 	%f16, [%rd17];
	setp.lt.f32 	%p112, %f186, %f16;
	mov.u64 	%rd231, %rd230;
	mov.f32 	%f187, %f186;
	@%p112 bra 	$L__BB2_21;
	setp.lt.f32 	%p113, %f16, %f186;
	mov.u64 	%rd231, %rd15;
	mov.f32 	%f187, %f16;
	@%p113 bra 	$L__BB2_21;
	setp.lt.s64 	%p114, %rd230, %rd15;
	min.s64 	%rd231, %rd230, %rd15;
	selp.f32 	%f187, %f186, %f16, %p114;
$L__BB2_21:
	ld.global.f32 	%f19, [%rd17+1024];
	setp.lt.f32 	%p115, %f187, %f19;
	mov.u64 	%rd232, %rd231;
	mov.f32 	%f188, %f187;
	@%p115 bra 	$L__BB2_24;
	setp.lt.f32 	%p116, %f19, %f187;
	mov.u64 	%rd232, %rd16;
	mov.f32 	%f188, %f19;
	@%p116 bra 	$L__BB2_24;
	setp.lt.s64 	%p117, %rd231, %rd16;
	min.s64 	%rd232, %rd231, %rd16;
	selp.f32 	%f188, %f187, %f19, %p117;
$L__BB2_24:
	add.s32 	%r420, %r420, 1024;
	add.s32 	%r424, %r424, 1024;
	add.s32 	%r423, %r423, 1024;
	add.s32 	%r422, %r422, 1024;
	add.s32 	%r421, %r421, 1024;
	setp.lt.s32 	%p118, %r420, %r4;
	@%p118 bra 	$L__BB2_12;
$L__BB2_25:
	setp.lt.s32 	%p119, %r4, 256;
	@%p119 bra 	$L__BB2_65;
	// begin inline asm
	mov.u32 %r310, %laneid;
	// end inline asm
	mov.b32 	%r312, %f188;
	mov.b32 	%r328, 1;
	mov.b32 	%r329, 31;
	mov.b32 	%r330, -1;
	// begin inline asm
	shfl.sync.down.b32 %r311, %r312, %r328, %r329, %r330;
	// end inline asm
	mov.b32 	%f23, %r311;
	// begin inline asm
	shfl.sync.down.b32 %r316, %r317, %r328, %r329, %r330;
	// end inline asm
	mov.b64 	{%r322, %r327}, %rd232;
	// begin inline asm
	shfl.sync.down.b32 %r321, %r322, %r328, %r329, %r330;
	// end inline asm
	// begin inline asm
	shfl.sync.down.b32 %r326, %r327, %r328, %r329, %r330;
	// end inline asm
	mov.b64 	%rd28, {%r321, %r326};
	setp.gt.s32 	%p176, %r310, 30;
	setp.lt.f32 	%p177, %f188, %f23;
	or.pred  	%p178, %p176, %p177;
	mov.u64 	%rd234, %rd232;
	mov.f32 	%f190, %f188;
	@%p178 bra 	$L__BB2_29;
	setp.gt.f32 	%p179, %f188, %f23;
	mov.u64 	%rd234, %rd28;
	mov.f32 	%f190, %f23;
	@%p179 bra 	$L__BB2_29;
	setp.lt.s64 	%p180, %rd232, %rd28;
	min.s64 	%rd234, %rd232, %rd28;
	selp.f32 	%f190, %f188, %f23, %p180;
$L__BB2_29:
	mov.b32 	%r332, %f190;
	mov.b32 	%r348, 2;
	mov.b32 	%r349, 31;
	mov.b32 	%r350, -1;
	// begin inline asm
	shfl.sync.down.b32 %r331, %r332, %r348, %r349, %r350;
	// end inline asm
	mov.b32 	%f26, %r331;
	// begin inline asm
	shfl.sync.down.b32 %r336, %r337, %r348, %r349, %r350;
	// end inline asm
	mov.b64 	{%r342, %r347}, %rd234;
	// begin inline asm
	shfl.sync.down.b32 %r341, %r342, %r348, %r349, %r350;
	// end inline asm
	// begin inline asm
	shfl.sync.down.b32 %r346, %r347, %r348, %r349, %r350;
	// end inline asm
	mov.b64 	%rd31, {%r341, %r346};
	setp.gt.s32 	%p181, %r310, 29;
	setp.lt.f32 	%p182, %f190, %f26;
	or.pred  	%p183, %p181, %p182;
	mov.u64 	%rd235, %rd234;
	mov.f32 	%f191, %f190;
	@%p183 bra 	$L__BB2_32;
	setp.gt.f32 	%p184, %f190, %f26;
	mov.u64 	%rd235, %rd31;
	mov.f32 	%f191, %f26;
	@%p184 bra 	$L__BB2_32;
	setp.lt.s64 	%p185, %rd234, %rd31;
	min.s64 	%rd235, %rd234, %rd31;
	selp.f32 	%f191, %f190, %f26, %p185;
$L__BB2_32:
	mov.b32 	%r352, %f191;
	mov.b32 	%r368, 4;
	mov.b32 	%r369, 31;
	mov.b32 	%r370, -1;
	// begin inline asm
	shfl.sync.down.b32 %r351, %r352, %r368, %r369, %r370;
	// end inline asm
	mov.b32 	%f29, %r351;
	// begin inline asm
	shfl.sync.down.b32 %r356, %r357, %r368, %r369, %r370;
	// end inline asm
	mov.b64 	{%r362, %r367}, %rd235;
	// begin inline asm
	shfl.sync.down.b32 %r361, %r362, %r368, %r369, %r370;
	// end inline asm
	// begin inline asm
	shfl.sync.down.b32 %r366, %r367, %r368, %r369, %r370;
	// end inline asm
	mov.b64 	%rd34, {%r361, %r366};
	setp.gt.s32 	%p186, %r310, 27;
	setp.lt.f32 	%p187, %f191, %f29;
	or.pred  	%p188, %p186, %p187;
	mov.u64 	%rd236, %rd235;
	mov.f32 	%f192, %f191;
	@%p188 bra 	$L__BB2_35;
	setp.gt.f32 	%p189, %f191, %f29;
	mov.u64 	%rd236, %rd34;
	mov.f32 	%f192, %f29;
	@%p189 bra 	$L__BB2_35;
	setp.lt.s64 	%p190, %rd235, %rd34;
	min.s64 	%rd236, %rd235, %rd34;
	selp.f32 	%f192, %f191, %f29, %p190;
$L__BB2_35:
	mov.b32 	%r372, %f192;
	mov.b32 	%r388, 8;
	mov.b32 	%r389, 31;
	mov.b32 	%r390, -1;
	// begin inline asm
	shfl.sync.down.b32 %r371, %r372, %r388, %r389, %r390;
	// end inline asm
	mov.b32 	%f32, %r371;
	// begin inline asm
	shfl.sync.down.b32 %r376, %r377, %r388, %r389, %r390;
	// end inline asm
	mov.b64 	{%r382, %r387}, %rd236;
	// begin inline asm
	shfl.sync.down.b32 %r381, %r382, %r388, %r389, %r390;
	// end inline asm
	// begin inline asm
	shfl.sync.down.b32 %r386, %r387, %r388, %r389, %r390;
	// end inline asm
	mov.b64 	%rd37, {%r381, %r386};
	setp.gt.s32 	%p191, %r310, 23;
	setp.lt.f32 	%p192, %f192, %f32;
	or.pred  	%p193, %p191, %p192;
	mov.u64 	%rd237, %rd236;
	mov.f32 	%f193, %f192;
	@%p193 bra 	$L__BB2_38;
	setp.gt.f32 	%p194, %f192, %f32;
	mov.u64 	%rd237, %rd37;
	mov.f32 	%f193, %f32;
	@%p194 bra 	$L__BB2_38;
	setp.lt.s64 	%p195, %rd236, %rd37;
	min.s64 	%rd237, %rd236, %rd37;
	selp.f32 	%f193, %f192, %f32, %p195;
$L__BB2_38:
	mov.b32 	%r392, %f193;
	mov.b32 	%r408, 16;
	mov.b32 	%r409, 31;
	mov.b32 	%r410, -1;
	// begin inline asm
	shfl.sync.down.b32 %r391, %r392, %r408, %r409, %r410;
	// end inline asm
	mov.b32 	%f35, %r391;
	// begin inline asm
	shfl.sync.down.b32 %r396, %r397, %r408, %r409, %r410;
	// end inline asm
	mov.b64 	{%r402, %r407}, %rd237;
	// begin inline asm
	shfl.sync.down.b32 %r401, %r402, %r408, %r409, %r410;
	// end inline asm
	// begin inline asm
	shfl.sync.down.b32 %r406, %r407, %r408, %r409, %r410;
	// end inline asm
	mov.b64 	%rd40, {%r401, %r406};
	setp.gt.s32 	%p196, %r310, 15;
	setp.lt.f32 	%p197, %f193, %f35;
	or.pred  	%p198, %p196, %p197;
	mov.u64 	%rd286, %rd237;
	mov.f32 	%f242, %f193;
	@%p198 bra 	$L__BB2_41;
	setp.gt.f32 	%p199, %f193, %f35;
	mov.u64 	%rd286, %rd40;
	mov.f32 	%f242, %f35;
	@%p199 bra 	$L__BB2_41;
	setp.lt.s64 	%p200, %rd237, %rd40;
	min.s64 	%rd286, %rd237, %rd40;
	selp.f32 	%f242, %f193, %f35, %p200;
$L__BB2_41:
	setp.ne.s32 	%p201, %r310, 0;
	@%p201 bra 	$L__BB2_43;
	shr.u32 	%r411, %r5, 1;
	and.b32  	%r412, %r411, 496;
	mov.u32 	%r413, _ZN6thrust24THRUST_300001_SM_1000_NS8cuda_cub4core6detail5shmemE;
	add.s32 	%r414, %r413, %r412;
	st.shared.f32 	[%r414+8], %f242;
	st.shared.u64 	[%r414+16], %rd286;
$L__BB2_43:
	bar.sync 	0;
	setp.ne.s32 	%p202, %r5, 0;
	@%p202 bra 	$L__BB2_201;
	ld.shared.f32 	%f38, [_ZN6thrust24THRUST_300001_SM_1000_NS8cuda_cub4core6detail5shmemE+24];
	ld.shared.u64 	%rd43, [_ZN6thrust24THRUST_300001_SM_1000_NS8cuda_cub4core6detail5shmemE+32];
	setp.lt.f32 	%p203, %f242, %f38;
	mov.u64 	%rd239, %rd286;
	mov.f32 	%f195, %f242;
	@%p203 bra 	$L__BB2_47;
	setp.lt.f32 	%p204, %f38, %f242;
	mov.u64 	%rd239, %rd43;
	mov.f32 	%f195, %f38;
	@%p204 bra 	$L__BB2_47;
	setp.lt.s64 	%p205, %rd286, %rd43;
	min.s64 	%rd239, %rd286, %rd43;
	selp.f32 	%f195, %f242, %f38, %p205;
$L__BB2_47:
	ld.shared.f32 	%f41, [_ZN6thrust24THRUST_300001_SM_1000_NS8cuda_cub4core6detail5shmemE+40];
	ld.shared.u64 	%rd46, [_ZN6thrust24THRUST_300001_SM_1000_NS8cuda_cub4core6detail5shmemE+48];
	setp.lt.f32 	%p206, %f195, %f41;
	mov.u64 	%rd240, %rd239;
	mov.f32 	%f196, %f195;
	@%p206 bra 	$L__BB2_50;
	setp.lt.f32 	%p207, %f41, %f195;
	mov.u64 	%rd240, %rd46;
	mov.f32 	%f196, %f41;
	@%p207 bra 	$L__BB2_50;
	setp.lt.s64 	%p208, %rd239, %rd46;
	min.s64 	%rd240, %rd239, %rd46;
	selp.f32 	%f196, %f195, %f41, %p208;
$L__BB2_50:
	ld.shared.f32 	%f44, [_ZN6thrust24THRUST_300001_SM_1000_NS8cuda_cub4core6detail5shmemE+56];
	ld.shared.u64 	%rd49, [_ZN6thrust24THRUST_300001_SM_1000_NS8cuda_cub4core6detail5shmemE+64];
	setp.lt.f32 	%p209, %f196, %f44;
	mov.u64 	%rd241, %rd240;
	mov.f32 	%f197, %f196;
	@%p209 bra 	$L__BB2_53;
	setp.lt.f32 	%p210, %f44, %f196;
	mov.u64 	%rd241, %rd49;
	mov.f32 	%f197, %f44;
	@%p210 bra 	$L__BB2_53;
	setp.lt.s64 	%p211, %rd240, %rd49;
	min.s64 	%rd241, %rd240, %rd49;
	selp.f32 	%f197, %f196, %f44, %p211;
$L__BB2_53:
	ld.shared.f32 	%f47, [_ZN6thrust24THRUST_300001_SM_1000_NS8cuda_cub4core6detail5shmemE+72];
	ld.shared.u64 	%rd52, [_ZN6thrust24THRUST_300001_SM_1000_NS8cuda_cub4core6detail5shmemE+80];
	setp.lt.f32 	%p212, %f197, %f47;
	mov.u64 	%rd242, %rd241;
	mov.f32 	%f198, %f197;
	@%p212 bra 	$L__BB2_56;
	setp.lt.f32 	%p213, %f47, %f197;
	mov.u64 	%rd242, %rd52;
	mov.f32 	%f198, %f47;
	@%p213 bra 	$L__BB2_56;
	setp.lt.s64 	%p214, %rd241, %rd52;
	min.s64 	%rd242, %rd241, %rd52;
	selp.f32 	%f198, %f197, %f47, %p214;
$L__BB2_56:
	ld.shared.f32 	%f50, [_ZN6thrust24THRUST_300001_SM_1000_NS8cuda_cub4core6detail5shmemE+88];
	ld.shared.u64 	%rd55, [_ZN6thrust24THRUST_300001_SM_1000_NS8cuda_cub4core6detail5shmemE+96];
	setp.lt.f32 	%p215, %f198, %f50;
	mov.f32 	%f199, %f198;
	mov.u64 	%rd243, %rd242;
	@%p215 bra 	$L__BB2_59;
	setp.lt.f32 	%p216, %f50, %f198;
	mov.f32 	%f199, %f50;
	mov.u64 	%rd243, %rd55;
	@%p216 bra 	$L__BB2_59;
	setp.lt.s64 	%p217, %rd242, %rd55;
	selp.f32 	%f199, %f198, %f50, %p217;
	min.s64 	%rd243, %rd242, %rd55;
$L__BB2_59:
	ld.shared.f32 	%f53, [_ZN6thrust24THRUST_300001_SM_1000_NS8cuda_cub4core6detail5shmemE+104];
	ld.shared.u64 	%rd58, [_ZN6thrust24THRUST_300001_SM_1000_NS8cuda_cub4core6detail5shmemE+112];
	setp.lt.f32 	%p218, %f199, %f53;
	mov.f32 	%f200, %f199;
	mov.u64 	%rd244, %rd243;
	@%p218 bra 	$L__BB2_62;
	setp.lt.f32 	%p219, %f53, %f199;
	mov.f32 	%f200, %f53;
	mov.u64 	%rd244, %rd58;
	@%p219 bra 	$L__BB2_62;
	setp.lt.s64 	%p220, %rd243, %rd58;
	selp.f32 	%f200, %f199, %f53, %p220;
	min.s64 	%rd244, %rd243, %rd58;
$L__BB2_62:
	ld.shared.f32 	%f56, [_ZN6thrust24THRUST_300001_SM_1000_NS8cuda_cub4core6detail5shmemE+120];
	ld.shared.u64 	%rd61, [_ZN6thrust24THRUST_300001_SM_1000_NS8cuda_cub4core6detail5shmemE+128];
	setp.lt.f32 	%p221, %f200, %f56;
	mov.f32 	%f242, %f200;
	mov.u64 	%rd286, %rd244;
	@%p221 bra 	$L__BB2_201;
	setp.lt.f32 	%p222, %f56, %f200;
	mov.f32 	%f242, %f56;
	mov.u64 	%rd286, %rd61;
	@%p222 bra 	$L__BB2_201;
	setp.lt.s64 	%p223, %rd244, %rd61;
	selp.f32 	%f242, %f200, %f56, %p223;
	min.s64 	%rd286, %rd244, %rd61;
	bra.uni 	$L__BB2_201;
$L__BB2_65:
	// begin inline asm
	mov.u32 %r197, %laneid;
	// end inline asm
	and.b32  	%r218, %r5, 992;
	add.s32 	%r219, %r218, 32;
	setp.gt.s32 	%p120, %r219, %r4;
	not.b32 	%r220, %r218;
	add.s32 	%r221, %r4, %r220;
	selp.b32 	%r216, %r221, 31, %p120;
	mov.b32 	%r199, %f188;
	mov.b32 	%r215, 1;
	mov.b32 	%r217, -1;
	// begin inline asm
	shfl.sync.down.b32 %r198, %r199, %r215, %r216, %r217;
	// end inline asm
	mov.b32 	%f58, %r198;
	// begin inline asm
	shfl.sync.down.b32 %r203, %r204, %r215, %r216, %r217;
	// end inline asm
	mov.b64 	{%r209, %r214}, %rd232;
	// begin inline asm
	shfl.sync.down.b32 %r208, %r209, %r215, %r216, %r217;
	// end inline asm
	// begin inline asm
	shfl.sync.down.b32 %r213, %r214, %r215, %r216, %r217;
	// end inline asm
	mov.b64 	%rd63, {%r208, %r213};
	setp.ge.s32 	%p121, %r197, %r216;
	setp.lt.f32 	%p122, %f188, %f58;
	or.pred  	%p123, %p121, %p122;
	mov.f32 	%f201, %f188;
	mov.u64 	%rd245, %rd232;
	@%p123 bra 	$L__BB2_68;
	setp.gt.f32 	%p124, %f188, %f58;
	mov.f32 	%f201, %f58;
	mov.u64 	%rd245, %rd63;
	@%p124 bra 	$L__BB2_68;
	setp.lt.s64 	%p125, %rd232, %rd63;
	selp.f32 	%f201, %f188, %f58, %p125;
	min.s64 	%rd245, %rd232, %rd63;
$L__BB2_68:
	mov.b32 	%r223, %f201;
	mov.b32 	%r239, 2;
	mov.b32 	%r241, -1;
	// begin inline asm
	shfl.sync.down.b32 %r222, %r223, %r239, %r216, %r241;
	// end inline asm
	mov.b32 	%f61, %r222;
	// begin inline asm
	shfl.sync.down.b32 %r227, %r228, %r239, %r216, %r241;
	// end inline asm
	mov.b64 	{%r233, %r238}, %rd245;
	// begin inline asm
	shfl.sync.down.b32 %r232, %r233, %r239, %r216, %r241;
	// end inline asm
	// begin inline asm
	shfl.sync.down.b32 %r237, %r238, %r239, %r216, %r241;
	// end inline asm
	mov.b64 	%rd66, {%r232, %r237};
	add.s32 	%r242, %r197, 2;
	setp.gt.s32 	%p126, %r242, %r216;
	setp.lt.f32 	%p127, %f201, %f61;
	or.pred  	%p128, %p126, %p127;
	mov.f32 	%f202, %f201;
	mov.u64 	%rd246, %rd245;
	@%p128 bra 	$L__BB2_71;
	setp.gt.f32 	%p129, %f201, %f61;
	mov.f32 	%f202, %f61;
	mov.u64 	%rd246, %rd66;
	@%p129 bra 	$L__BB2_71;
	setp.lt.s64 	%p130, %rd245, %rd66;
	selp.f32 	%f202, %f201, %f61, %p130;
	min.s64 	%rd246, %rd245, %rd66;
$L__BB2_71:
	mov.b32 	%r244, %f202;
	mov.b32 	%r260, 4;
	mov.b32 	%r262, -1;
	// begin inline asm
	shfl.sync.down.b32 %r243, %r244, %r260, %r216, %r262;
	// end inline asm
	mov.b32 	%f64, %r243;
	// begin inline asm
	shfl.sync.down.b32 %r248, %r249, %r260, %r216, %r262;
	// end inline asm
	mov.b64 	{%r254, %r259}, %rd246;
	// begin inline asm
	shfl.sync.down.b32 %r253, %r254, %r260, %r216, %r262;
	// end inline asm
	// begin inline asm
	shfl.sync.down.b32 %r258, %r259, %r260, %r216, %r262;
	// end inline asm
	mov.b64 	%rd69, {%r253, %r258};
	add.s32 	%r263, %r197, 4;
	setp.gt.s32 	%p131, %r263, %r216;
	setp.lt.f32 	%p132, %f202, %f64;
	or.pred  	%p133, %p131, %p132;
	mov.f32 	%f203, %f202;
	mov.u64 	%rd247, %rd246;
	@%p133 bra 	$L__BB2_74;
	setp.gt.f32 	%p134, %f202, %f64;
	mov.f32 	%f203, %f64;
	mov.u64 	%rd247, %rd69;
	@%p134 bra 	$L__BB2_74;
	setp.lt.s64 	%p135, %rd246, %rd69;
	selp.f32 	%f203, %f202, %f64, %p135;
	min.s64 	%rd247, %rd246, %rd69;
$L__BB2_74:
	mov.b32 	%r265, %f203;
	mov.b32 	%r281, 8;
	mov.b32 	%r283, -1;
	// begin inline asm
	shfl.sync.down.b32 %r264, %r265, %r281, %r216, %r283;
	// end inline asm
	mov.b32 	%f67, %r264;
	// begin inline asm
	shfl.sync.down.b32 %r269, %r270, %r281, %r216, %r283;
	// end inline asm
	mov.b64 	{%r275, %r280}, %rd247;
	// begin inline asm
	shfl.sync.down.b32 %r274, %r275, %r281, %r216, %r283;
	// end inline asm
	// begin inline asm
	shfl.sync.down.b32 %r279, %r280, %r281, %r216, %r283;
	// end inline asm
	mov.b64 	%rd72, {%r274, %r279};
	add.s32 	%r284, %r197, 8;
	setp.gt.s32 	%p136, %r284, %r216;
	setp.lt.f32 	%p137, %f203, %f67;
	or.pred  	%p138, %p136, %p137;
	mov.f32 	%f204, %f203;
	mov.u64 	%rd248, %rd247;
	@%p138 bra 	$L__BB2_77;
	setp.gt.f32 	%p139, %f203, %f67;
	mov.f32 	%f204, %f67;
	mov.u64 	%rd248, %rd72;
	@%p139 bra 	$L__BB2_77;
	setp.lt.s64 	%p140, %rd247, %rd72;
	selp.f32 	%f204, %f203, %f67, %p140;
	min.s64 	%rd248, %rd247, %rd72;
$L__BB2_77:
	mov.b32 	%r286, %f204;
	mov.b32 	%r302, 16;
	mov.b32 	%r304, -1;
	// begin inline asm
	shfl.sync.down.b32 %r285, %r286, %r302, %r216, %r304;
	// end inline asm
	mov.b32 	%f70, %r285;
	// begin inline asm
	shfl.sync.down.b32 %r290, %r291, %r302, %r216, %r304;
	// end inline asm
	mov.b64 	{%r296, %r301}, %rd248;
	// begin inline asm
	shfl.sync.down.b32 %r295, %r296, %r302, %r216, %r304;
	// end inline asm
	// begin inline asm
	shfl.sync.down.b32 %r300, %r301, %r302, %r216, %r304;
	// end inline asm
	mov.b64 	%rd75, {%r295, %r300};
	add.s32 	%r305, %r197, 16;
	setp.gt.s32 	%p141, %r305, %r216;
	setp.lt.f32 	%p142, %f204, %f70;
	or.pred  	%p143, %p141, %p142;
	mov.f32 	%f242, %f204;
	mov.u64 	%rd286, %rd248;
	@%p143 bra 	$L__BB2_80;
	setp.gt.f32 	%p144, %f204, %f70;
	mov.f32 	%f242, %f70;
	mov.u64 	%rd286, %rd75;
	@%p144 bra 	$L__BB2_80;
	setp.lt.s64 	%p145, %rd248, %rd75;
	selp.f32 	%f242, %f204, %f70, %p145;
	min.s64 	%rd286, %rd248, %rd75;
$L__BB2_80:
	setp.ne.s32 	%p146, %r197, 0;
	@%p146 bra 	$L__BB2_82;
	shr.u32 	%r306, %r5, 1;
	and.b32  	%r307, %r306, 496;
	mov.u32 	%r308, _ZN6thrust24THRUST_300001_SM_1000_NS8cuda_cub4core6detail5shmemE;
	add.s32 	%r309, %r308, %r307;
	st.shared.f32 	[%r309+8], %f242;
	st.shared.u64 	[%r309+16], %rd286;
$L__BB2_82:
	bar.sync 	0;
	setp.ne.s32 	%p147, %r5, 0;
	@%p147 bra 	$L__BB2_201;
	setp.lt.s32 	%p148, %r4, 33;
	mov.f32 	%f206, %f242;
	mov.u64 	%rd250, %rd286;
	@%p148 bra 	$L__BB2_87;
	ld.shared.f32 	%f73, [_ZN6thrust24THRUST_300001_SM_1000_NS8cuda_cub4core6detail5shmemE+24];
	ld.shared.u64 	%rd78, [_ZN6thrust24THRUST_300001_SM_1000_NS8cuda_cub4core6detail5shmemE+32];
	setp.lt.f32 	%p149, %f242, %f73;
	mov.f32 	%f206, %f242;
	mov.u64 	%rd250, %rd286;
	@%p149 bra 	$L__BB2_87;
	setp.lt.f32 	%p150, %f73, %f242;
	mov.f32 	%f206, %f73;
	mov.u64 	%rd250, %rd78;
	@%p150 bra 	$L__BB2_87;
	setp.lt.s64 	%p151, %rd286, %rd78;
	selp.f32 	%f206, %f242, %f73, %p151;
	min.s64 	%rd250, %rd286, %rd78;
$L__BB2_87:
	setp.lt.s32 	%p152, %r4, 65;
	mov.f32 	%f207, %f206;
	mov.u64 	%rd251, %rd250;
	@%p152 bra 	$L__BB2_91;
	ld.shared.f32 	%f76, [_ZN6thrust24THRUST_300001_SM_1000_NS8cuda_cub4core6detail5shmemE+40];
	ld.shared.u64 	%rd81, [_ZN6thrust24THRUST_300001_SM_1000_NS8cuda_cub4core6detail5shmemE+48];
	setp.lt.f32 	%p153, %f206, %f76;
	mov.f32 	%f207, %f206;
	mov.u64 	%rd251, %rd250;
	@%p153 bra 	$L__BB2_91;
	setp.lt.f32 	%p154, %f76, %f206;
	mov.f32 	%f207, %f76;
	mov.u64 	%rd251, %rd81;
	@%p154 bra 	$L__BB2_91;
	setp.lt.s64 	%p155, %rd250, %rd81;
	selp.f32 	%f207, %f206, %f76, %p155;
	min.s64 	%rd251, %rd250, %rd81;
$L__BB2_91:
	setp.lt.s32 	%p156, %r4, 97;
	mov.f32 	%f208, %f207;
	mov.u64 	%rd252, %rd251;
	@%p156 bra 	$L__BB2_95;
	ld.shared.f32 	%f79, [_ZN6thrust24THRUST_300001_SM_1000_NS8cuda_cub4core6detail5shmemE+56];
	ld.shared.u64 	%rd84, [_ZN6thrust24THRUST_300001_SM_1000_NS8cuda_cub4core6detail5shmemE+64];
	setp.lt.f32 	%p157, %f207, %f79;
	mov.f32 	%f208, %f207;
	mov.u64 	%rd252, %rd251;
	@%p157 bra 	$L__BB2_95;
	setp.lt.f32 	%p158, %f79, %f207;
	mov.f32 	%f208, %f79;
	mov.u64 	%rd252, %rd84;
	@%p158 bra 	$L__BB2_95;
	setp.lt.s64 	%p159, %rd251, %rd84;
	selp.f32 	%f208, %f207, %f79, %p159;
	min.s64 	%rd252, %rd251, %rd84;
$L__BB2_95:
	setp.lt.s32 	%p160, %r4, 129;
	mov.f32 	%f209, %f208;
	mov.u64 	%rd253, %rd252;
	@%p160 bra 	$L__BB2_99;
	ld.shared.f32 	%f82, [_ZN6thrust24THRUST_300001_SM_1000_NS8cuda_cub4core6detail5shmemE+72];
	ld.shared.u64 	%rd87, [_ZN6thrust24THRUST_300001_SM_1000_NS8cuda_cub4core6detail5shmemE+80];
	setp.lt.f32 	%p161, %f208, %f82;
	mov.f32 	%f209, %f208;
	mov.u64 	%rd253, %rd252;
	@%p161 bra 	$L__BB2_99;
	setp.lt.f32 	%p162, %f82, %f208;
	mov.f32 	%f209, %f82;
	mov.u64 	%rd253, %rd87;
	@%p162 bra 	$L__BB2_99;
	setp.lt.s64 	%p163, %rd252, %rd87;
	selp.f32 	%f209, %f208, %f82, %p163;
	min.s64 	%rd253, %rd252, %rd87;
$L__BB2_99:
	setp.lt.s32 	%p164, %r4, 161;
	mov.f32 	%f210, %f209;
	mov.u64 	%rd254, %rd253;
	@%p164 bra 	$L__BB2_103;
	ld.shared.f32 	%f85, [_ZN6thrust24THRUST_300001_SM_1000_NS8cuda_cub4core6detail5shmemE+88];
	ld.shared.u64 	%rd90, [_ZN6thrust24THRUST_300001_SM_1000_NS8cuda_cub4core6detail5shmemE+96];
	setp.lt.f32 	%p165, %f209, %f85;
	mov.f32 	%f210, %f209;
	mov.u64 	%rd254, %rd253;
	@%p165 bra 	$L__BB2_103;
	setp.lt.f32 	%p166, %f85, %f209;
	mov.f32 	%f210, %f85;
	mov.u64 	%rd254, %rd90;
	@%p166 bra 	$L__BB2_103;
	setp.lt.s64 	%p167, %rd253, %rd90;
	selp.f32 	%f210, %f209, %f85, %p167;
	min.s64 	%rd254, %rd253, %rd90;
$L__BB2_103:
	setp.lt.s32 	%p168, %r4, 193;
	mov.f32 	%f211, %f210;
	mov.u64 	%rd255, %rd254;
	@%p168 bra 	$L__BB2_107;
	ld.shared.f32 	%f88, [_ZN6thrust24THRUST_300001_SM_1000_NS8cuda_cub4core6detail5shmemE+104];
	ld.shared.u64 	%rd93, [_ZN6thrust24THRUST_300001_SM_1000_NS8cuda_cub4core6detail5shmemE+112];
	setp.lt.f32 	%p169, %f210, %f88;
	mov.f32 	%f211, %f210;
	mov.u64 	%rd255, %rd254;
	@%p169 bra 	$L__BB2_107;
	setp.lt.f32 	%p170, %f88, %f210;
	mov.f32 	%f211, %f88;
	mov.u64 	%rd255, %rd93;
	@%p170 bra 	$L__BB2_107;
	setp.lt.s64 	%p171, %rd254, %rd93;
	selp.f32 	%f211, %f210, %f88, %p171;
	min.s64 	%rd255, %rd254, %rd93;
$L__BB2_107:
	setp.lt.s32 	%p172, %r4, 225;
	mov.f32 	%f242, %f211;
	mov.u64 	%rd286, %rd255;
	@%p172 bra 	$L__BB2_201;
	ld.shared.f32 	%f91, [_ZN6thrust24THRUST_300001_SM_1000_NS8cuda_cub4core6detail5shmemE+120];
	ld.shared.u64 	%rd96, [_ZN6thrust24THRUST_300001_SM_1000_NS8cuda_cub4core6detail5shmemE+128];
	setp.lt.f32 	%p173, %f211, %f91;
	mov.f32 	%f242, %f211;
	mov.u64 	%rd286, %rd255;
	@%p173 bra 	$L__BB2_201;
	setp.lt.f32 	%p174, %f91, %f211;
	mov.f32 	%f242, %f91;
	mov.u64 	%rd286, %rd96;
	@%p174 bra 	$L__BB2_201;
	setp.lt.s64 	%p175, %rd255, %rd96;
	selp.f32 	%f242, %f211, %f91, %p175;
	min.s64 	%rd286, %rd255, %rd96;
	bra.uni 	$L__BB2_201;
$L__BB2_111:
	mov.u32 	%r35, %tid.x;
	cvt.s64.s32 	%rd186, %r2;
	add.s64 	%rd98, %rd3, %rd186;
	cvt.u64.u32 	%rd99, %r35;
	add.s64 	%rd187, %rd99, %rd186;
	shl.b64 	%rd188, %rd187, 2;
	add.s64 	%rd189, %rd2, %rd188;
	ld.global.f32 	%f172, [%rd189];
	add.s32 	%r69, %r35, 256;
	cvt.u64.u32 	%rd190, %r69;
	ld.global.f32 	%f173, [%rd189+1024];
	add.s32 	%r70, %r35, 512;
	cvt.u64.u32 	%rd191, %r70;
	ld.global.f32 	%f174, [%rd189+2048];
	ld.global.f32 	%f93, [%rd189+3072];
	or.b32  	%r71, %r35, 1024;
	cvt.u64.u32 	%rd100, %r71;
	add.s64 	%rd101, %rd98, %rd100;
	ld.global.f32 	%f94, [%rd189+4096];
	setp.lt.f32 	%p2, %f173, %f172;
	selp.f32 	%f175, %f173, %f172, %p2;
	selp.b64 	%rd192, %rd190, %rd99, %p2;
	setp.lt.f32 	%p3, %f174, %f175;
	selp.f32 	%f95, %f174, %f175, %p3;
	selp.b64 	%rd102, %rd191, %rd192, %p3;
	setp.lt.f32 	%p4, %f95, %f93;
	mov.f32 	%f212, %f95;
	mov.u64 	%rd256, %rd102;
	@%p4 bra 	$L__BB2_114;
	add.s32 	%r72, %r35, 768;
	cvt.u64.u32 	%rd256, %r72;
	setp.lt.f32 	%p5, %f93, %f95;
	mov.f32 	%f212, %f93;
	@%p5 bra 	$L__BB2_114;
	mov.f32 	%f212, %f95;
	mov.u64 	%rd256, %rd102;
$L__BB2_114:
	add.s64 	%rd105, %rd98, %rd256;
	setp.lt.f32 	%p6, %f212, %f94;
	mov.f32 	%f230, %f212;
	mov.u64 	%rd274, %rd105;
	@%p6 bra 	$L__BB2_117;
	setp.lt.f32 	%p7, %f94, %f212;
	mov.f32 	%f230, %f94;
	mov.u64 	%rd274, %rd101;
	@%p7 bra 	$L__BB2_117;
	setp.lt.s64 	%p8, %rd256, %rd100;
	selp.f32 	%f230, %f212, %f94, %p8;
	selp.b64 	%rd274, %rd105, %rd101, %p8;
$L__BB2_117:
	setp.le.s32 	%p9, %r66, %r3;
	@%p9 bra 	$L__BB2_162;
	setp.ne.s32 	%p10, %r35, 0;
	@%p10 bra 	$L__BB2_120;
	atom.global.add.u32 	%r73, [%rd1+4], 1280;
	add.s32 	%r74, %r73, %r3;
	st.shared.u32 	[_ZN6thrust24THRUST_300001_SM_1000_NS8cuda_cub4core6detail5shmemE+152], %r74;
$L__BB2_120:
	bar.sync 	0;
	ld.shared.u32 	%r427, [_ZN6thrust24THRUST_300001_SM_1000_NS8cuda_cub4core6detail5shmemE+152];
	add.s32 	%r75, %r427, 1280;
	setp.gt.s32 	%p11, %r75, %r66;
	@%p11 bra 	$L__BB2_139;
$L__BB2_121:
	cvt.s64.s32 	%rd193, %r427;
	add.s64 	%rd194, %rd99, %rd193;
	shl.b64 	%rd195, %rd194, 2;
	add.s64 	%rd196, %rd2, %rd195;
	add.s64 	%rd109, %rd194, %rd3;
	ld.global.f32 	%f100, [%rd196];
	add.s64 	%rd110, %rd109, 256;
	ld.global.f32 	%f101, [%rd196+1024];
	add.s64 	%rd111, %rd109, 512;
	ld.global.f32 	%f102, [%rd196+2048];
	add.s64 	%rd112, %rd109, 768;
	ld.global.f32 	%f103, [%rd196+3072];
	add.s64 	%rd113, %rd109, 1024;
	ld.global.f32 	%f104, [%rd196+4096];
	setp.lt.f32 	%p12, %f230, %f100;
	mov.f32 	%f215, %f230;
	mov.u64 	%rd259, %rd274;
	@%p12 bra 	$L__BB2_124;
	setp.lt.f32 	%p13, %f100, %f230;
	mov.f32 	%f215, %f100;
	mov.u64 	%rd259, %rd109;
	@%p13 bra 	$L__BB2_124;
	setp.lt.s64 	%p14, %rd274, %rd109;
	selp.f32 	%f215, %f230, %f100, %p14;
	min.s64 	%rd259, %rd274, %rd109;
$L__BB2_124:
	setp.lt.f32 	%p15, %f215, %f101;
	mov.f32 	%f216, %f215;
	mov.u64 	%rd260, %rd259;
	@%p15 bra 	$L__BB2_127;
	setp.lt.f32 	%p16, %f101, %f215;
	mov.f32 	%f216, %f101;
	mov.u64 	%rd260, %rd110;
	@%p16 bra 	$L__BB2_127;
	setp.lt.s64 	%p17, %rd259, %rd110;
	selp.f32 	%f216, %f215, %f101, %p17;
	min.s64 	%rd260, %rd259, %rd110;
$L__BB2_127:
	setp.lt.f32 	%p18, %f216, %f102;
	mov.f32 	%f217, %f216;
	mov.u64 	%rd261, %rd260;
	@%p18 bra 	$L__BB2_130;
	setp.lt.f32 	%p19, %f102, %f216;
	mov.f32 	%f217, %f102;
	mov.u64 	%rd261, %rd111;
	@%p19 bra 	$L__BB2_130;
	setp.lt.s64 	%p20, %rd260, %rd111;
	selp.f32 	%f217, %f216, %f102, %p20;
	min.s64 	%rd261, %rd260, %rd111;
$L__BB2_130:
	setp.lt.f32 	%p21, %f217, %f103;
	mov.f32 	%f218, %f217;
	mov.u64 	%rd262, %rd261;
	@%p21 bra 	$L__BB2_133;
	setp.lt.f32 	%p22, %f103, %f217;
	mov.f32 	%f218, %f103;
	mov.u64 	%rd262, %rd112;
	@%p22 bra 	$L__BB2_133;
	setp.lt.s64 	%p23, %rd261, %rd112;
	selp.f32 	%f218, %f217, %f103, %p23;
	min.s64 	%rd262, %rd261, %rd112;
$L__BB2_133:
	setp.lt.f32 	%p24, %f218, %f104;
	mov.f32 	%f230, %f218;
	mov.u64 	%rd274, %rd262;
	@%p24 bra 	$L__BB2_136;
	setp.lt.f32 	%p25, %f104, %f218;
	mov.f32 	%f230, %f104;
	mov.u64 	%rd274, %rd113;
	@%p25 bra 	$L__BB2_136;
	setp.lt.s64 	%p26, %rd262, %rd113;
	selp.f32 	%f230, %f218, %f104, %p26;
	min.s64 	%rd274, %rd262, %rd113;
$L__BB2_136:
	setp.ne.s32 	%p27, %r35, 0;
	bar.sync 	0;
	@%p27 bra 	$L__BB2_138;
	atom.global.add.u32 	%r76, [%rd1+4], 1280;
	add.s32 	%r77, %r76, %r3;
	st.shared.u32 	[_ZN6thrust24THRUST_300001_SM_1000_NS8cuda_cub4core6detail5shmemE+152], %r77;
$L__BB2_138:
	bar.sync 	0;
	ld.shared.u32 	%r427, [_ZN6thrust24THRUST_300001_SM_1000_NS8cuda_cub4core6detail5shmemE+152];
	add.s32 	%r78, %r427, 1280;
	setp.le.s32 	%p28, %r78, %r66;
	@%p28 bra 	$L__BB2_121;
$L__BB2_139:
	setp.le.s32 	%p29, %r66, %r427;
	@%p29 bra 	$L__BB2_162;
	sub.s32 	%r40, %r66, %r427;
	setp.ge.s32 	%p30, %r35, %r40;
	@%p30 bra 	$L__BB2_162;
	not.b32 	%r79, %r35;
	add.s32 	%r80, %r66, %r79;
	sub.s32 	%r41, %r80, %r427;
	and.b32  	%r81, %r41, 768;
	setp.eq.s32 	%p31, %r81, 768;
	mov.u32 	%r431, %r35;
	@%p31 bra 	$L__BB2_147;
	add.s32 	%r429, %r35, %r427;
	shr.u32 	%r82, %r41, 8;
	add.s32 	%r83, %r82, 1;
	and.b32  	%r84, %r83, 3;
	neg.s32 	%r428, %r84;
	mov.u32 	%r431, %r35;
$L__BB2_143:
	.pragma "nounroll";
	mov.u64 	%rd125, %rd274;
	mov.f32 	%f116, %f230;
	cvt.s64.s32 	%rd198, %r429;
	add.s64 	%rd126, %rd3, %rd198;
	mul.wide.s32 	%rd199, %r429, 4;
	add.s64 	%rd200, %rd2, %rd199;
	ld.global.f32 	%f117, [%rd200];
	setp.lt.f32 	%p32, %f116, %f117;
	@%p32 bra 	$L__BB2_146;
	setp.lt.f32 	%p33, %f117, %f116;
	mov.f32 	%f230, %f117;
	mov.u64 	%rd274, %rd126;
	@%p33 bra 	$L__BB2_146;
	setp.lt.s64 	%p34, %rd125, %rd126;
	selp.f32 	%f230, %f116, %f117, %p34;
	min.s64 	%rd274, %rd125, %rd126;
$L__BB2_146:
	add.s32 	%r431, %r431, 256;
	add.s32 	%r429, %r429, 256;
	add.s32 	%r428, %r428, 1;
	setp.ne.s32 	%p35, %r428, 0;
	@%p35 bra 	$L__BB2_143;
$L__BB2_147:
	setp.lt.u32 	%p36, %r41, 768;
	@%p36 bra 	$L__BB2_162;
	add.s32 	%r432, %r431, %r427;
	add.s32 	%r435, %r432, 256;
	add.s32 	%r434, %r432, 512;
	add.s32 	%r433, %r432, 768;
	add.s64 	%rd131, %rd2, 2048;
$L__BB2_149:
	cvt.s64.s32 	%rd201, %r435;
	add.s64 	%rd133, %rd3, %rd201;
	cvt.s64.s32 	%rd202, %r434;
	add.s64 	%rd134, %rd3, %rd202;
	cvt.s64.s32 	%rd203, %r433;
	add.s64 	%rd135, %rd3, %rd203;
	cvt.s64.s32 	%rd204, %r432;
	mul.wide.s32 	%rd205, %r432, 4;
	add.s64 	%rd136, %rd131, %rd205;
	add.s64 	%rd137, %rd3, %rd204;
	ld.global.f32 	%f123, [%rd136+-2048];
	setp.lt.f32 	%p37, %f230, %f123;
	mov.f32 	%f226, %f230;
	mov.u64 	%rd270, %rd274;
	@%p37 bra 	$L__BB2_152;
	setp.lt.f32 	%p38, %f123, %f230;
	mov.f32 	%f226, %f123;
	mov.u64 	%rd270, %rd137;
	@%p38 bra 	$L__BB2_152;
	setp.lt.s64 	%p39, %rd274, %rd137;
	selp.f32 	%f226, %f230, %f123, %p39;
	min.s64 	%rd270, %rd274, %rd137;
$L__BB2_152:
	ld.global.f32 	%f126, [%rd136+-1024];
	setp.lt.f32 	%p40, %f226, %f126;
	mov.f32 	%f227, %f226;
	mov.u64 	%rd271, %rd270;
	@%p40 bra 	$L__BB2_155;
	setp.lt.f32 	%p41, %f126, %f226;
	mov.f32 	%f227, %f126;
	mov.u64 	%rd271, %rd133;
	@%p41 bra 	$L__BB2_155;
	setp.lt.s64 	%p42, %rd270, %rd133;
	selp.f32 	%f227, %f226, %f126, %p42;
	min.s64 	%rd271, %rd270, %rd133;
$L__BB2_155:
	ld.global.f32 	%f129, [%rd136];
	setp.lt.f32 	%p43, %f227, %f129;
	mov.f32 	%f228, %f227;
	mov.u64 	%rd272, %rd271;
	@%p43 bra 	$L__BB2_158;
	setp.lt.f32 	%p44, %f129, %f227;
	mov.f32 	%f228, %f129;
	mov.u64 	%rd272, %rd134;
	@%p44 bra 	$L__BB2_158;
	setp.lt.s64 	%p45, %rd271, %rd134;
	selp.f32 	%f228, %f227, %f129, %p45;
	min.s64 	%rd272, %rd271, %rd134;
$L__BB2_158:
	ld.global.f32 	%f132, [%rd136+1024];
	setp.lt.f32 	%p46, %f228, %f132;
	mov.f32 	%f230, %f228;
	mov.u64 	%rd274, %rd272;
	@%p46 bra 	$L__BB2_161;
	setp.lt.f32 	%p47, %f132, %f228;
	mov.f32 	%f230, %f132;
	mov.u64 	%rd274, %rd135;
	@%p47 bra 	$L__BB2_161;
	setp.lt.s64 	%p48, %rd272, %rd135;
	selp.f32 	%f230, %f228, %f132, %p48;
	min.s64 	%rd274, %rd272, %rd135;
$L__BB2_161:
	add.s32 	%r431, %r431, 1024;
	add.s32 	%r435, %r435, 1024;
	add.s32 	%r434, %r434, 1024;
	add.s32 	%r433, %r433, 1024;
	add.s32 	%r432, %r432, 1024;
	setp.lt.s32 	%p49, %r431, %r40;
	@%p49 bra 	$L__BB2_149;
$L__BB2_162:
	// begin inline asm
	mov.u32 %r85, %laneid;
	// end inline asm
	mov.b32 	%r87, %f230;
	mov.b32 	%r103, 1;
	mov.b32 	%r104, 31;
	mov.b32 	%r105, -1;
	// begin inline asm
	shfl.sync.down.b32 %r86, %r87, %r103, %r104, %r105;
	// end inline asm
	mov.b32 	%f136, %r86;
	// begin inline asm
	shfl.sync.down.b32 %r91, %r92, %r103, %r104, %r105;
	// end inline asm
	mov.b64 	{%r97, %r102}, %rd274;
	// begin inline asm
	shfl.sync.down.b32 %r96, %r97, %r103, %r104, %r105;
	// end inline asm
	// begin inline asm
	shfl.sync.down.b32 %r101, %r102, %r103, %r104, %r105;
	// end inline asm
	mov.b64 	%rd147, {%r96, %r101};
	setp.gt.s32 	%p50, %r85, 30;
	setp.lt.f32 	%p51, %f230, %f136;
	or.pred  	%p52, %p50, %p51;
	mov.f32 	%f231, %f230;
	mov.u64 	%rd275, %rd274;
	@%p52 bra 	$L__BB2_165;
	setp.gt.f32 	%p53, %f230, %f136;
	mov.f32 	%f231, %f136;
	mov.u64 	%rd275, %rd147;
	@%p53 bra 	$L__BB2_165;
	setp.lt.s64 	%p54, %rd274, %rd147;
	selp.f32 	%f231, %f230, %f136, %p54;
	min.s64 	%rd275, %rd274, %rd147;
$L__BB2_165:
	mov.b32 	%r107, %f231;
	mov.b32 	%r123, 2;
	mov.b32 	%r124, 31;
	mov.b32 	%r125, -1;
	// begin inline asm
	shfl.sync.down.b32 %r106, %r107, %r123, %r124, %r125;
	// end inline asm
	mov.b32 	%f139, %r106;
	// begin inline asm
	shfl.sync.down.b32 %r111, %r112, %r123, %r124, %r125;
	// end inline asm
	mov.b64 	{%r117, %r122}, %rd275;
	// begin inline asm
	shfl.sync.down.b32 %r116, %r117, %r123, %r124, %r125;
	// end inline asm
	// begin inline asm
	shfl.sync.down.b32 %r121, %r122, %r123, %r124, %r125;
	// end inline asm
	mov.b64 	%rd150, {%r116, %r121};
	setp.gt.s32 	%p55, %r85, 29;
	setp.lt.f32 	%p56, %f231, %f139;
	or.pred  	%p57, %p55, %p56;
	mov.f32 	%f232, %f231;
	mov.u64 	%rd276, %rd275;
	@%p57 bra 	$L__BB2_168;
	setp.gt.f32 	%p58, %f231, %f139;
	mov.f32 	%f232, %f139;
	mov.u64 	%rd276, %rd150;
	@%p58 bra 	$L__BB2_168;
	setp.lt.s64 	%p59, %rd275, %rd150;
	selp.f32 	%f232, %f231, %f139, %p59;
	min.s64 	%rd276, %rd275, %rd150;
$L__BB2_168:
	mov.b32 	%r127, %f232;
	mov.b32 	%r143, 4;
	mov.b32 	%r144, 31;
	mov.b32 	%r145, -1;
	// begin inline asm
	shfl.sync.down.b32 %r126, %r127, %r143, %r144, %r145;
	// end inline asm
	mov.b32 	%f142, %r126;
	// begin inline asm
	shfl.sync.down.b32 %r131, %r132, %r143, %r144, %r145;
	// end inline asm
	mov.b64 	{%r137, %r142}, %rd276;
	// begin inline asm
	shfl.sync.down.b32 %r136, %r137, %r143, %r144, %r145;
	// end inline asm
	// begin inline asm
	shfl.sync.down.b32 %r141, %r142, %r143, %r144, %r145;
	// end inline asm
	mov.b64 	%rd153, {%r136, %r141};
	setp.gt.s32 	%p60, %r85, 27;
	setp.lt.f32 	%p61, %f232, %f142;
	or.pred  	%p62, %p60, %p61;
	mov.f32 	%f233, %f232;
	mov.u64 	%rd277, %rd276;
	@%p62 bra 	$L__BB2_171;
	setp.gt.f32 	%p63, %f232, %f142;
	mov.f32 	%f233, %f142;
	mov.u64 	%rd277, %rd153;
	@%p63 bra 	$L__BB2_171;
	setp.lt.s64 	%p64, %rd276, %rd153;
	selp.f32 	%f233, %f232, %f142, %p64;
	min.s64 	%rd277, %rd276, %rd153;
$L__BB2_171:
	mov.b32 	%r147, %f233;
	mov.b32 	%r163, 8;
	mov.b32 	%r164, 31;
	mov.b32 	%r165, -1;
	// begin inline asm
	shfl.sync.down.b32 %r146, %r147, %r163, %r164, %r165;
	// end inline asm
	mov.b32 	%f145, %r146;
	// begin inline asm
	shfl.sync.down.b32 %r151, %r152, %r163, %r164, %r165;
	// end inline asm
	mov.b64 	{%r157, %r162}, %rd277;
	// begin inline asm
	shfl.sync.down.b32 %r156, %r157, %r163, %r164, %r165;
	// end inline asm
	// begin inline asm
	shfl.sync.down.b32 %r161, %r162, %r163, %r164, %r165;
	// end inline asm
	mov.b64 	%rd156, {%r156, %r161};
	setp.gt.s32 	%p65, %r85, 23;
	setp.lt.f32 	%p66, %f233, %f145;
	or.pred  	%p67, %p65, %p66;
	mov.f32 	%f234, %f233;
	mov.u64 	%rd278, %rd277;
	@%p67 bra 	$L__BB2_174;
	setp.gt.f32 	%p68, %f233, %f145;
	mov.f32 	%f234, %f145;
	mov.u64 	%rd278, %rd156;
	@%p68 bra 	$L__BB2_174;
	setp.lt.s64 	%p69, %rd277, %rd156;
	selp.f32 	%f234, %f233, %f145, %p69;
	min.s64 	%rd278, %rd277, %rd156;
$L__BB2_174:
	mov.b32 	%r167, %f234;
	mov.b32 	%r183, 16;
	mov.b32 	%r184, 31;
	mov.b32 	%r185, -1;
	// begin inline asm
	shfl.sync.down.b32 %r166, %r167, %r183, %r184, %r185;
	// end inline asm
	mov.b32 	%f148, %r166;
	// begin inline asm
	shfl.sync.down.b32 %r171, %r172, %r183, %r184, %r185;
	// end inline asm
	mov.b64 	{%r177, %r182}, %rd278;
	// begin inline asm
	shfl.sync.down.b32 %r176, %r177, %r183, %r184, %r185;
	// end inline asm
	// begin inline asm
	shfl.sync.down.b32 %r181, %r182, %r183, %r184, %r185;
	// end inline asm
	mov.b64 	%rd159, {%r176, %r181};
	setp.gt.s32 	%p70, %r85, 15;
	setp.lt.f32 	%p71, %f234, %f148;
	or.pred  	%p72, %p70, %p71;
	mov.f32 	%f242, %f234;
	mov.u64 	%rd286, %rd278;
	@%p72 bra 	$L__BB2_177;
	setp.gt.f32 	%p73, %f234, %f148;
	mov.f32 	%f242, %f148;
	mov.u64 	%rd286, %rd159;
	@%p73 bra 	$L__BB2_177;
	setp.lt.s64 	%p74, %rd278, %rd159;
	selp.f32 	%f242, %f234, %f148, %p74;
	min.s64 	%rd286, %rd278, %rd159;
$L__BB2_177:
	setp.ne.s32 	%p75, %r85, 0;
	@%p75 bra 	$L__BB2_179;
	shr.u32 	%r186, %r35, 1;
	and.b32  	%r187, %r186, 496;
	mov.u32 	%r188, _ZN6thrust24THRUST_300001_SM_1000_NS8cuda_cub4core6detail5shmemE;
	add.s32 	%r189, %r188, %r187;
	st.shared.f32 	[%r189+8], %f242;
	st.shared.u64 	[%r189+16], %rd286;
$L__BB2_179:
	bar.sync 	0;
	setp.ne.s32 	%p76, %r35, 0;
	@%p76 bra 	$L__BB2_201;
	ld.shared.f32 	%f151, [_ZN6thrust24THRUST_300001_SM_1000_NS8cuda_cub4core6detail5shmemE+24];
	ld.shared.u64 	%rd162, [_ZN6thrust24THRUST_300001_SM_1000_NS8cuda_cub4core6detail5shmemE+32];
	setp.lt.f32 	%p77, %f242, %f151;
	mov.f32 	%f236, %f242;
	mov.u64 	%rd280, %rd286;
	@%p77 bra 	$L__BB2_183;
	setp.lt.f32 	%p78, %f151, %f242;
	mov.f32 	%f236, %f151;
	mov.u64 	%rd280, %rd162;
	@%p78 bra 	$L__BB2_183;
	setp.lt.s64 	%p79, %rd286, %rd162;
	selp.f32 	%f236, %f242, %f151, %p79;
	min.s64 	%rd280, %rd286, %rd162;
$L__BB2_183:
	ld.shared.f32 	%f154, [_ZN6thrust24THRUST_300001_SM_1000_NS8cuda_cub4core6detail5shmemE+40];
	ld.shared.u64 	%rd165, [_ZN6thrust24THRUST_300001_SM_1000_NS8cuda_cub4core6detail5shmemE+48];
	setp.lt.f32 	%p80, %f236, %f154;
	mov.f32 	%f237, %f236;
	mov.u64 	%rd281, %rd280;
	@%p80 bra 	$L__BB2_186;
	setp.lt.f32 	%p81, %f154, %f236;
	mov.f32 	%f237, %f154;
	mov.u64 	%rd281, %rd165;
	@%p81 bra 	$L__BB2_186;
	setp.lt.s64 	%p82, %rd280, %rd165;
	selp.f32 	%f237, %f236, %f154, %p82;
	min.s64 	%rd281, %rd280, %rd165;
$L__BB2_186:
	ld.shared.f32 	%f157, [_ZN6thrust24THRUST_300001_SM_1000_NS8cuda_cub4core6detail5shmemE+56];
	ld.shared.u64 	%rd168, [_ZN6thrust24THRUST_300001_SM_1000_NS8cuda_cub4core6detail5shmemE+64];
	setp.lt.f32 	%p83, %f237, %f157;
	mov.f32 	%f238, %f237;
	mov.u64 	%rd282, %rd281;
	@%p83 bra 	$L__BB2_189;
	setp.lt.f32 	%p84, %f157, %f237;
	mov.f32 	%f238, %f157;
	mov.u64 	%rd282, %rd168;
	@%p84 bra 	$L__BB2_189;
	setp.lt.s64 	%p85, %rd281, %rd168;
	selp.f32 	%f238, %f237, %f157, %p85;
	min.s64 	%rd282, %rd281, %rd168;
$L__BB2_189:
	ld.shared.f32 	%f160, [_ZN6thrust24THRUST_300001_SM_1000_NS8cuda_cub4core6detail5shmemE+72];
	ld.shared.u64 	%rd171, [_ZN6thrust24THRUST_300001_SM_1000_NS8cuda_cub4core6detail5shmemE+80];
	setp.lt.f32 	%p86, %f238, %f160;
	mov.f32 	%f239, %f238;
	mov.u64 	%rd283, %rd282;
	@%p86 bra 	$L__BB2_192;
	setp.lt.f32 	%p87, %f160, %f238;
	mov.f32 	%f239, %f160;
	mov.u64 	%rd283, %rd171;
	@%p87 bra 	$L__BB2_192;
	setp.lt.s64 	%p88, %rd282, %rd171;
	selp.f32 	%f239, %f238, %f160, %p88;
	min.s64 	%rd283, %rd282, %rd171;
$L__BB2_192:
	ld.shared.f32 	%f163, [_ZN6thrust24THRUST_300001_SM_1000_NS8cuda_cub4core6detail5shmemE+88];
	ld.shared.u64 	%rd174, [_ZN6thrust24THRUST_300001_SM_1000_NS8cuda_cub4core6detail5shmemE+96];
	setp.lt.f32 	%p89, %f239, %f163;
	mov.f32 	%f240, %f239;
	mov.u64 	%rd284, %rd283;
	@%p89 bra 	$L__BB2_195;
	setp.lt.f32 	%p90, %f163, %f239;
	mov.f32 	%f240, %f163;
	mov.u64 	%rd284, %rd174;
	@%p90 bra 	$L__BB2_195;
	setp.lt.s64 	%p91, %rd283, %rd174;
	selp.f32 	%f240, %f239, %f163, %p91;
	min.s64 	%rd284, %rd283, %rd174;
$L__BB2_195:
	ld.shared.f32 	%f166, [_ZN6thrust24THRUST_300001_SM_1000_NS8cuda_cub4core6detail5shmemE+104];
	ld.shared.u64 	%rd177, [_ZN6thrust24THRUST_300001_SM_1000_NS8cuda_cub4core6detail5shmemE+112];
	setp.lt.f32 	%p92, %f240, %f166;
	mov.f32 	%f241, %f240;
	mov.u64 	%rd285, %rd284;
	@%p92 bra 	$L__BB2_198;
	setp.lt.f32 	%p93, %f166, %f240;
	mov.f32 	%f241, %f166;
	mov.u64 	%rd285, %rd177;
	@%p93 bra 	$L__BB2_198;
	setp.lt.s64 	%p94, %rd284, %rd177;
	selp.f32 	%f241, %f240, %f166, %p94;
	min.s64 	%rd285, %rd284, %rd177;
$L__BB2_198:
	ld.shared.f32 	%f169, [_ZN6thrust24THRUST_300001_SM_1000_NS8cuda_cub4core6detail5shmemE+120];
	ld.shared.u64 	%rd180, [_ZN6thrust24THRUST_300001_SM_1000_NS8cuda_cub4core6detail5shmemE+128];
	setp.lt.f32 	%p95, %f241, %f169;
	mov.f32 	%f242, %f241;
	mov.u64 	%rd286, %rd285;
	@%p95 bra 	$L__BB2_201;
	setp.lt.f32 	%p96, %f169, %f241;
	mov.f32 	%f242, %f169;
	mov.u64 	%rd286, %rd180;
	@%p96 bra 	$L__BB2_201;
	setp.lt.s64 	%p97, %rd285, %rd180;
	selp.f32 	%f242, %f241, %f169, %p97;
	min.s64 	%rd286, %rd285, %rd180;
$L__BB2_201:
	mov.u32 	%r415, %tid.x;
	setp.ne.s32 	%p224, %r415, 0;
	@%p224 bra 	$L__BB2_203;
	ld.param.u64 	%rd222, [_ZN6thrust24THRUST_300001_SM_1000_NS8cuda_cub4core6detail13_kernel_agentINS1_8__reduce11ReduceAgentINS0_12zip_iteratorIN4cuda3std3__45tupleIJNS0_6detail15normal_iteratorINS0_10device_ptrIfEEEENS0_17counting_iteratorIlNS0_11use_defaultESI_SI_EEEEEEEPNSB_IJflEEESM_iNS1_9__extrema9arg_min_fIflNSA_4lessIfEEEEEEJSL_SN_iN3cub18CUB_300001_SM_100013GridEvenShareIiEENSV_9GridQueueIjEESS_EEEvDpT0__param_1];
	cvta.to.global.u64 	%rd219, %rd222;
	mul.wide.u32 	%rd220, %r1, 16;
	add.s64 	%rd221, %rd219, %rd220;
	st.global.f32 	[%rd221], %f242;
	st.global.u64 	[%rd221+8], %rd286;
$L__BB2_203:
	ret;

}
	// .globl	_ZN6thrust24THRUST_300001_SM_1000_NS8cuda_cub4core6detail13_kernel_agentINS1_8__reduce10DrainAgentIiEEJN3cub18CUB_300001_SM_10009GridQueueIjEEiEEEvDpT0_
.visible .entry _ZN6thrust24THRUST_300001_SM_1000_NS8cuda_cub4core6detail13_kernel_agentINS1_8__reduce10DrainAgentIiEEJN3cub18CUB_300001_SM_10009GridQueueIjEEiEEEvDpT0_(
	.param .align 8 .b8 _ZN6thrust24THRUST_300001_SM_1000_NS8cuda_cub4core6detail13_kernel_agentINS1_8__reduce10DrainAgentIiEEJN3cub18CUB_300001_SM_10009GridQueueIjEEiEEEvDpT0__param_0[8],
	.param .u32 _ZN6thrust24THRUST_300001_SM_1000_NS8cuda_cub4core6detail13_kernel_agentINS1_8__reduce10DrainAgentIiEEJN3cub18CUB_300001_SM_10009GridQueueIjEEiEEEvDpT0__param_1
)
.maxntid 1
{
	.reg .b32 	%r<3>;
	.reg .b64 	%rd<3>;

	ld.param.u64 	%rd1, [_ZN6thrust24THRUST_300001_SM_1000_NS8cuda_cub4core6detail13_kernel_agentINS1_8__reduce10DrainAgentIiEEJN3cub18CUB_300001_SM_10009GridQueueIjEEiEEEvDpT0__param_0];
	ld.param.u32 	%r1, [_ZN6thrust24THRUST_300001_SM_1000_NS8cuda_cub4core6detail13_kernel_agentINS1_8__reduce10DrainAgentIiEEJN3cub18CUB_300001_SM_10009GridQueueIjEEiEEEvDpT0__param_1];
	cvta.to.global.u64 	%rd2, %rd1;
	st.global.u32 	[%rd2], %r1;
	mov.b32 	%r2, 0;
	st.global.u32 	[%rd2+4], %r2;
	ret;

}
	// .globl	_ZN6thrust24THRUST_300001_SM_1000_NS8cuda_cub4core6detail13_kernel_agentINS1_8__reduce11ReduceAgentIPN4cuda3std3__45tupleIJflEEESC_SB_iNS1_9__extrema9arg_min_fIflNS9_4lessIfEEEEEEJSC_SC_iSH_EEEvDpT0_
.visible .entry _ZN6thrust24THRUST_300001_SM_1000_NS8cuda_cub4core6detail13_kernel_agentINS1_8__reduce11ReduceAgentIPN4cuda3std3__45tupleIJflEEESC_SB_iNS1_9__extrema9arg_min_fIflNS9_4lessIfEEEEEEJSC_SC_iSH_EEEvDpT0_(
	.param .u64 .ptr .align 1 _ZN6thrust24THRUST_300001_SM_1000_NS8cuda_cub4core6detail13_kernel_agentINS1_8__reduce11ReduceAgentIPN4cuda3std3__45tupleIJflEEESC_SB_iNS1_9__extrema9arg_min_fIflNS9_4lessIfEEEEEEJSC_SC_iSH_EEEvDpT0__param_0,
	.param .u64 .ptr .align 1 _ZN6thrust24THRUST_300001_SM_1000_NS8cuda_cub4core6detail13_kernel_agentINS1_8__reduce11ReduceAgentIPN4cuda3std3__45tupleIJflEEESC_SB_iNS1_9__extrema9arg_min_fIflNS9_4lessIfEEEEEEJSC_SC_iSH_EEEvDpT0__param_1,
	.param .u32 _ZN6thrust24THRUST_300001_SM_1000_NS8cuda_cub4core6detail13_kernel_agentINS1_8__reduce11ReduceAgentIPN4cuda3std3__45tupleIJflEEESC_SB_iNS1_9__extrema9arg_min_fIflNS9_4lessIfEEEEEEJSC_SC_iSH_EEEvDpT0__param_2,
	.param .align 1 .b8 _ZN6thrust24THRUST_300001_SM_1000_NS8cuda_cub4core6detail13_kernel_agentINS1_8__reduce11ReduceAgentIPN4cuda3std3__45tupleIJflEEESC_SB_iNS1_9__extrema9arg_min_fIflNS9_4lessIfEEEEEEJSC_SC_iSH_EEEvDpT0__param_3[1]
)
.maxntid 256
{
	.reg .pred 	%p<228>;
	.reg .b32 	%r<432>;
	.reg .b32 	%f<248>;
	.reg .b64 	%rd<356>;

	ld.param.u64 	%rd186, [_ZN6thrust24THRUST_300001_SM_1000_NS8cuda_cub4core6detail13_kernel_agentINS1_8__reduce11ReduceAgentIPN4cuda3std3__45tupleIJflEEESC_SB_iNS1_9__extrema9arg_min_fIflNS9_4lessIfEEEEEEJSC_SC_iSH_EEEvDpT0__param_0];
	ld.param.u64 	%rd187, [_ZN6thrust24THRUST_300001_SM_1000_NS8cuda_cub4core6detail13_kernel_agentINS1_8__reduce11ReduceAgentIPN4cuda3std3__45tupleIJflEEESC_SB_iNS1_9__extrema9arg_min_fIflNS9_4lessIfEEEEEEJSC_SC_iSH_EEEvDpT0__param_1];
	ld.param.u32 	%r37, [_ZN6thrust24THRUST_300001_SM_1000_NS8cuda_cub4core6detail13_kernel_agentINS1_8__reduce11ReduceAgentIPN4cuda3std3__45tupleIJflEEESC_SB_iNS1_9__extrema9arg_min_fIflNS9_4lessIfEEEEEEJSC_SC_iSH_EEEvDpT0__param_2];
	setp.eq.s32 	%p1, %r37, 0;
	@%p1 bra 	$L__BB4_205;
	setp.gt.s32 	%p2, %r37, 1279;
	@%p2 bra 	$L__BB4_111;
	mov.u32 	%r1, %tid.x;
	setp.ge.s32 	%p101, %r1, %r37;
	mov.f32 	%f191, 0f00000000;
	mov.b64 	%rd298, 0;
	mov.u32 	%r422, %r1;
	@%p101 bra 	$L__BB4_4;
	mul.wide.u32 	%rd263, %r1, 16;
	add.s64 	%rd260, %rd186, %rd263;
	// begin inline asm
	ld.global.nc.u64 %rd259, [%rd260];
	// end inline asm
	mov.b64 	{%r183, %r184}, %rd259;
	mov.b32 	%f191, %r183;
	add.s64 	%rd262, %rd260, 8;
	// begin inline asm
	ld.global.nc.u64 %rd298, [%rd262];
	// end inline asm
	add.s32 	%r422, %r1, 256;
$L__BB4_4:
	setp.ge.s32 	%p102, %r422, %r37;
	@%p102 bra 	$L__BB4_25;
	not.b32 	%r185, %r422;
	add.s32 	%r4, %r37, %r185;
	and.b32  	%r186, %r4, 768;
	setp.eq.s32 	%p103, %r186, 768;
	@%p103 bra 	$L__BB4_11;
	mul.wide.u32 	%rd265, %r422, 16;
	add.s64 	%rd289, %rd186, %rd265;
	shr.u32 	%r187, %r4, 8;
	add.s32 	%r188, %r187, 1;
	and.b32  	%r189, %r188, 3;
	neg.s32 	%r420, %r189;
$L__BB4_7:
	.pragma "nounroll";
	mov.u64 	%rd5, %rd298;
	mov.f32 	%f3, %f191;
	// begin inline asm
	ld.global.nc.u64 %rd266, [%rd289];
	// end inline asm
	mov.b64 	{%r190, %r191}, %rd266;
	mov.b32 	%f4, %r190;
	add.s64 	%rd269, %rd289, 8;
	// begin inline asm
	ld.global.nc.u64 %rd268, [%rd269];
	// end inline asm
	setp.lt.f32 	%p104, %f3, %f4;
	@%p104 bra 	$L__BB4_10;
	setp.lt.f32 	%p105, %f4, %f3;
	mov.u64 	%rd298, %rd268;
	mov.f32 	%f191, %f4;
	@%p105 bra 	$L__BB4_10;
	setp.lt.s64 	%p106, %rd5, %rd268;
	min.s64 	%rd298, %rd5, %rd268;
	selp.f32 	%f191, %f3, %f4, %p106;
$L__BB4_10:
	add.s32 	%r422, %r422, 256;
	add.s64 	%rd289, %rd289, 4096;
	add.s32 	%r420, %r420, 1;
	setp.ne.s32 	%p107, %r420, 0;
	@%p107 bra 	$L__BB4_7;
$L__BB4_11:
	setp.lt.u32 	%p108, %r4, 768;
	@%p108 bra 	$L__BB4_25;
$L__BB4_12:
	mul.wide.s32 	%rd274, %r422, 16;
	add.s64 	%rd271, %rd186, %rd274;
	// begin inline asm
	ld.global.nc.u64 %rd270, [%rd271];
	// end inline asm
	mov.b64 	{%r192, %r193}, %rd270;
	mov.b32 	%f10, %r192;
	add.s64 	%rd273, %rd271, 8;
	// begin inline asm
	ld.global.nc.u64 %rd272, [%rd273];
	// end inline asm
	setp.lt.f32 	%p109, %f191, %f10;
	mov.u64 	%rd295, %rd298;
	mov.f32 	%f188, %f191;
	@%p109 bra 	$L__BB4_15;
	setp.lt.f32 	%p110, %f10, %f191;
	mov.u64 	%rd295, %rd272;
	mov.f32 	%f188, %f10;
	@%p110 bra 	$L__BB4_15;
	setp.lt.s64 	%p111, %rd298, %rd272;
	min.s64 	%rd295, %rd298, %rd272;
	selp.f32 	%f188, %f191, %f10, %p111;
$L__BB4_15:
	add.s64 	%rd276, %rd271, 4096;
	// begin inline asm
	ld.global.nc.u64 %rd275, [%rd276];
	// end inline asm
	mov.b64 	{%r194, %r195}, %rd275;
	mov.b32 	%f13, %r194;
	add.s64 	%rd278, %rd271, 4104;
	// begin inline asm
	ld.global.nc.u64 %rd277, [%rd278];
	// end inline asm
	setp.lt.f32 	%p112, %f188, %f13;
	mov.u64 	%rd296, %rd295;
	mov.f32 	%f189, %f188;
	@%p112 bra 	$L__BB4_18;
	setp.lt.f32 	%p113, %f13, %f188;
	mov.u64 	%rd296, %rd277;
	mov.f32 	%f189, %f13;
	@%p113 bra 	$L__BB4_18;
	setp.lt.s64 	%p114, %rd295, %rd277;
	min.s64 	%rd296, %rd295, %rd277;
	selp.f32 	%f189, %f188, %f13, %p114;
$L__BB4_18:
	add.s64 	%rd280, %rd271, 8192;
	// begin inline asm
	ld.global.nc.u64 %rd279, [%rd280];
	// end inline asm
	mov.b64 	{%r196, %r197}, %rd279;
	mov.b32 	%f16, %r196;
	add.s64 	%rd282, %rd271, 8200;
	// begin inline asm
	ld.global.nc.u64 %rd281, [%rd282];
	// end inline asm
	setp.lt.f32 	%p115, %f189, %f16;
	mov.u64 	%rd297, %rd296;
	mov.f32 	%f190, %f189;
	@%p115 bra 	$L__BB4_21;
	setp.lt.f32 	%p116, %f16, %f189;
	mov.u64 	%rd297, %rd281;
	mov.f32 	%f190, %f16;
	@%p116 bra 	$L__BB4_21;
	setp.lt.s64 	%p117, %rd296, %rd281;
	min.s64 	%rd297, %rd296, %rd281;
	selp.f32 	%f190, %f189, %f16, %p117;
$L__BB4_21:
	add.s64 	%rd284, %rd271, 12288;
	// begin inline asm
	ld.global.nc.u64 %rd283, [%rd284];
	// end inline asm
	mov.b64 	{%r198, %r199}, %rd283;
	mov.b32 	%f19, %r198;
	add.s64 	%rd286, %rd271, 12296;
	// begin inline asm
	ld.global.nc.u64 %rd285, [%rd286];
	// end inline asm
	setp.lt.f32 	%p118, %f190, %f19;
	mov.u64 	%rd298, %rd297;
	mov.f32 	%f191, %f190;
	@%p118 bra 	$L__BB4_24;
	setp.lt.f32 	%p119, %f19, %f190;
	mov.u64 	%rd298, %rd285;
	mov.f32 	%f191, %f19;
	@%p119 bra 	$L__BB4_24;
	setp.lt.s64 	%p120, %rd297, %rd285;
	min.s64 	%rd298, %rd297, %rd285;
	selp.f32 	%f191, %f190, %f19, %p120;
$L__BB4_24:
	add.s32 	%r422, %r422, 1024;
	setp.lt.s32 	%p121, %r422, %r37;
	@%p121 bra 	$L__BB4_12;
$L__BB4_25:
	setp.lt.s32 	%p122, %r37, 256;
	@%p122 bra 	$L__BB4_65;
	// begin inline asm
	mov.u32 %r313, %laneid;
	// end inline asm
	mov.b32 	%r315, %f191;
	mov.b32 	%r331, 1;
	mov.b32 	%r332, 31;
	mov.b32 	%r333, -1;
	// begin inline asm
	shfl.sync.down.b32 %r314, %r315, %r331, %r332, %r333;
	// end inline asm
	mov.b32 	%f23, %r314;
	// begin inline asm
	shfl.sync.down.b32 %r319, %r320, %r331, %r332, %r333;
	// end inline asm
	mov.b64 	{%r325, %r330}, %rd298;
	// begin inline asm
	shfl.sync.down.b32 %r324, %r325, %r331, %r332, %r333;
	// end inline asm
	// begin inline asm
	shfl.sync.down.b32 %r329, %r330, %r331, %r332, %r333;
	// end inline asm
	mov.b64 	%rd27, {%r324, %r329};
	setp.gt.s32 	%p179, %r313, 30;
	setp.lt.f32 	%p180, %f191, %f23;
	or.pred  	%p181, %p179, %p180;
	mov.u64 	%rd300, %rd298;
	mov.f32 	%f193, %f191;
	@%p181 bra 	$L__BB4_29;
	setp.gt.f32 	%p182, %f191, %f23;
	mov.u64 	%rd300, %rd27;
	mov.f32 	%f193, %f23;
	@%p182 bra 	$L__BB4_29;
	setp.lt.s64 	%p183, %rd298, %rd27;
	min.s64 	%rd300, %rd298, %rd27;
	selp.f32 	%f193, %f191, %f23, %p183;
$L__BB4_29:
	mov.b32 	%r335, %f193;
	mov.b32 	%r351, 2;
	mov.b32 	%r352, 31;
	mov.b32 	%r353, -1;
	// begin inline asm
	shfl.sync.down.b32 %r334, %r335, %r351, %r352, %r353;
	// end inline asm
	mov.b32 	%f26, %r334;
	// begin inline asm
	shfl.sync.down.b32 %r339, %r340, %r351, %r352, %r353;
	// end inline asm
	mov.b64 	{%r345, %r350}, %rd300;
	// begin inline asm
	shfl.sync.down.b32 %r344, %r345, %r351, %r352, %r353;
	// end inline asm
	// begin inline asm
	shfl.sync.down.b32 %r349, %r350, %r351, %r352, %r353;
	// end inline asm
	mov.b64 	%rd30, {%r344, %r349};
	setp.gt.s32 	%p184, %r313, 29;
	setp.lt.f32 	%p185, %f193, %f26;
	or.pred  	%p186, %p184, %p185;
	mov.u64 	%rd301, %rd300;
	mov.f32 	%f194, %f193;
	@%p186 bra 	$L__BB4_32;
	setp.gt.f32 	%p187, %f193, %f26;
	mov.u64 	%rd301, %rd30;
	mov.f32 	%f194, %f26;
	@%p187 bra 	$L__BB4_32;
	setp.lt.s64 	%p188, %rd300, %rd30;
	min.s64 	%rd301, %rd300, %rd30;
	selp.f32 	%f194, %f193, %f26, %p188;
$L__BB4_32:
	mov.b32 	%r355, %f194;
	mov.b32 	%r371, 4;
	mov.b32 	%r372, 31;
	mov.b32 	%r373, -1;
	// begin inline asm
	shfl.sync.down.b32 %r354, %r355, %r371, %r372, %r373;
	// end inline asm
	mov.b32 	%f29, %r354;
	// begin inline asm
	shfl.sync.down.b32 %r359, %r360, %r371, %r372, %r373;
	// end inline asm
	mov.b64 	{%r365, %r370}, %rd301;
	// begin inline asm
	shfl.sync.down.b32 %r364, %r365, %r371, %r372, %r373;
	// end inline asm
	// begin inline asm
	shfl.sync.down.b32 %r369, %r370, %r371, %r372, %r373;
	// end inline asm
	mov.b64 	%rd33, {%r364, %r369};
	setp.gt.s32 	%p189, %r313, 27;
	setp.lt.f32 	%p190, %f194, %f29;
	or.pred  	%p191, %p189, %p190;
	mov.u64 	%rd302, %rd301;
	mov.f32 	%f195, %f194;
	@%p191 bra 	$L__BB4_35;
	setp.gt.f32 	%p192, %f194, %f29;
	mov.u64 	%rd302, %rd33;
	mov.f32 	%f195, %f29;
	@%p192 bra 	$L__BB4_35;
	setp.lt.s64 	%p193, %rd301, %rd33;
	min.s64 	%rd302, %rd301, %rd33;
	selp.f32 	%f195, %f194, %f29, %p193;
$L__BB4_35:
	mov.b32 	%r375, %f195;
	mov.b32 	%r391, 8;
	mov.b32 	%r392, 31;
	mov.b32 	%r393, -1;
	// begin inline asm
	shfl.sync.down.b32 %r374, %r375, %r391, %r392, %r393;
	// end inline asm
	mov.b32 	%f32, %r374;
	// begin inline asm
	shfl.sync.down.b32 %r379, %r380, %r391, %r392, %r393;
	// end inline asm
	mov.b64 	{%r385, %r390}, %rd302;
	// begin inline asm
	shfl.sync.down.b32 %r384, %r385, %r391, %r392, %r393;
	// end inline asm
	// begin inline asm
	shfl.sync.down.b32 %r389, %r390, %r391, %r392, %r393;
	// end inline asm
	mov.b64 	%rd36, {%r384, %r389};
	setp.gt.s32 	%p194, %r313, 23;
	setp.lt.f32 	%p195, %f195, %f32;
	or.pred  	%p196, %p194, %p195;
	mov.u64 	%rd303, %rd302;
	mov.f32 	%f196, %f195;
	@%p196 bra 	$L__BB4_38;
	setp.gt.f32 	%p197, %f195, %f32;
	mov.u64 	%rd303, %rd36;
	mov.f32 	%f196, %f32;
	@%p197 bra 	$L__BB4_38;
	setp.lt.s64 	%p198, %rd302, %rd36;
	min.s64 	%rd303, %rd302, %rd36;
	selp.f32 	%f196, %f195, %f32, %p198;
$L__BB4_38:
	mov.b32 	%r395, %f196;
	mov.b32 	%r411, 16;
	mov.b32 	%r412, 31;
	mov.b32 	%r413, -1;
	// begin inline asm
	shfl.sync.down.b32 %r394, %r395, %r411, %r412, %r413;
	// end inline asm
	mov.b32 	%f35, %r394;
	// begin inline asm
	shfl.sync.down.b32 %r399, %r400, %r411, %r412, %r413;
	// end inline asm
	mov.b64 	{%r405, %r410}, %rd303;
	// begin inline asm
	shfl.sync.down.b32 %r404, %r405, %r411, %r412, %r413;
	// end inline asm
	// begin inline asm
	shfl.sync.down.b32 %r409, %r410, %r411, %r412, %r413;
	// end inline asm
	mov.b64 	%rd39, {%r404, %r409};
	setp.gt.s32 	%p199, %r313, 15;
	setp.lt.f32 	%p200, %f196, %f35;
	or.pred  	%p201, %p199, %p200;
	mov.u64 	%rd355, %rd303;
	mov.f32 	%f247, %f196;
	@%p201 bra 	$L__BB4_41;
	setp.gt.f32 	%p202, %f196, %f35;
	mov.u64 	%rd355, %rd39;
	mov.f32 	%f247, %f35;
	@%p202 bra 	$L__BB4_41;
	setp.lt.s64 	%p203, %rd303, %rd39;
	min.s64 	%rd355, %rd303, %rd39;
	selp.f32 	%f247, %f196, %f35, %p203;
$L__BB4_41:
	setp.ne.s32 	%p204, %r313, 0;
	@%p204 bra 	$L__BB4_43;
	shr.u32 	%r414, %r1, 1;
	and.b32  	%r415, %r414, 496;
	mov.u32 	%r416, _ZN6thrust24THRUST_300001_SM_1000_NS8cuda_cub4core6detail5shmemE;
	add.s32 	%r417, %r416, %r415;
	st.shared.f32 	[%r417+8], %f247;
	st.shared.u64 	[%r417+16], %rd355;
$L__BB4_43:
	bar.sync 	0;
	setp.ne.s32 	%p205, %r1, 0;
	@%p205 bra 	$L__BB4_203;
	ld.shared.f32 	%f38, [_ZN6thrust24THRUST_300001_SM_1000_NS8cuda_cub4core6detail5shmemE+24];
	ld.shared.u64 	%rd42, [_ZN6thrust24THRUST_300001_SM_1000_NS8cuda_cub4core6detail5shmemE+32];
	setp.lt.f32 	%p206, %f247, %f38;
	mov.u64 	%rd305, %rd355;
	mov.f32 	%f198, %f247;
	@%p206 bra 	$L__BB4_47;
	setp.lt.f32 	%p207, %f38, %f247;
	mov.u64 	%rd305, %rd42;
	mov.f32 	%f198, %f38;
	@%p207 bra 	$L__BB4_47;
	setp.lt.s64 	%p208, %rd355, %rd42;
	min.s64 	%rd305, %rd355, %rd42;
	selp.f32 	%f198, %f247, %f38, %p208;
$L__BB4_47:
	ld.shared.f32 	%f41, [_ZN6thrust24THRUST_300001_SM_1000_NS8cuda_cub4core6detail5shmemE+40];
	ld.shared.u64 	%rd45, [_ZN6thrust24THRUST_300001_SM_1000_NS8cuda_cub4core6detail5shmemE+48];
	setp.lt.f32 	%p209, %f198, %f41;
	mov.u64 	%rd306, %rd305;
	mov.f32 	%f199, %f198;
	@%p209 bra 	$L__BB4_50;
	setp.lt.f32 	%p210, %f41, %f198;
	mov.u64 	%rd306, %rd45;
	mov.f32 	%f199, %f41;
	@%p210 bra 	$L__BB4_50;
	setp.lt.s64 	%p211, %rd305, %rd45;
	min.s64 	%rd306, %rd305, %rd45;
	selp.f32 	%f199, %f198, %f41, %p211;
$L__BB4_50:
	ld.shared.f32 	%f44, [_ZN6thrust24THRUST_300001_SM_1000_NS8cuda_cub4core6detail5shmemE+56];
	ld.shared.u64 	%rd48, [_ZN6thrust24THRUST_300001_SM_1000_NS8cuda_cub4core6detail5shmemE+64];
	setp.lt.f32 	%p212, %f199, %f44;
	mov.u64 	%rd307, %rd306;
	mov.f32 	%f200, %f199;
	@%p212 bra 	$L__BB4_53;
	setp.lt.f32 	%p213, %f44, %f199;
	mov.u64 	%rd307, %rd48;
	mov.f32 	%f200, %f44;
	@%p213 bra 	$L__BB4_53;
	setp.lt.s64 	%p214, %rd306, %rd48;
	min.s64 	%rd307, %rd306, %rd48;
	selp.f32 	%f200, %f199, %f44, %p214;
$L__BB4_53:
	ld.shared.f32 	%f47, [_ZN6thrust24THRUST_300001_SM_1000_NS8cuda_cub4core6detail5shmemE+72];
	ld.shared.u64 	%rd51, [_ZN6thrust24THRUST_300001_SM_1000_NS8cuda_cub4core6detail5shmemE+80];
	setp.lt.f32 	%p215, %f200, %f47;
	mov.u64 	%rd308, %rd307;
	mov.f32 	%f201, %f200;
	@%p215 bra 	$L__BB4_56;
	setp.lt.f32 	%p216, %f47, %f200;
	mov.u64 	%rd308, %rd51;
	mov.f32 	%f201, %f47;
	@%p216 bra 	$L__BB4_56;
	setp.lt.s64 	%p217, %rd307, %rd51;
	min.s64 	%rd308, %rd307, %rd51;
	selp.f32 	%f201, %f200, %f47, %p217;
$L__BB4_56:
	ld.shared.f32 	%f50, [_ZN6thrust24THRUST_300001_SM_1000_NS8cuda_cub4core6detail5shmemE+88];
	ld.shared.u64 	%rd54, [_ZN6thrust24THRUST_300001_SM_1000_NS8cuda_cub4core6detail5shmemE+96];
	setp.lt.f32 	%p218, %f201, %f50;
	mov.u64 	%rd309, %rd308;
	mov.f32 	%f202, %f201;
	@%p218 bra 	$L__BB4_59;
	setp.lt.f32 	%p219, %f50, %f201;
	mov.u64 	%rd309, %rd54;
	mov.f32 	%f202, %f50;
	@%p219 bra 	$L__BB4_59;
	setp.lt.s64 	%p220, %rd308, %rd54;
	min.s64 	%rd309, %rd308, %rd54;
	selp.f32 	%f202, %f201, %f50, %p220;
$L__BB4_59:
	ld.shared.f32 	%f53, [_ZN6thrust24THRUST_300001_SM_1000_NS8cuda_cub4core6detail5shmemE+104];
	ld.shared.u64 	%rd57, [_ZN6thrust24THRUST_300001_SM_1000_NS8cuda_cub4core6detail5shmemE+112];
	setp.lt.f32 	%p221, %f202, %f53;
	mov.u64 	%rd310, %rd309;
	mov.f32 	%f203, %f202;
	@%p221 bra 	$L__BB4_62;
	setp.lt.f32 	%p222, %f53, %f202;
	mov.u64 	%rd310, %rd57;
	mov.f32 	%f203, %f53;
	@%p222 bra 	$L__BB4_62;
	setp.lt.s64 	%p223, %rd309, %rd57;
	min.s64 	%rd310, %rd309, %rd57;
	selp.f32 	%f203, %f202, %f53, %p223;
$L__BB4_62:
	ld.shared.f32 	%f56, [_ZN6thrust24THRUST_300001_SM_1000_NS8cuda_cub4core6detail5shmemE+120];
	ld.shared.u64 	%rd60, [_ZN6thrust24THRUST_300001_SM_1000_NS8cuda_cub4core6detail5shmemE+128];
	setp.lt.f32 	%p224, %f203, %f56;
	mov.f32 	%f247, %f203;
	mov.u64 	%rd355, %rd310;
	@%p224 bra 	$L__BB4_203;
	setp.lt.f32 	%p225, %f56, %f203;
	mov.f32 	%f247, %f56;
	mov.u64 	%rd355, %rd60;
	@%p225 bra 	$L__BB4_203;
	setp.lt.s64 	%p226, %rd310, %rd60;
	min.s64 	%rd355, %rd310, %rd60;
	selp.f32 	%f247, %f203, %f56, %p226;
	bra.uni 	$L__BB4_203;
$L__BB4_65:
	// begin inline asm
	mov.u32 %r200, %laneid;
	// end inline asm
	and.b32  	%r221, %r1, 992;
	add.s32 	%r222, %r221, 32;
	setp.gt.s32 	%p123, %r222, %r37;
	not.b32 	%r223, %r221;
	add.s32 	%r224, %r37, %r223;
	selp.b32 	%r219, %r224, 31, %p123;
	mov.b32 	%r202, %f191;
	mov.b32 	%r218, 1;
	mov.b32 	%r220, -1;
	// begin inline asm
	shfl.sync.down.b32 %r201, %r202, %r218, %r219, %r220;
	// end inline asm
	mov.b32 	%f58, %r201;
	// begin inline asm
	shfl.sync.down.b32 %r206, %r207, %r218, %r219, %r220;
	// end inline asm
	mov.b64 	{%r212, %r217}, %rd298;
	// begin inline asm
	shfl.sync.down.b32 %r211, %r212, %r218, %r219, %r220;
	// end inline asm
	// begin inline asm
	shfl.sync.down.b32 %r216, %r217, %r218, %r219, %r220;
	// end inline asm
	mov.b64 	%rd62, {%r211, %r216};
	setp.ge.s32 	%p124, %r200, %r219;
	setp.lt.f32 	%p125, %f191, %f58;
	or.pred  	%p126, %p124, %p125;
	mov.u64 	%rd311, %rd298;
	mov.f32 	%f204, %f191;
	@%p126 bra 	$L__BB4_68;
	setp.gt.f32 	%p127, %f191, %f58;
	mov.u64 	%rd311, %rd62;
	mov.f32 	%f204, %f58;
	@%p127 bra 	$L__BB4_68;
	setp.lt.s64 	%p128, %rd298, %rd62;
	min.s64 	%rd311, %rd298, %rd62;
	selp.f32 	%f204, %f191, %f58, %p128;
$L__BB4_68:
	mov.b32 	%r226, %f204;
	mov.b32 	%r242, 2;
	mov.b32 	%r244, -1;
	// begin inline asm
	shfl.sync.down.b32 %r225, %r226, %r242, %r219, %r244;
	// end inline asm
	mov.b32 	%f61, %r225;
	// begin inline asm
	shfl.sync.down.b32 %r230, %r231, %r242, %r219, %r244;
	// end inline asm
	mov.b64 	{%r236, %r241}, %rd311;
	// begin inline asm
	shfl.sync.down.b32 %r235, %r236, %r242, %r219, %r244;
	// end inline asm
	// begin inline asm
	shfl.sync.down.b32 %r240, %r241, %r242, %r219, %r244;
	// end inline asm
	mov.b64 	%rd65, {%r235, %r240};
	add.s32 	%r245, %r200, 2;
	setp.gt.s32 	%p129, %r245, %r219;
	setp.lt.f32 	%p130, %f204, %f61;
	or.pred  	%p131, %p129, %p130;
	mov.u64 	%rd312, %rd311;
	mov.f32 	%f205, %f204;
	@%p131 bra 	$L__BB4_71;
	setp.gt.f32 	%p132, %f204, %f61;
	mov.u64 	%rd312, %rd65;
	mov.f32 	%f205, %f61;
	@%p132 bra 	$L__BB4_71;
	setp.lt.s64 	%p133, %rd311, %rd65;
	min.s64 	%rd312, %rd311, %rd65;
	selp.f32 	%f205, %f204, %f61, %p133;
$L__BB4_71:
	mov.b32 	%r247, %f205;
	mov.b32 	%r263, 4;
	mov.b32 	%r265, -1;
	// begin inline asm
	shfl.sync.down.b32 %r246, %r247, %r263, %r219, %r265;
	// end inline asm
	mov.b32 	%f64, %r246;
	// begin inline asm
	shfl.sync.down.b32 %r251, %r252, %r263, %r219, %r265;
	// end inline asm
	mov.b64 	{%r257, %r262}, %rd312;
	// begin inline asm
	shfl.sync.down.b32 %r256, %r257, %r263, %r219, %r265;
	// end inline asm
	// begin inline asm
	shfl.sync.down.b32 %r261, %r262, %r263, %r219, %r265;
	// end inline asm
	mov.b64 	%rd68, {%r256, %r261};
	add.s32 	%r266, %r200, 4;
	setp.gt.s32 	%p134, %r266, %r219;
	setp.lt.f32 	%p135, %f205, %f64;
	or.pred  	%p136, %p134, %p135;
	mov.f32 	%f206, %f205;
	mov.u64 	%rd313, %rd312;
	@%p136 bra 	$L__BB4_74;
	setp.gt.f32 	%p137, %f205, %f64;
	mov.f32 	%f206, %f64;
	mov.u64 	%rd313, %rd68;
	@%p137 bra 	$L__BB4_74;
	setp.lt.s64 	%p138, %rd312, %rd68;
	selp.f32 	%f206, %f205, %f64, %p138;
	min.s64 	%rd313, %rd312, %rd68;
$L__BB4_74:
	mov.b32 	%r268, %f206;
	mov.b32 	%r284, 8;
	mov.b32 	%r286, -1;
	// begin inline asm
	shfl.sync.down.b32 %r267, %r268, %r284, %r219, %r286;
	// end inline asm
	mov.b32 	%f67, %r267;
	// begin inline asm
	shfl.sync.down.b32 %r272, %r273, %r284, %r219, %r286;
	// end inline asm
	mov.b64 	{%r278, %r283}, %rd313;
	// begin inline asm
	shfl.sync.down.b32 %r277, %r278, %r284, %r219, %r286;
	// end inline asm
	// begin inline asm
	shfl.sync.down.b32 %r282, %r283, %r284, %r219, %r286;
	// end inline asm
	mov.b64 	%rd71, {%r277, %r282};
	add.s32 	%r287, %r200, 8;
	setp.gt.s32 	%p139, %r287, %r219;
	setp.lt.f32 	%p140, %f206, %f67;
	or.pred  	%p141, %p139, %p140;
	mov.f32 	%f207, %f206;
	mov.u64 	%rd314, %rd313;
	@%p141 bra 	$L__BB4_77;
	setp.gt.f32 	%p142, %f206, %f67;
	mov.f32 	%f207, %f67;
	mov.u64 	%rd314, %rd71;
	@%p142 bra 	$L__BB4_77;
	setp.lt.s64 	%p143, %rd313, %rd71;
	selp.f32 	%f207, %f206, %f67, %p143;
	min.s64 	%rd314, %rd313, %rd71;
$L__BB4_77:
	mov.b32 	%r289, %f207;
	mov.b32 	%r305, 16;
	mov.b32 	%r307, -1;
	// begin inline asm
	shfl.sync.down.b32 %r288, %r289, %r305, %r219, %r307;
	// end inline asm
	mov.b32 	%f70, %r288;
	// begin inline asm
	shfl.sync.down.b32 %r293, %r294, %r305, %r219, %r307;
	// end inline asm
	mov.b64 	{%r299, %r304}, %rd314;
	// begin inline asm
	shfl.sync.down.b32 %r298, %r299, %r305, %r219, %r307;
	// end inline asm
	// begin inline asm
	shfl.sync.down.b32 %r303, %r304, %r305, %r219, %r307;
	// end inline asm
	mov.b64 	%rd74, {%r298, %r303};
	add.s32 	%r308, %r200, 16;
	setp.gt.s32 	%p144, %r308, %r219;
	setp.lt.f32 	%p145, %f207, %f70;
	or.pred  	%p146, %p144, %p145;
	mov.f32 	%f247, %f207;
	mov.u64 	%rd355, %rd314;
	@%p146 bra 	$L__BB4_80;
	setp.gt.f32 	%p147, %f207, %f70;
	mov.f32 	%f247, %f70;
	mov.u64 	%rd355, %rd74;
	@%p147 bra 	$L__BB4_80;
	setp.lt.s64 	%p148, %rd314, %rd74;
	selp.f32 	%f247, %f207, %f70, %p148;
	min.s64 	%rd355, %rd314, %rd74;
$L__BB4_80:
	setp.ne.s32 	%p149, %r200, 0;
	@%p149 bra 	$L__BB4_82;
	shr.u32 	%r309, %r1, 1;
	and.b32  	%r310, %r309, 496;
	mov.u32 	%r311, _ZN6thrust24THRUST_300001_SM_1000_NS8cuda_cub4core6detail5shmemE;
	add.s32 	%r312, %r311, %r310;
	st.shared.f32 	[%r312+8], %f247;
	st.shared.u64 	[%r312+16], %rd355;
$L__BB4_82:
	bar.sync 	0;
	setp.ne.s32 	%p150, %r1, 0;
	@%p150 bra 	$L__BB4_203;
	setp.lt.s32 	%p151, %r37, 33;
	mov.f32 	%f209, %f247;
	mov.u64 	%rd316, %rd355;
	@%p151 bra 	$L__BB4_87;
	ld.shared.f32 	%f73, [_ZN6thrust24THRUST_300001_SM_1000_NS8cuda_cub4core6detail5shmemE+24];
	ld.shared.u64 	%rd77, [_ZN6thrust24THRUST_300001_SM_1000_NS8cuda_cub4core6detail5shmemE+32];
	setp.lt.f32 	%p152, %f247, %f73;
	mov.f32 	%f209, %f247;
	mov.u64 	%rd316, %rd355;
	@%p152 bra 	$L__BB4_87;
	setp.lt.f32 	%p153, %f73, %f247;
	mov.f32 	%f209, %f73;
	mov.u64 	%rd316, %rd77;
	@%p153 bra 	$L__BB4_87;
	setp.lt.s64 	%p154, %rd355, %rd77;
	selp.f32 	%f209, %f247, %f73, %p154;
	min.s64 	%rd316, %rd355, %rd77;
$L__BB4_87:
	setp.lt.s32 	%p155, %r37, 65;
	mov.f32 	%f210, %f209;
	mov.u64 	%rd317, %rd316;
	@%p155 bra 	$L__BB4_91;
	ld.shared.f32 	%f76, [_ZN6thrust24THRUST_300001_SM_1000_NS8cuda_cub4core6detail5shmemE+40];
	ld.shared.u64 	%rd80, [_ZN6thrust24THRUST_300001_SM_1000_NS8cuda_cub4core6detail5shmemE+48];
	setp.lt.f32 	%p156, %f209, %f76;
	mov.f32 	%f210, %f209;
	mov.u64 	%rd317, %rd316;
	@%p156 bra 	$L__BB4_91;
	setp.lt.f32 	%p157, %f76, %f209;
	mov.f32 	%f210, %f76;
	mov.u64 	%rd317, %rd80;
	@%p157 bra 	$L__BB4_91;
	setp.lt.s64 	%p158, %rd316, %rd80;
	selp.f32 	%f210, %f209, %f76, %p158;
	min.s64 	%rd317, %rd316, %rd80;
$L__BB4_91:
	setp.lt.s32 	%p159, %r37, 97;
	mov.f32 	%f211, %f210;
	mov.u64 	%rd318, %rd317;
	@%p159 bra 	$L__BB4_95;
	ld.shared.f32 	%f79, [_ZN6thrust24THRUST_300001_SM_1000_NS8cuda_cub4core6detail5shmemE+56];
	ld.shared.u64 	%rd83, [_ZN6thrust24THRUST_300001_SM_1000_NS8cuda_cub4core6detail5shmemE+64];
	setp.lt.f32 	%p160, %f210, %f79;
	mov.f32 	%f211, %f210;
	mov.u64 	%rd318, %rd317;
	@%p160 bra 	$L__BB4_95;
	setp.lt.f32 	%p161, %f79, %f210;
	mov.f32 	%f211, %f79;
	mov.u64 	%rd318, %rd83;
	@%p161 bra 	$L__BB4_95;
	setp.lt.s64 	%p162, %rd317, %rd83;
	selp.f32 	%f211, %f210, %f79, %p162;
	min.s64 	%rd318, %rd317, %rd83;
$L__BB4_95:
	setp.lt.s32 	%p163, %r37, 129;
	mov.f32 	%f212, %f211;
	mov.u64 	%rd319, %rd318;
	@%p163 bra 	$L__BB4_99;
	ld.shared.f32 	%f82, [_ZN6thrust24THRUST_300001_SM_1000_NS8cuda_cub4core6detail5shmemE+72];
	ld.shared.u64 	%rd86, [_ZN6thrust24THRUST_300001_SM_1000_NS8cuda_cub4core6detail5shmemE+80];
	setp.lt.f32 	%p164, %f211, %f82;
	mov.f32 	%f212, %f211;
	mov.u64 	%rd319, %rd318;
	@%p164 bra 	$L__BB4_99;
	setp.lt.f32 	%p165, %f82, %f211;
	mov.f32 	%f212, %f82;
	mov.u64 	%rd319, %rd86;
	@%p165 bra 	$L__BB4_99;
	setp.lt.s64 	%p166, %rd318, %rd86;
	selp.f32 	%f212, %f211, %f82, %p166;
	min.s64 	%rd319, %rd318, %rd86;
$L__BB4_99:
	setp.lt.s32 	%p167, %r37, 161;
	mov.f32 	%f213, %f212;
	mov.u64 	%rd320, %rd319;
	@%p167 bra 	$L__BB4_103;
	ld.shared.f32 	%f85, [_ZN6thrust24THRUST_300001_SM_1000_NS8cuda_cub4core6detail5shmemE+88];
	ld.shared.u64 	%rd89, [_ZN6thrust24THRUST_300001_SM_1000_NS8cuda_cub4core6detail5shmemE+96];
	setp.lt.f32 	%p168, %f212, %f85;
	mov.f32 	%f213, %f212;
	mov.u64 	%rd320, %rd319;
	@%p168 bra 	$L__BB4_103;
	setp.lt.f32 	%p169, %f85, %f212;
	mov.f32 	%f213, %f85;
	mov.u64 	%rd320, %rd89;
	@%p169 bra 	$L__BB4_103;
	setp.lt.s64 	%p170, %rd319, %rd89;
	selp.f32 	%f213, %f212, %f85, %p170;
	min.s64 	%rd320, %rd319, %rd89;
$L__BB4_103:
	setp.lt.s32 	%p171, %r37, 193;
	mov.f32 	%f214, %f213;
	mov.u64 	%rd321, %rd320;
	@%p171 bra 	$L__BB4_107;
	ld.shared.f32 	%f88, [_ZN6thrust24THRUST_300001_SM_1000_NS8cuda_cub4core6detail5shmemE+104];
	ld.shared.u64 	%rd92, [_ZN6thrust24THRUST_300001_SM_1000_NS8cuda_cub4core6detail5shmemE+112];
	setp.lt.f32 	%p172, %f213, %f88;
	mov.f32 	%f214, %f213;
	mov.u64 	%rd321, %rd320;
	@%p172 bra 	$L__BB4_107;
	setp.lt.f32 	%p173, %f88, %f213;
	mov.f32 	%f214, %f88;
	mov.u64 	%rd321, %rd92;
	@%p173 bra 	$L__BB4_107;
	setp.lt.s64 	%p174, %rd320, %rd92;
	selp.f32 	%f214, %f213, %f88, %p174;
	min.s64 	%rd321, %rd320, %rd92;
$L__BB4_107:
	setp.lt.s32 	%p175, %r37, 225;
	mov.f32 	%f247, %f214;
	mov.u64 	%rd355, %rd321;
	@%p175 bra 	$L__BB4_203;
	ld.shared.f32 	%f91, [_ZN6thrust24THRUST_300001_SM_1000_NS8cuda_cub4core6detail5shmemE+120];
	ld.shared.u64 	%rd95, [_ZN6thrust24THRUST_300001_SM_1000_NS8cuda_cub4core6detail5shmemE+128];
	setp.lt.f32 	%p176, %f214, %f91;
	mov.f32 	%f247, %f214;
	mov.u64 	%rd355, %rd321;
	@%p176 bra 	$L__BB4_203;
	setp.lt.f32 	%p177, %f91, %f214;
	mov.f32 	%f247, %f91;
	mov.u64 	%rd355, %rd95;
	@%p177 bra 	$L__BB4_203;
	setp.lt.s64 	%p178, %rd321, %rd95;
	selp.f32 	%f247, %f214, %f91, %p178;
	min.s64 	%rd355, %rd321, %rd95;
	bra.uni 	$L__BB4_203;
$L__BB4_111:
	mov.u32 	%r16, %tid.x;
	mul.wide.u32 	%rd208, %r16, 16;
	add.s64 	%rd189, %rd186, %rd208;
	// begin inline asm
	ld.global.nc.u64 %rd188, [%rd189];
	// end inline asm
	mov.b64 	{%r38, %r39}, %rd188;
	mov.b32 	%f93, %r38;
	add.s64 	%rd191, %rd189, 8;
	// begin inline asm
	ld.global.nc.u64 %rd190, [%rd191];
	// end inline asm
	add.s64 	%rd193, %rd189, 4096;
	// begin inline asm
	ld.global.nc.u64 %rd192, [%rd193];
	// end inline asm
	mov.b64 	{%r40, %r41}, %rd192;
	mov.b32 	%f94, %r40;
	add.s64 	%rd195, %rd189, 4104;
	// begin inline asm
	ld.global.nc.u64 %rd194, [%rd195];
	// end inline asm
	add.s64 	%rd197, %rd189, 8192;
	// begin inline asm
	ld.global.nc.u64 %rd196, [%rd197];
	// end inline asm
	mov.b64 	{%r42, %r43}, %rd196;
	mov.b32 	%f95, %r42;
	add.s64 	%rd199, %rd189, 8200;
	// begin inline asm
	ld.global.nc.u64 %rd198, [%rd199];
	// end inline asm
	add.s64 	%rd201, %rd189, 12288;
	// begin inline asm
	ld.global.nc.u64 %rd200, [%rd201];
	// end inline asm
	mov.b64 	{%r44, %r45}, %rd200;
	mov.b32 	%f96, %r44;
	add.s64 	%rd203, %rd189, 12296;
	// begin inline asm
	ld.global.nc.u64 %rd202, [%rd203];
	// end inline asm
	add.s64 	%rd205, %rd189, 16384;
	// begin inline asm
	ld.global.nc.u64 %rd204, [%rd205];
	// end inline asm
	mov.b64 	{%r46, %r47}, %rd204;
	mov.b32 	%f97, %r46;
	add.s64 	%rd207, %rd189, 16392;
	// begin inline asm
	ld.global.nc.u64 %rd206, [%rd207];
	// end inline asm
	setp.lt.f32 	%p3, %f93, %f94;
	mov.f32 	%f215, %f93;
	mov.u64 	%rd322, %rd190;
	@%p3 bra 	$L__BB4_114;
	setp.lt.f32 	%p4, %f94, %f93;
	mov.f32 	%f215, %f94;
	mov.u64 	%rd322, %rd194;
	@%p4 bra 	$L__BB4_114;
	setp.lt.s64 	%p5, %rd190, %rd194;
	selp.f32 	%f215, %f93, %f94, %p5;
	min.s64 	%rd322, %rd190, %rd194;
$L__BB4_114:
	setp.lt.f32 	%p6, %f215, %f95;
	mov.f32 	%f216, %f215;
	mov.u64 	%rd323, %rd322;
	@%p6 bra 	$L__BB4_117;
	setp.lt.f32 	%p7, %f95, %f215;
	mov.f32 	%f216, %f95;
	mov.u64 	%rd323, %rd198;
	@%p7 bra 	$L__BB4_117;
	setp.lt.s64 	%p8, %rd322, %rd198;
	selp.f32 	%f216, %f215, %f95, %p8;
	min.s64 	%rd323, %rd322, %rd198;
$L__BB4_117:
	setp.lt.f32 	%p9, %f216, %f96;
	mov.f32 	%f217, %f216;
	mov.u64 	%rd324, %rd323;
	@%p9 bra 	$L__BB4_120;
	setp.lt.f32 	%p10, %f96, %f216;
	mov.f32 	%f217, %f96;
	mov.u64 	%rd324, %rd202;
	@%p10 bra 	$L__BB4_120;
	setp.lt.s64 	%p11, %rd323, %rd202;
	selp.f32 	%f217, %f216, %f96, %p11;
	min.s64 	%rd324, %rd323, %rd202;
$L__BB4_120:
	setp.lt.f32 	%p12, %f217, %f97;
	mov.f32 	%f234, %f217;
	mov.u64 	%rd342, %rd324;
	@%p12 bra 	$L__BB4_123;
	setp.lt.f32 	%p13, %f97, %f217;
	mov.f32 	%f234, %f97;
	mov.u64 	%rd342, %rd206;
	@%p13 bra 	$L__BB4_123;
	setp.lt.s64 	%p14, %rd324, %rd206;
	selp.f32 	%f234, %f217, %f97, %p14;
	min.s64 	%rd342, %rd324, %rd206;
$L__BB4_123:
	setp.lt.u32 	%p15, %r37, 2560;
	mov.b32 	%r425, 1280;
	@%p15 bra 	$L__BB4_141;
	mov.b32 	%r425, 1280;
$L__BB4_125:
	mov.u32 	%r17, %r425;
	add.s32 	%r50, %r17, %r16;
	mul.wide.u32 	%rd229, %r50, 16;
	add.s64 	%rd210, %rd186, %rd229;
	// begin inline asm
	ld.global.nc.u64 %rd209, [%rd210];
	// end inline asm
	mov.b64 	{%r51, %r52}, %rd209;
	mov.b32 	%f107, %r51;
	add.s64 	%rd212, %rd210, 8;
	// begin inline asm
	ld.global.nc.u64 %rd211, [%rd212];
	// end inline asm
	add.s64 	%rd214, %rd210, 4096;
	// begin inline asm
	ld.global.nc.u64 %rd213, [%rd214];
	// end inline asm
	mov.b64 	{%r53, %r54}, %rd213;
	mov.b32 	%f108, %r53;
	add.s64 	%rd216, %rd210, 4104;
	// begin inline asm
	ld.global.nc.u64 %rd215, [%rd216];
	// end inline asm
	add.s64 	%rd218, %rd210, 8192;
	// begin inline asm
	ld.global.nc.u64 %rd217, [%rd218];
	// end inline asm
	mov.b64 	{%r55, %r56}, %rd217;
	mov.b32 	%f109, %r55;
	add.s64 	%rd220, %rd210, 8200;
	// begin inline asm
	ld.global.nc.u64 %rd219, [%rd220];
	// end inline asm
	add.s64 	%rd222, %rd210, 12288;
	// begin inline asm
	ld.global.nc.u64 %rd221, [%rd222];
	// end inline asm
	mov.b64 	{%r57, %r58}, %rd221;
	mov.b32 	%f110, %r57;
	add.s64 	%rd224, %rd210, 12296;
	// begin inline asm
	ld.global.nc.u64 %rd223, [%rd224];
	// end inline asm
	add.s64 	%rd226, %rd210, 16384;
	// begin inline asm
	ld.global.nc.u64 %rd225, [%rd226];
	// end inline asm
	mov.b64 	{%r59, %r60}, %rd225;
	mov.b32 	%f111, %r59;
	add.s64 	%rd228, %rd210, 16392;
	// begin inline asm
	ld.global.nc.u64 %rd227, [%rd228];
	// end inline asm
	setp.lt.f32 	%p16, %f234, %f107;
	mov.f32 	%f220, %f234;
	mov.u64 	%rd327, %rd342;
	@%p16 bra 	$L__BB4_128;
	setp.lt.f32 	%p17, %f107, %f234;
	mov.f32 	%f220, %f107;
	mov.u64 	%rd327, %rd211;
	@%p17 bra 	$L__BB4_128;
	setp.lt.s64 	%p18, %rd342, %rd211;
	selp.f32 	%f220, %f234, %f107, %p18;
	min.s64 	%rd327, %rd342, %rd211;
$L__BB4_128:
	setp.lt.f32 	%p19, %f220, %f108;
	mov.f32 	%f221, %f220;
	mov.u64 	%rd328, %rd327;
	@%p19 bra 	$L__BB4_131;
	setp.lt.f32 	%p20, %f108, %f220;
	mov.f32 	%f221, %f108;
	mov.u64 	%rd328, %rd215;
	@%p20 bra 	$L__BB4_131;
	setp.lt.s64 	%p21, %rd327, %rd215;
	selp.f32 	%f221, %f220, %f108, %p21;
	min.s64 	%rd328, %rd327, %rd215;
$L__BB4_131:
	setp.lt.f32 	%p22, %f221, %f109;
	mov.f32 	%f222, %f221;
	mov.u64 	%rd329, %rd328;
	@%p22 bra 	$L__BB4_134;
	setp.lt.f32 	%p23, %f109, %f221;
	mov.f32 	%f222, %f109;
	mov.u64 	%rd329, %rd219;
	@%p23 bra 	$L__BB4_134;
	setp.lt.s64 	%p24, %rd328, %rd219;
	selp.f32 	%f222, %f221, %f109, %p24;
	min.s64 	%rd329, %rd328, %rd219;
$L__BB4_134:
	setp.lt.f32 	%p25, %f222, %f110;
	mov.f32 	%f223, %f222;
	mov.u64 	%rd330, %rd329;
	@%p25 bra 	$L__BB4_137;
	setp.lt.f32 	%p26, %f110, %f222;
	mov.f32 	%f223, %f110;
	mov.u64 	%rd330, %rd223;
	@%p26 bra 	$L__BB4_137;
	setp.lt.s64 	%p27, %rd329, %rd223;
	selp.f32 	%f223, %f222, %f110, %p27;
	min.s64 	%rd330, %rd329, %rd223;
$L__BB4_137:
	setp.lt.f32 	%p28, %f223, %f111;
	mov.f32 	%f234, %f223;
	mov.u64 	%rd342, %rd330;
	@%p28 bra 	$L__BB4_140;
	setp.lt.f32 	%p29, %f111, %f223;
	mov.f32 	%f234, %f111;
	mov.u64 	%rd342, %rd227;
	@%p29 bra 	$L__BB4_140;
	setp.lt.s64 	%p30, %rd330, %rd227;
	selp.f32 	%f234, %f223, %f111, %p30;
	min.s64 	%rd342, %rd330, %rd227;
$L__BB4_140:
	add.s32 	%r425, %r17, 1280;
	add.s32 	%r61, %r17, 2560;
	setp.le.s32 	%p31, %r61, %r37;
	@%p31 bra 	$L__BB4_125;
$L__BB4_141:
	setp.le.s32 	%p32, %r37, %r425;
	@%p32 bra 	$L__BB4_164;
	sub.s32 	%r20, %r37, %r425;
	setp.ge.s32 	%p33, %r16, %r20;
	@%p33 bra 	$L__BB4_164;
	not.b32 	%r62, %r16;
	add.s32 	%r63, %r37, %r62;
	sub.s32 	%r21, %r63, %r425;
	and.b32  	%r64, %r21, 768;
	setp.eq.s32 	%p34, %r64, 768;
	mov.u32 	%r429, %r16;
	@%p34 bra 	$L__BB4_149;
	add.s32 	%r427, %r16, %r425;
	shr.u32 	%r65, %r21, 8;
	add.s32 	%r66, %r65, 1;
	and.b32  	%r67, %r66, 3;
	neg.s32 	%r426, %r67;
	mov.u32 	%r429, %r16;
$L__BB4_145:
	.pragma "nounroll";
	mov.u64 	%rd127, %rd342;
	mov.f32 	%f123, %f234;
	mul.wide.u32 	%rd235, %r427, 16;
	add.s64 	%rd232, %rd186, %rd235;
	// begin inline asm
	ld.global.nc.u64 %rd231, [%rd232];
	// end inline asm
	mov.b64 	{%r68, %r69}, %rd231;
	mov.b32 	%f124, %r68;
	add.s64 	%rd234, %rd232, 8;
	// begin inline asm
	ld.global.nc.u64 %rd233, [%rd234];
	// end inline asm
	setp.lt.f32 	%p35, %f123, %f124;
	@%p35 bra 	$L__BB4_148;
	setp.lt.f32 	%p36, %f124, %f123;
	mov.f32 	%f234, %f124;
	mov.u64 	%rd342, %rd233;
	@%p36 bra 	$L__BB4_148;
	setp.lt.s64 	%p37, %rd127, %rd233;
	selp.f32 	%f234, %f123, %f124, %p37;
	min.s64 	%rd342, %rd127, %rd233;
$L__BB4_148:
	add.s32 	%r429, %r429, 256;
	add.s32 	%r427, %r427, 256;
	add.s32 	%r426, %r426, 1;
	setp.ne.s32 	%p38, %r426, 0;
	@%p38 bra 	$L__BB4_145;
$L__BB4_149:
	setp.lt.u32 	%p39, %r21, 768;
	@%p39 bra 	$L__BB4_164;
	cvt.u64.u32 	%rd236, %r429;
	cvt.u64.u32 	%rd237, %r425;
	add.s64 	%rd238, %rd236, %rd237;
	shl.b64 	%rd239, %rd238, 4;
	add.s64 	%rd240, %rd239, %rd186;
	add.s64 	%rd337, %rd240, 12296;
	add.s32 	%r430, %r429, %r425;
$L__BB4_151:
	mul.wide.u32 	%rd245, %r430, 16;
	add.s64 	%rd242, %rd186, %rd245;
	// begin inline asm
	ld.global.nc.u64 %rd241, [%rd242];
	// end inline asm
	mov.b64 	{%r70, %r71}, %rd241;
	mov.b32 	%f130, %r70;
	add.s64 	%rd244, %rd242, 8;
	// begin inline asm
	ld.global.nc.u64 %rd243, [%rd244];
	// end inline asm
	setp.lt.f32 	%p40, %f234, %f130;
	mov.f32 	%f231, %f234;
	mov.u64 	%rd339, %rd342;
	@%p40 bra 	$L__BB4_154;
	setp.lt.f32 	%p41, %f130, %f234;
	mov.f32 	%f231, %f130;
	mov.u64 	%rd339, %rd243;
	@%p41 bra 	$L__BB4_154;
	setp.lt.s64 	%p42, %rd342, %rd243;
	selp.f32 	%f231, %f234, %f130, %p42;
	min.s64 	%rd339, %rd342, %rd243;
$L__BB4_154:
	add.s64 	%rd247, %rd337, -8200;
	// begin inline asm
	ld.global.nc.u64 %rd246, [%rd247];
	// end inline asm
	mov.b64 	{%r72, %r73}, %rd246;
	mov.b32 	%f133, %r72;
	add.s64 	%rd249, %rd337, -8192;
	// begin inline asm
	ld.global.nc.u64 %rd248, [%rd249];
	// end inline asm
	setp.lt.f32 	%p43, %f231, %f133;
	mov.f32 	%f232, %f231;
	mov.u64 	%rd340, %rd339;
	@%p43 bra 	$L__BB4_157;
	setp.lt.f32 	%p44, %f133, %f231;
	mov.f32 	%f232, %f133;
	mov.u64 	%rd340, %rd248;
	@%p44 bra 	$L__BB4_157;
	setp.lt.s64 	%p45, %rd339, %rd248;
	selp.f32 	%f232, %f231, %f133, %p45;
	min.s64 	%rd340, %rd339, %rd248;
$L__BB4_157:
	add.s64 	%rd251, %rd337, -4104;
	// begin inline asm
	ld.global.nc.u64 %rd250, [%rd251];
	// end inline asm
	mov.b64 	{%r74, %r75}, %rd250;
	mov.b32 	%f136, %r74;
	add.s64 	%rd253, %rd337, -4096;
	// begin inline asm
	ld.global.nc.u64 %rd252, [%rd253];
	// end inline asm
	setp.lt.f32 	%p46, %f232, %f136;
	mov.f32 	%f233, %f232;
	mov.u64 	%rd341, %rd340;
	@%p46 bra 	$L__BB4_160;
	setp.lt.f32 	%p47, %f136, %f232;
	mov.f32 	%f233, %f136;
	mov.u64 	%rd341, %rd252;
	@%p47 bra 	$L__BB4_160;
	setp.lt.s64 	%p48, %rd340, %rd252;
	selp.f32 	%f233, %f232, %f136, %p48;
	min.s64 	%rd341, %rd340, %rd252;
$L__BB4_160:
	add.s64 	%rd255, %rd337, -8;
	// begin inline asm
	ld.global.nc.u64 %rd254, [%rd255];
	// end inline asm
	mov.b64 	{%r76, %r77}, %rd254;
	mov.b32 	%f139, %r76;
	// begin inline asm
	ld.global.nc.u64 %rd256, [%rd337];
	// end inline asm
	setp.lt.f32 	%p49, %f233, %f139;
	mov.f32 	%f234, %f233;
	mov.u64 	%rd342, %rd341;
	@%p49 bra 	$L__BB4_163;
	setp.lt.f32 	%p50, %f139, %f233;
	mov.f32 	%f234, %f139;
	mov.u64 	%rd342, %rd256;
	@%p50 bra 	$L__BB4_163;
	setp.lt.s64 	%p51, %rd341, %rd256;
	selp.f32 	%f234, %f233, %f139, %p51;
	min.s64 	%rd342, %rd341, %rd256;
$L__BB4_163:
	add.s32 	%r429, %r429, 1024;
	add.s64 	%rd337, %rd337, 16384;
	add.s32 	%r430, %r430, 1024;
	setp.lt.s32 	%p52, %r429, %r20;
	@%p52 bra 	$L__BB4_151;
$L__BB4_164:
	// begin inline asm
	mov.u32 %r78, %laneid;
	// end inline asm
	mov.b32 	%r80, %f234;
	mov.b32 	%r96, 1;
	mov.b32 	%r97, 31;
	mov.b32 	%r98, -1;
	// begin inline asm
	shfl.sync.down.b32 %r79, %r80, %r96, %r97, %r98;
	// end inline asm
	mov.b32 	%f143, %r79;
	// begin inline asm
	shfl.sync.down.b32 %r84, %r85, %r96, %r97, %r98;
	// end inline asm
	mov.b64 	{%r90, %r95}, %rd342;
	// begin inline asm
	shfl.sync.down.b32 %r89, %r90, %r96, %r97, %r98;
	// end inline asm
	// begin inline asm
	shfl.sync.down.b32 %r94, %r95, %r96, %r97, %r98;
	// end inline asm
	mov.b64 	%rd150, {%r89, %r94};
	setp.gt.s32 	%p53, %r78, 30;
	setp.lt.f32 	%p54, %f234, %f143;
	or.pred  	%p55, %p53, %p54;
	mov.f32 	%f236, %f234;
	mov.u64 	%rd344, %rd342;
	@%p55 bra 	$L__BB4_167;
	setp.gt.f32 	%p56, %f234, %f143;
	mov.f32 	%f236, %f143;
	mov.u64 	%rd344, %rd150;
	@%p56 bra 	$L__BB4_167;
	setp.lt.s64 	%p57, %rd342, %rd150;
	selp.f32 	%f236, %f234, %f143, %p57;
	min.s64 	%rd344, %rd342, %rd150;
$L__BB4_167:
	mov.b32 	%r100, %f236;
	mov.b32 	%r116, 2;
	mov.b32 	%r117, 31;
	mov.b32 	%r118, -1;
	// begin inline asm
	shfl.sync.down.b32 %r99, %r100, %r116, %r117, %r118;
	// end inline asm
	mov.b32 	%f146, %r99;
	// begin inline asm
	shfl.sync.down.b32 %r104, %r105, %r116, %r117, %r118;
	// end inline asm
	mov.b64 	{%r110, %r115}, %rd344;
	// begin inline asm
	shfl.sync.down.b32 %r109, %r110, %r116, %r117, %r118;
	// end inline asm
	// begin inline asm
	shfl.sync.down.b32 %r114, %r115, %r116, %r117, %r118;
	// end inline asm
	mov.b64 	%rd153, {%r109, %r114};
	setp.gt.s32 	%p58, %r78, 29;
	setp.lt.f32 	%p59, %f236, %f146;
	or.pred  	%p60, %p58, %p59;
	mov.f32 	%f237, %f236;
	mov.u64 	%rd345, %rd344;
	@%p60 bra 	$L__BB4_170;
	setp.gt.f32 	%p61, %f236, %f146;
	mov.f32 	%f237, %f146;
	mov.u64 	%rd345, %rd153;
	@%p61 bra 	$L__BB4_170;
	setp.lt.s64 	%p62, %rd344, %rd153;
	selp.f32 	%f237, %f236, %f146, %p62;
	min.s64 	%rd345, %rd344, %rd153;
$L__BB4_170:
	mov.b32 	%r120, %f237;
	mov.b32 	%r136, 4;
	mov.b32 	%r137, 31;
	mov.b32 	%r138, -1;
	// begin inline asm
	shfl.sync.down.b32 %r119, %r120, %r136, %r137, %r138;
	// end inline asm
	mov.b32 	%f149, %r119;
	// begin inline asm
	shfl.sync.down.b32 %r124, %r125, %r136, %r137, %r138;
	// end inline asm
	mov.b64 	{%r130, %r135}, %rd345;
	// begin inline asm
	shfl.sync.down.b32 %r129, %r130, %r136, %r137, %r138;
	// end inline asm
	// begin inline asm
	shfl.sync.down.b32 %r134, %r135, %r136, %r137, %r138;
	// end inline asm
	mov.b64 	%rd156, {%r129, %r134};
	setp.gt.s32 	%p63, %r78, 27;
	setp.lt.f32 	%p64, %f237, %f149;
	or.pred  	%p65, %p63, %p64;
	mov.f32 	%f238, %f237;
	mov.u64 	%rd346, %rd345;
	@%p65 bra 	$L__BB4_173;
	setp.gt.f32 	%p66, %f237, %f149;
	mov.f32 	%f238, %f149;
	mov.u64 	%rd346, %rd156;
	@%p66 bra 	$L__BB4_173;
	setp.lt.s64 	%p67, %rd345, %rd156;
	selp.f32 	%f238, %f237, %f149, %p67;
	min.s64 	%rd346, %rd345, %rd156;
$L__BB4_173:
	mov.b32 	%r140, %f238;
	mov.b32 	%r156, 8;
	mov.b32 	%r157, 31;
	mov.b32 	%r158, -1;
	// begin inline asm
	shfl.sync.down.b32 %r139, %r140, %r156, %r157, %r158;
	// end inline asm
	mov.b32 	%f152, %r139;
	// begin inline asm
	shfl.sync.down.b32 %r144, %r145, %r156, %r157, %r158;
	// end inline asm
	mov.b64 	{%r150, %r155}, %rd346;
	// begin inline asm
	shfl.sync.down.b32 %r149, %r150, %r156, %r157, %r158;
	// end inline asm
	// begin inline asm
	shfl.sync.down.b32 %r154, %r155, %r156, %r157, %r158;
	// end inline asm
	mov.b64 	%rd159, {%r149, %r154};
	setp.gt.s32 	%p68, %r78, 23;
	setp.lt.f32 	%p69, %f238, %f152;
	or.pred  	%p70, %p68, %p69;
	mov.f32 	%f239, %f238;
	mov.u64 	%rd347, %rd346;
	@%p70 bra 	$L__BB4_176;
	setp.gt.f32 	%p71, %f238, %f152;
	mov.f32 	%f239, %f152;
	mov.u64 	%rd347, %rd159;
	@%p71 bra 	$L__BB4_176;
	setp.lt.s64 	%p72, %rd346, %rd159;
	selp.f32 	%f239, %f238, %f152, %p72;
	min.s64 	%rd347, %rd346, %rd159;
$L__BB4_176:
	mov.b32 	%r160, %f239;
	mov.b32 	%r176, 16;
	mov.b32 	%r177, 31;
	mov.b32 	%r178, -1;
	// begin inline asm
	shfl.sync.down.b32 %r159, %r160, %r176, %r177, %r178;
	// end inline asm
	mov.b32 	%f155, %r159;
	// begin inline asm
	shfl.sync.down.b32 %r164, %r165, %r176, %r177, %r178;
	// end inline asm
	mov.b64 	{%r170, %r175}, %rd347;
	// begin inline asm
	shfl.sync.down.b32 %r169, %r170, %r176, %r177, %r178;
	// end inline asm
	// begin inline asm
	shfl.sync.down.b32 %r174, %r175, %r176, %r177, %r178;
	// end inline asm
	mov.b64 	%rd162, {%r169, %r174};
	setp.gt.s32 	%p73, %r78, 15;
	setp.lt.f32 	%p74, %f239, %f155;
	or.pred  	%p75, %p73, %p74;
	mov.f32 	%f247, %f239;
	mov.u64 	%rd355, %rd347;
	@%p75 bra 	$L__BB4_179;
	setp.gt.f32 	%p76, %f239, %f155;
	mov.f32 	%f247, %f155;
	mov.u64 	%rd355, %rd162;
	@%p76 bra 	$L__BB4_179;
	setp.lt.s64 	%p77, %rd347, %rd162;
	selp.f32 	%f247, %f239, %f155, %p77;
	min.s64 	%rd355, %rd347, %rd162;
$L__BB4_179:
	setp.ne.s32 	%p78, %r78, 0;
	@%p78 bra 	$L__BB4_181;
	shr.u32 	%r179, %r16, 1;
	and.b32  	%r180, %r179, 496;
	mov.u32 	%r181, _ZN6thrust24THRUST_300001_SM_1000_NS8cuda_cub4core6detail5shmemE;
	add.s32 	%r182, %r181, %r180;
	st.shared.f32 	[%r182+8], %f247;
	st.shared.u64 	[%r182+16], %rd355;
$L__BB4_181:
	bar.sync 	0;
	setp.ne.s32 	%p79, %r16, 0;
	@%p79 bra 	$L__BB4_203;
	ld.shared.f32 	%f158, [_ZN6thrust24THRUST_300001_SM_1000_NS8cuda_cub4core6detail5shmemE+24];
	ld.shared.u64 	%rd165, [_ZN6thrust24THRUST_300001_SM_1000_NS8cuda_cub4core6detail5shmemE+32];
	setp.lt.f32 	%p80, %f247, %f158;
	mov.f32 	%f241, %f247;
	mov.u64 	%rd349, %rd355;
	@%p80 bra 	$L__BB4_185;
	setp.lt.f32 	%p81, %f158, %f247;
	mov.f32 	%f241, %f158;
	mov.u64 	%rd349, %rd165;
	@%p81 bra 	$L__BB4_185;
	setp.lt.s64 	%p82, %rd355, %rd165;
	selp.f32 	%f241, %f247, %f158, %p82;
	min.s64 	%rd349, %rd355, %rd165;
$L__BB4_185:
	ld.shared.f32 	%f161, [_ZN6thrust24THRUST_300001_SM_1000_NS8cuda_cub4core6detail5shmemE+40];
	ld.shared.u64 	%rd168, [_ZN6thrust24THRUST_300001_SM_1000_NS8cuda_cub4core6detail5shmemE+48];
	setp.lt.f32 	%p83, %f241, %f161;
	mov.f32 	%f242, %f241;
	mov.u64 	%rd350, %rd349;
	@%p83 bra 	$L__BB4_188;
	setp.lt.f32 	%p84, %f161, %f241;
	mov.f32 	%f242, %f161;
	mov.u64 	%rd350, %rd168;
	@%p84 bra 	$L__BB4_188;
	setp.lt.s64 	%p85, %rd349, %rd168;
	selp.f32 	%f242, %f241, %f161, %p85;
	min.s64 	%rd350, %rd349, %rd168;
$L__BB4_188:
	ld.shared.f32 	%f164, [_ZN6thrust24THRUST_300001_SM_1000_NS8cuda_cub4core6detail5shmemE+56];
	ld.shared.u64 	%rd171, [_ZN6thrust24THRUST_300001_SM_1000_NS8cuda_cub4core6detail5shmemE+64];
	setp.lt.f32 	%p86, %f242, %f164;
	mov.f32 	%f243, %f242;
	mov.u64 	%rd351, %rd350;
	@%p86 bra 	$L__BB4_191;
	setp.lt.f32 	%p87, %f164, %f242;
	mov.f32 	%f243, %f164;
	mov.u64 	%rd351, %rd171;
	@%p87 bra 	$L__BB4_191;
	setp.lt.s64 	%p88, %rd350, %rd171;
	selp.f32 	%f243, %f242, %f164, %p88;
	min.s64 	%rd351, %rd350, %rd171;
$L__BB4_191:
	ld.shared.f32 	%f167, [_ZN6thrust24THRUST_300001_SM_1000_NS8cuda_cub4core6detail5shmemE+72];
	ld.shared.u64 	%rd174, [_ZN6thrust24THRUST_300001_SM_1000_NS8cuda_cub4core6detail5shmemE+80];
	setp.lt.f32 	%p89, %f243, %f167;
	mov.f32 	%f244, %f243;
	mov.u64 	%rd352, %rd351;
	@%p89 bra 	$L__BB4_194;
	setp.lt.f32 	%p90, %f167, %f243;
	mov.f32 	%f244, %f167;
	mov.u64 	%rd352, %rd174;
	@%p90 bra 	$L__BB4_194;
	setp.lt.s64 	%p91, %rd351, %rd174;
	selp.f32 	%f244, %f243, %f167, %p91;
	min.s64 	%rd352, %rd351, %rd174;
$L__BB4_194:
	ld.shared.f32 	%f170, [_ZN6thrust24THRUST_300001_SM_1000_NS8cuda_cub4core6detail5shmemE+88];
	ld.shared.u64 	%rd177, [_ZN6thrust24THRUST_300001_SM_1000_NS8cuda_cub4core6detail5shmemE+96];
	setp.lt.f32 	%p92, %f244, %f170;
	mov.f32 	%f245, %f244;
	mov.u64 	%rd353, %rd352;
	@%p92 bra 	$L__BB4_197;
	setp.lt.f32 	%p93, %f170, %f244;
	mov.f32 	%f245, %f170;
	mov.u64 	%rd353, %rd177;
	@%p93 bra 	$L__BB4_197;
	setp.lt.s64 	%p94, %rd352, %rd177;
	selp.f32 	%f245, %f244, %f170, %p94;
	min.s64 	%rd353, %rd352, %rd177;
$L__BB4_197:
	ld.shared.f32 	%f173, [_ZN6thrust24THRUST_300001_SM_1000_NS8cuda_cub4core6detail5shmemE+104];
	ld.shared.u64 	%rd180, [_ZN6thrust24THRUST_300001_SM_1000_NS8cuda_cub4core6detail5shmemE+112];
	setp.lt.f32 	%p95, %f245, %f173;
	mov.f32 	%f246, %f245;
	mov.u64 	%rd354, %rd353;
	@%p95 bra 	$L__BB4_200;
	setp.lt.f32 	%p96, %f173, %f245;
	mov.f32 	%f246, %f173;
	mov.u64 	%rd354, %rd180;
	@%p96 bra 	$L__BB4_200;
	setp.lt.s64 	%p97, %rd353, %rd180;
	selp.f32 	%f246, %f245, %f173, %p97;
	min.s64 	%rd354, %rd353, %rd180;
$L__BB4_200:
	ld.shared.f32 	%f176, [_ZN6thrust24THRUST_300001_SM_1000_NS8cuda_cub4core6detail5shmemE+120];
	ld.shared.u64 	%rd183, [_ZN6thrust24THRUST_300001_SM_1000_NS8cuda_cub4core6detail5shmemE+128];
	setp.lt.f32 	%p98, %f246, %f176;
	mov.f32 	%f247, %f246;
	mov.u64 	%rd355, %rd354;
	@%p98 bra 	$L__BB4_203;
	setp.lt.f32 	%p99, %f176, %f246;
	mov.f32 	%f247, %f176;
	mov.u64 	%rd355, %rd183;
	@%p99 bra 	$L__BB4_203;
	setp.lt.s64 	%p100, %rd354, %rd183;
	selp.f32 	%f247, %f246, %f176, %p100;
	min.s64 	%rd355, %rd354, %rd183;
$L__BB4_203:
	mov.u32 	%r418, %tid.x;
	setp.ne.s32 	%p227, %r418, 0;
	@%p227 bra 	$L__BB4_205;
	cvta.to.global.u64 	%rd287, %rd187;
	st.global.f32 	[%rd287], %f247;
	st.global.u64 	[%rd287+8], %rd355;
$L__BB4_205:
	ret;

}
	// .globl	_ZN6thrust24THRUST_300001_SM_1000_NS8cuda_cub4core6detail13_kernel_agentINS1_8__reduce11ReduceAgentINS0_12zip_iteratorIN4cuda3std3__45tupleIJNS0_6detail15normal_iteratorINS0_10device_ptrIfEEEENS0_17counting_iteratorIlNS0_11use_defaultESI_SI_EEEEEEEPNSB_IJflEEESM_lNS1_9__extrema9arg_min_fIflNSA_4lessIfEEEEEEJSL_SN_lSS_EEEvDpT0_
.visible .entry _ZN6thrust24THRUST_300001_SM_1000_NS8cuda_cub4core6detail13_kernel_agentINS1_8__reduce11ReduceAgentINS0_12zip_iteratorIN4cuda3std3__45tupleIJNS0_6detail15normal_iteratorINS0_10device_ptrIfEEEENS0_17counting_iteratorIlNS0_11use_defaultESI_SI_EEEEEEEPNSB_IJflEEESM_lNS1_9__extrema9arg_min_fIflNSA_4lessIfEEEEEEJSL_SN_lSS_EEEvDpT0_(
	.param .align 8 .b8 _ZN6thrust24THRUST_300001_SM_1000_NS8cuda_cub4core6detail13_kernel_agentINS1_8__reduce11ReduceAgentINS0_12zip_iteratorIN4cuda3std3__45tupleIJNS0_6detail15normal_iteratorINS0_10device_ptrIfEEEENS0_17counting_iteratorIlNS0_11use_defaultESI_SI_EEEEEEEPNSB_IJflEEESM_lNS1_9__extrema9arg_min_fIflNSA_4lessIfEEEEEEJSL_SN_lSS_EEEvDpT0__param_0[16],
	.param .u64 .ptr .align 1 _ZN6thrust24THRUST_300001_SM_1000_NS8cuda_cub4core6detail13_kernel_agentINS1_8__reduce11ReduceAgentINS0_12zip_iteratorIN4cuda3std3__45tupleIJNS0_6detail15normal_iteratorINS0_10device_ptrIfEEEENS0_17counting_iteratorIlNS0_11use_defaultESI_SI_EEEEEEEPNSB_IJflEEESM_lNS1_9__extrema9arg_min_fIflNSA_4lessIfEEEEEEJSL_SN_lSS_EEEvDpT0__param_1,
	.param .u64 _ZN6thrust24THRUST_300001_SM_1000_NS8cuda_cub4core6detail13_kernel_agentINS1_8__reduce11ReduceAgentINS0_12zip_iteratorIN4cuda3std3__45tupleIJNS0_6detail15normal_iteratorINS0_10device_ptrIfEEEENS0_17counting_iteratorIlNS0_11use_defaultESI_SI_EEEEEEEPNSB_IJflEEESM_lNS1_9__extrema9arg_min_fIflNSA_4lessIfEEEEEEJSL_SN_lSS_EEEvDpT0__param_2,
	.param .align 1 .b8 _ZN6thrust24THRUST_300001_SM_1000_NS8cuda_cub4core6detail13_kernel_agentINS1_8__reduce11ReduceAgentINS0_12zip_iteratorIN4cuda3std3__45tupleIJNS0_6detail15normal_iteratorINS0_10device_ptrIfEEEENS0_17counting_iteratorIlNS0_11use_defaultESI_SI_EEEEEEEPNSB_IJflEEESM_lNS1_9__extrema9arg_min_fIflNSA_4lessIfEEEEEEJSL_SN_lSS_EEEvDpT0__param_3[1]
)
.maxntid 256
{
	.reg .pred 	%p<223>;
	.reg .b32 	%r<391>;
	.reg .b32 	%f<243>;
	.reg .b64 	%rd<308>;

	ld.param.u64 	%rd195, [_ZN6thrust24THRUST_300001_SM_1000_NS8cuda_cub4core6detail13_kernel_agentINS1_8__reduce11ReduceAgentINS0_12zip_iteratorIN4cuda3std3__45tupleIJNS0_6detail15normal_iteratorINS0_10device_ptrIfEEEENS0_17counting_iteratorIlNS0_11use_defaultESI_SI_EEEEEEEPNSB_IJflEEESM_lNS1_9__extrema9arg_min_fIflNSA_4lessIfEEEEEEJSL_SN_lSS_EEEvDpT0__param_0+8];
	ld.param.u64 	%rd194, [_ZN6thrust24THRUST_300001_SM_1000_NS8cuda_cub4core6detail13_kernel_agentINS1_8__reduce11ReduceAgentINS0_12zip_iteratorIN4cuda3std3__45tupleIJNS0_6detail15normal_iteratorINS0_10device_ptrIfEEEENS0_17counting_iteratorIlNS0_11use_defaultESI_SI_EEEEEEEPNSB_IJflEEESM_lNS1_9__extrema9arg_min_fIflNSA_4lessIfEEEEEEJSL_SN_lSS_EEEvDpT0__param_0];
	ld.param.u64 	%rd197, [_ZN6thrust24THRUST_300001_SM_1000_NS8cuda_cub4core6detail13_kernel_agentINS1_8__reduce11ReduceAgentINS0_12zip_iteratorIN4cuda3std3__45tupleIJNS0_6detail15normal_iteratorINS0_10device_ptrIfEEEENS0_17counting_iteratorIlNS0_11use_defaultESI_SI_EEEEEEEPNSB_IJflEEESM_lNS1_9__extrema9arg_min_fIflNSA_4lessIfEEEEEEJSL_SN_lSS_EEEvDpT0__param_2];
	setp.eq.s64 	%p1, %rd197, 0;
	@%p1 bra 	$L__BB5_200;
	cvta.to.global.u64 	%rd1, %rd194;
	setp.gt.s64 	%p2, %rd197, 1279;
	@%p2 bra 	$L__BB5_112;
	cvt.u32.u64 	%r1, %rd197;
	mov.u32 	%r2, %tid.x;
	setp.ge.s32 	%p96, %r2, %r1;
	mov.f32 	%f188, 0f00000000;
	mov.b64 	%rd249, 0;
	mov.u32 	%r385, %r2;
	@%p96 bra 	$L__BB5_4;
	cvt.u64.u32 	%rd225, %r2;
	mul.wide.u32 	%rd226, %r2, 4;
	add.s64 	%rd227, %rd1, %rd226;
	add.s64 	%rd249, %rd195, %rd225;
	ld.global.f32 	%f188, [%rd227];
	add.s32 	%r385, %r2, 256;
$L__BB5_4:
	setp.ge.s32 	%p97, %r385, %r1;
	@%p97 bra 	$L__BB5_26;
	not.b32 	%r154, %r385;
	add.s32 	%r5, %r154, %r1;
	and.b32  	%r155, %r5, 768;
	setp.eq.s32 	%p98, %r155, 768;
	@%p98 bra 	$L__BB5_11;
	cvt.u64.u32 	%rd229, %r385;
	add.s64 	%rd240, %rd195, %rd229;
	mul.wide.u32 	%rd230, %r385, 4;
	add.s64 	%rd239, %rd1, %rd230;
	shr.u32 	%r156, %r5, 8;
	add.s32 	%r157, %r156, 1;
	and.b32  	%r158, %r157, 3;
	neg.s32 	%r383, %r158;
$L__BB5_7:
	.pragma "nounroll";
	mov.u64 	%rd9, %rd249;
	mov.f32 	%f3, %f188;
	ld.global.f32 	%f4, [%rd239];
	setp.lt.f32 	%p99, %f3, %f4;
	@%p99 bra 	$L__BB5_10;
	setp.lt.f32 	%p100, %f4, %f3;
	mov.u64 	%rd249, %rd240;
	mov.f32 	%f188, %f4;
	@%p100 bra 	$L__BB5_10;
	setp.lt.s64 	%p101, %rd9, %rd240;
	min.s64 	%rd249, %rd9, %rd240;
	selp.f32 	%f188, %f3, %f4, %p101;
$L__BB5_10:
	add.s32 	%r385, %r385, 256;
	add.s64 	%rd240, %rd240, 256;
	add.s64 	%rd239, %rd239, 1024;
	add.s32 	%r383, %r383, 1;
	setp.ne.s32 	%p102, %r383, 0;
	@%p102 bra 	$L__BB5_7;
$L__BB5_11:
	setp.lt.u32 	%p103, %r5, 768;
	@%p103 bra 	$L__BB5_26;
	add.s32 	%r386, %r385, 512;
$L__BB5_13:
	mov.u32 	%r13, %r386;
	add.s32 	%r159, %r13, -512;
	cvt.s64.s32 	%rd231, %r159;
	mul.wide.s32 	%rd232, %r159, 4;
	add.s64 	%rd17, %rd1, %rd232;
	add.s64 	%rd18, %rd195, %rd231;
	ld.global.f32 	%f10, [%rd17];
	setp.lt.f32 	%p104, %f188, %f10;
	mov.u64 	%rd246, %rd249;
	mov.f32 	%f185, %f188;
	@%p104 bra 	$L__BB5_16;
	setp.lt.f32 	%p105, %f10, %f188;
	mov.u64 	%rd246, %rd18;
	mov.f32 	%f185, %f10;
	@%p105 bra 	$L__BB5_16;
	setp.lt.s64 	%p106, %rd249, %rd18;
	min.s64 	%rd246, %rd249, %rd18;
	selp.f32 	%f185, %f188, %f10, %p106;
$L__BB5_16:
	add.s32 	%r160, %r13, -256;
	cvt.s64.s32 	%rd233, %r160;
	add.s64 	%rd21, %rd195, %rd233;
	ld.global.f32 	%f13, [%rd17+1024];
	setp.lt.f32 	%p107, %f185, %f13;
	mov.u64 	%rd247, %rd246;
	mov.f32 	%f186, %f185;
	@%p107 bra 	$L__BB5_19;
	setp.lt.f32 	%p108, %f13, %f185;
	mov.u64 	%rd247, %rd21;
	mov.f32 	%f186, %f13;
	@%p108 bra 	$L__BB5_19;
	setp.lt.s64 	%p109, %rd246, %rd21;
	min.s64 	%rd247, %rd246, %rd21;
	selp.f32 	%f186, %f185, %f13, %p109;
$L__BB5_19:
	cvt.s64.s32 	%rd234, %r13;
	add.s64 	%rd24, %rd195, %rd234;
	ld.global.f32 	%f16, [%rd17+2048];
	setp.lt.f32 	%p110, %f186, %f16;
	mov.u64 	%rd248, %rd247;
	mov.f32 	%f187, %f186;
	@%p110 bra 	$L__BB5_22;
	setp.lt.f32 	%p111, %f16, %f186;
	mov.u64 	%rd248, %rd24;
	mov.f32 	%f187, %f16;
	@%p111 bra 	$L__BB5_22;
	setp.lt.s64 	%p112, %rd247, %rd24;
	min.s64 	%rd248, %rd247, %rd24;
	selp.f32 	%f187, %f186, %f16, %p112;
$L__BB5_22:
	add.s32 	%r161, %r13, 256;
	cvt.s64.s32 	%rd235, %r161;
	add.s64 	%rd27, %rd195, %rd235;
	ld.global.f32 	%f19, [%rd17+3072];
	setp.lt.f32 	%p113, %f187, %f19;
	mov.u64 	%rd249, %rd248;
	mov.f32 	%f188, %f187;
	@%p113 bra 	$L__BB5_25;
	setp.lt.f32 	%p114, %f19, %f187;
	mov.u64 	%rd249, %rd27;
	mov.f32 	%f188, %f19;
	@%p114 bra 	$L__BB5_25;
	setp.lt.s64 	%p115, %rd248, %rd27;
	min.s64 	%rd249, %rd248, %rd27;
	selp.f32 	%f188, %f187, %f19, %p115;
$L__BB5_25:
	add.s32 	%r386, %r13, 1024;
	add.s32 	%r162, %r13, 512;
	setp.lt.s32 	%p116, %r162, %r1;
	@%p116 bra 	$L__BB5_13;
$L__BB5_26:
	setp.lt.s32 	%p117, %r1, 256;
	@%p117 bra 	$L__BB5_66;
	// begin inline asm
	mov.u32 %r276, %laneid;
	// end inline asm
	mov.b32 	%r278, %f188;
	mov.b32 	%r294, 1;
	mov.b32 	%r295, 31;
	mov.b32 	%r296, -1;
	// begin inline asm
	shfl.sync.down.b32 %r277, %r278, %r294, %r295, %r296;
	// end inline asm
	mov.b32 	%f23, %r277;
	// begin inline asm
	shfl.sync.down.b32 %r282, %r283, %r294, %r295, %r296;
	// end inline asm
	mov.b64 	{%r288, %r293}, %rd249;
	// begin inline asm
	shfl.sync.down.b32 %r287, %r288, %r294, %r295, %r296;
	// end inline asm
	// begin inline asm
	shfl.sync.down.b32 %r292, %r293, %r294, %r295, %r296;
	// end inline asm
	mov.b64 	%rd31, {%r287, %r292};
	setp.gt.s32 	%p174, %r276, 30;
	setp.lt.f32 	%p175, %f188, %f23;
	or.pred  	%p176, %p174, %p175;
	mov.u64 	%rd251, %rd249;
	mov.f32 	%f190, %f188;
	@%p176 bra 	$L__BB5_30;
	setp.gt.f32 	%p177, %f188, %f23;
	mov.u64 	%rd251, %rd31;
	mov.f32 	%f190, %f23;
	@%p177 bra 	$L__BB5_30;
	setp.lt.s64 	%p178, %rd249, %rd31;
	min.s64 	%rd251, %rd249, %rd31;
	selp.f32 	%f190, %f188, %f23, %p178;
$L__BB5_30:
	mov.b32 	%r298, %f190;
	mov.b32 	%r314, 2;
	mov.b32 	%r315, 31;
	mov.b32 	%r316, -1;
	// begin inline asm
	shfl.sync.down.b32 %r297, %r298, %r314, %r315, %r316;
	// end inline asm
	mov.b32 	%f26, %r297;
	// begin inline asm
	shfl.sync.down.b32 %r302, %r303, %r314, %r315, %r316;
	// end inline asm
	mov.b64 	{%r308, %r313}, %rd251;
	// begin inline asm
	shfl.sync.down.b32 %r307, %r308, %r314, %r315, %r316;
	// end inline asm
	// begin inline asm
	shfl.sync.down.b32 %r312, %r313, %r314, %r315, %r316;
	// end inline asm
	mov.b64 	%rd34, {%r307, %r312};
	setp.gt.s32 	%p179, %r276, 29;
	setp.lt.f32 	%p180, %f190, %f26;
	or.pred  	%p181, %p179, %p180;
	mov.u64 	%rd252, %rd251;
	mov.f32 	%f191, %f190;
	@%p181 bra 	$L__BB5_33;
	setp.gt.f32 	%p182, %f190, %f26;
	mov.u64 	%rd252, %rd34;
	mov.f32 	%f191, %f26;
	@%p182 bra 	$L__BB5_33;
	setp.lt.s64 	%p183, %rd251, %rd34;
	min.s64 	%rd252, %rd251, %rd34;
	selp.f32 	%f191, %f190, %f26, %p183;
$L__BB5_33:
	mov.b32 	%r318, %f191;
	mov.b32 	%r334, 4;
	mov.b32 	%r335, 31;
	mov.b32 	%r336, -1;
	// begin inline asm
	shfl.sync.down.b32 %r317, %r318, %r334, %r335, %r336;
	// end inline asm
	mov.b32 	%f29, %r317;
	// begin inline asm
	shfl.sync.down.b32 %r322, %r323, %r334, %r335, %r336;
	// end inline asm
	mov.b64 	{%r328, %r333}, %rd252;
	// begin inline asm
	shfl.sync.down.b32 %r327, %r328, %r334, %r335, %r336;
	// end inline asm
	// begin inline asm
	shfl.sync.down.b32 %r332, %r333, %r334, %r335, %r336;
	// end inline asm
	mov.b64 	%rd37, {%r327, %r332};
	setp.gt.s32 	%p184, %r276, 27;
	setp.lt.f32 	%p185, %f191, %f29;
	or.pred  	%p186, %p184, %p185;
	mov.u64 	%rd253, %rd252;
	mov.f32 	%f192, %f191;
	@%p186 bra 	$L__BB5_36;
	setp.gt.f32 	%p187, %f191, %f29;
	mov.u64 	%rd253, %rd37;
	mov.f32 	%f192, %f29;
	@%p187 bra 	$L__BB5_36;
	setp.lt.s64 	%p188, %rd252, %rd37;
	min.s64 	%rd253, %rd252, %rd37;
	selp.f32 	%f192, %f191, %f29, %p188;
$L__BB5_36:
	mov.b32 	%r338, %f192;
	mov.b32 	%r354, 8;
	mov.b32 	%r355, 31;
	mov.b32 	%r356, -1;
	// begin inline asm
	shfl.sync.down.b32 %r337, %r338, %r354, %r355, %r356;
	// end inline asm
	mov.b32 	%f32, %r337;
	// begin inline asm
	shfl.sync.down.b32 %r342, %r343, %r354, %r355, %r356;
	// end inline asm
	mov.b64 	{%r348, %r353}, %rd253;
	// begin inline asm
	shfl.sync.down.b32 %r347, %r348, %r354, %r355, %r356;
	// end inline asm
	// begin inline asm
	shfl.sync.down.b32 %r352, %r353, %r354, %r355, %r356;
	// end inline asm
	mov.b64 	%rd40, {%r347, %r352};
	setp.gt.s32 	%p189, %r276, 23;
	setp.lt.f32 	%p190, %f192, %f32;
	or.pred  	%p191, %p189, %p190;
	mov.u64 	%rd254, %rd253;
	mov.f32 	%f193, %f192;
	@%p191 bra 	$L__BB5_39;
	setp.gt.f32 	%p192, %f192, %f32;
	mov.u64 	%rd254, %rd40;
	mov.f32 	%f193, %f32;
	@%p192 bra 	$L__BB5_39;
	setp.lt.s64 	%p193, %rd253, %rd40;
	min.s64 	%rd254, %rd253, %rd40;
	selp.f32 	%f193, %f192, %f32, %p193;
$L__BB5_39:
	mov.b32 	%r358, %f193;
	mov.b32 	%r374, 16;
	mov.b32 	%r375, 31;
	mov.b32 	%r376, -1;
	// begin inline asm
	shfl.sync.down.b32 %r357, %r358, %r374, %r375, %r376;
	// end inline asm
	mov.b32 	%f35, %r357;
	// begin inline asm
	shfl.sync.down.b32 %r362, %r363, %r374, %r375, %r376;
	// end inline asm
	mov.b64 	{%r368, %r373}, %rd254;
	// begin inline asm
	shfl.sync.down.b32 %r367, %r368, %r374, %r375, %r376;
	// end inline asm
	// begin inline asm
	shfl.sync.down.b32 %r372, %r373, %r374, %r375, %r376;
	// end inline asm
	mov.b64 	%rd43, {%r367, %r372};
	setp.gt.s32 	%p194, %r276, 15;
	setp.lt.f32 	%p195, %f193, %f35;
	or.pred  	%p196, %p194, %p195;
	mov.u64 	%rd307, %rd254;
	mov.f32 	%f242, %f193;
	@%p196 bra 	$L__BB5_42;
	setp.gt.f32 	%p197, %f193, %f35;
	mov.u64 	%rd307, %rd43;
	mov.f32 	%f242, %f35;
	@%p197 bra 	$L__BB5_42;
	setp.lt.s64 	%p198, %rd254, %rd43;
	min.s64 	%rd307, %rd254, %rd43;
	selp.f32 	%f242, %f193, %f35, %p198;
$L__BB5_42:
	setp.ne.s32 	%p199, %r276, 0;
	@%p199 bra 	$L__BB5_44;
	shr.u32 	%r377, %r2, 1;
	and.b32  	%r378, %r377, 496;
	mov.u32 	%r379, _ZN6thrust24THRUST_300001_SM_1000_NS8cuda_cub4core6detail5shmemE;
	add.s32 	%r380, %r379, %r378;
	st.shared.f32 	[%r380+8], %f242;
	st.shared.u64 	[%r380+16], %rd307;
$L__BB5_44:
	bar.sync 	0;
	setp.ne.s32 	%p200, %r2, 0;
	@%p200 bra 	$L__BB5_198;
	ld.shared.f32 	%f38, [_ZN6thrust24THRUST_300001_SM_1000_NS8cuda_cub4core6detail5shmemE+24];
	ld.shared.u64 	%rd46, [_ZN6thrust24THRUST_300001_SM_1000_NS8cuda_cub4core6detail5shmemE+32];
	setp.lt.f32 	%p201, %f242, %f38;
	mov.u64 	%rd256, %rd307;
	mov.f32 	%f195, %f242;
	@%p201 bra 	$L__BB5_48;
	setp.lt.f32 	%p202, %f38, %f242;
	mov.u64 	%rd256, %rd46;
	mov.f32 	%f195, %f38;
	@%p202 bra 	$L__BB5_48;
	setp.lt.s64 	%p203, %rd307, %rd46;
	min.s64 	%rd256, %rd307, %rd46;
	selp.f32 	%f195, %f242, %f38, %p203;
$L__BB5_48:
	ld.shared.f32 	%f41, [_ZN6thrust24THRUST_300001_SM_1000_NS8cuda_cub4core6detail5shmemE+40];
	ld.shared.u64 	%rd49, [_ZN6thrust24THRUST_300001_SM_1000_NS8cuda_cub4core6detail5shmemE+48];
	setp.lt.f32 	%p204, %f195, %f41;
	mov.u64 	%rd257, %rd256;
	mov.f32 	%f196, %f195;
	@%p204 bra 	$L__BB5_51;
	setp.lt.f32 	%p205, %f41, %f195;
	mov.u64 	%rd257, %rd49;
	mov.f32 	%f196, %f41;
	@%p205 bra 	$L__BB5_51;
	setp.lt.s64 	%p206, %rd256, %rd49;
	min.s64 	%rd257, %rd256, %rd49;
	selp.f32 	%f196, %f195, %f41, %p206;
$L__BB5_51:
	ld.shared.f32 	%f44, [_ZN6thrust24THRUST_300001_SM_1000_NS8cuda_cub4core6detail5shmemE+56];
	ld.shared.u64 	%rd52, [_ZN6thrust24THRUST_300001_SM_1000_NS8cuda_cub4core6detail5shmemE+64];
	setp.lt.f32 	%p207, %f196, %f44;
	mov.u64 	%rd258, %rd257;
	mov.f32 	%f197, %f196;
	@%p207 bra 	$L__BB5_54;
	setp.lt.f32 	%p208, %f44, %f196;
	mov.u64 	%rd258, %rd52;
	mov.f32 	%f197, %f44;
	@%p208 bra 	$L__BB5_54;
	setp.lt.s64 	%p209, %rd257, %rd52;
	min.s64 	%rd258, %rd257, %rd52;
	selp.f32 	%f197, %f196, %f44, %p209;
$L__BB5_54:
	ld.shared.f32 	%f47, [_ZN6thrust24THRUST_300001_SM_1000_NS8cuda_cub4core6detail5shmemE+72];
	ld.shared.u64 	%rd55, [_ZN6thrust24THRUST_300001_SM_1000_NS8cuda_cub4core6detail5shmemE+80];
	setp.lt.f32 	%p210, %f197, %f47;
	mov.u64 	%rd259, %rd258;
	mov.f32 	%f198, %f197;
	@%p210 bra 	$L__BB5_57;
	setp.lt.f32 	%p211, %f47, %f197;
	mov.u64 	%rd259, %rd55;
	mov.f32 	%f198, %f47;
	@%p211 bra 	$L__BB5_57;
	setp.lt.s64 	%p212, %rd258, %rd55;
	min.s64 	%rd259, %rd258, %rd55;
	selp.f32 	%f198, %f197, %f47, %p212;
$L__BB5_57:
	ld.shared.f32 	%f50, [_ZN6thrust24THRUST_300001_SM_1000_NS8cuda_cub4core6detail5shmemE+88];
	ld.shared.u64 	%rd58, [_ZN6thrust24THRUST_300001_SM_1000_NS8cuda_cub4core6detail5shmemE+96];
	setp.lt.f32 	%p213, %f198, %f50;
	mov.u64 	%rd260, %rd259;
	mov.f32 	%f199, %f198;
	@%p213 bra 	$L__BB5_60;
	setp.lt.f32 	%p214, %f50, %f198;
	mov.u64 	%rd260, %rd58;
	mov.f32 	%f199, %f50;
	@%p214 bra 	$L__BB5_60;
	setp.lt.s64 	%p215, %rd259, %rd58;
	min.s64 	%rd260, %rd259, %rd58;
	selp.f32 	%f199, %f198, %f50, %p215;
$L__BB5_60:
	ld.shared.f32 	%f53, [_ZN6thrust24THRUST_300001_SM_1000_NS8cuda_cub4core6detail5shmemE+104];
	ld.shared.u64 	%rd61, [_ZN6thrust24THRUST_300001_SM_1000_NS8cuda_cub4core6detail5shmemE+112];
	setp.lt.f32 	%p216, %f199, %f53;
	mov.u64 	%rd261, %rd260;
	mov.f32 	%f200, %f199;
	@%p216 bra 	$L__BB5_63;
	setp.lt.f32 	%p217, %f53, %f199;
	mov.u64 	%rd261, %rd61;
	mov.f32 	%f200, %f53;
	@%p217 bra 	$L__BB5_63;
	setp.lt.s64 	%p218, %rd260, %rd61;
	min.s64 	%rd261, %rd260, %rd61;
	selp.f32 	%f200, %f199, %f53, %p218;
$L__BB5_63:
	ld.shared.f32 	%f56, [_ZN6thrust24THRUST_300001_SM_1000_NS8cuda_cub4core6detail5shmemE+120];
	ld.shared.u64 	%rd64, [_ZN6thrust24THRUST_300001_SM_1000_NS8cuda_cub4core6detail5shmemE+128];
	setp.lt.f32 	%p219, %f200, %f56;
	mov.f32 	%f242, %f200;
	mov.u64 	%rd307, %rd261;
	@%p219 bra 	$L__BB5_198;
	setp.lt.f32 	%p220, %f56, %f200;
	mov.f32 	%f242, %f56;
	mov.u64 	%rd307, %rd64;
	@%p220 bra 	$L__BB5_198;
	setp.lt.s64 	%p221, %rd261, %rd64;
	min.s64 	%rd307, %rd261, %rd64;
	selp.f32 	%f242, %f200, %f56, %p221;
	bra.uni 	$L__BB5_198;
$L__BB5_66:
	// begin inline asm
	mov.u32 %r163, %laneid;
	// end inline asm
	and.b32  	%r184, %r2, 992;
	add.s32 	%r185, %r184, 32;
	setp.gt.s32 	%p118, %r185, %r1;
	not.b32 	%r186, %r184;
	add.s32 	%r187, %r1, %r186;
	selp.b32 	%r182, %r187, 31, %p118;
	mov.b32 	%r165, %f188;
	mov.b32 	%r181, 1;
	mov.b32 	%r183, -1;
	// begin inline asm
	shfl.sync.down.b32 %r164, %r165, %r181, %r182, %r183;
	// end inline asm
	mov.b32 	%f58, %r164;
	// begin inline asm
	shfl.sync.down.b32 %r169, %r170, %r181, %r182, %r183;
	// end inline asm
	mov.b64 	{%r175, %r180}, %rd249;
	// begin inline asm
	shfl.sync.down.b32 %r174, %r175, %r181, %r182, %r183;
	// end inline asm
	// begin inline asm
	shfl.sync.down.b32 %r179, %r180, %r181, %r182, %r183;
	// end inline asm
	mov.b64 	%rd66, {%r174, %r179};
	setp.ge.s32 	%p119, %r163, %r182;
	setp.lt.f32 	%p120, %f188, %f58;
	or.pred  	%p121, %p119, %p120;
	mov.f32 	%f201, %f188;
	mov.u64 	%rd262, %rd249;
	@%p121 bra 	$L__BB5_69;
	setp.gt.f32 	%p122, %f188, %f58;
	mov.f32 	%f201, %f58;
	mov.u64 	%rd262, %rd66;
	@%p122 bra 	$L__BB5_69;
	setp.lt.s64 	%p123, %rd249, %rd66;
	selp.f32 	%f201, %f188, %f58, %p123;
	min.s64 	%rd262, %rd249, %rd66;
$L__BB5_69:
	mov.b32 	%r189, %f201;
	mov.b32 	%r205, 2;
	mov.b32 	%r207, -1;
	// begin inline asm
	shfl.sync.down.b32 %r188, %r189, %r205, %r182, %r207;
	// end inline asm
	mov.b32 	%f61, %r188;
	// begin inline asm
	shfl.sync.down.b32 %r193, %r194, %r205, %r182, %r207;
	// end inline asm
	mov.b64 	{%r199, %r204}, %rd262;
	// begin inline asm
	shfl.sync.down.b32 %r198, %r199, %r205, %r182, %r207;
	// end inline asm
	// begin inline asm
	shfl.sync.down.b32 %r203, %r204, %r205, %r182, %r207;
	// end inline asm
	mov.b64 	%rd69, {%r198, %r203};
	add.s32 	%r208, %r163, 2;
	setp.gt.s32 	%p124, %r208, %r182;
	setp.lt.f32 	%p125, %f201, %f61;
	or.pred  	%p126, %p124, %p125;
	mov.f32 	%f202, %f201;
	mov.u64 	%rd263, %rd262;
	@%p126 bra 	$L__BB5_72;
	setp.gt.f32 	%p127, %f201, %f61;
	mov.f32 	%f202, %f61;
	mov.u64 	%rd263, %rd69;
	@%p127 bra 	$L__BB5_72;
	setp.lt.s64 	%p128, %rd262, %rd69;
	selp.f32 	%f202, %f201, %f61, %p128;
	min.s64 	%rd263, %rd262, %rd69;
$L__BB5_72:
	mov.b32 	%r210, %f202;
	mov.b32 	%r226, 4;
	mov.b32 	%r228, -1;
	// begin inline asm
	shfl.sync.down.b32 %r209, %r210, %r226, %r182, %r228;
	// end inline asm
	mov.b32 	%f64, %r209;
	// begin inline asm
	shfl.sync.down.b32 %r214, %r215, %r226, %r182, %r228;
	// end inline asm
	mov.b64 	{%r220, %r225}, %rd263;
	// begin inline asm
	shfl.sync.down.b32 %r219, %r220, %r226, %r182, %r228;
	// end inline asm
	// begin inline asm
	shfl.sync.down.b32 %r224, %r225, %r226, %r182, %r228;
	// end inline asm
	mov.b64 	%rd72, {%r219, %r224};
	add.s32 	%r229, %r163, 4;
	setp.gt.s32 	%p129, %r229, %r182;
	setp.lt.f32 	%p130, %f202, %f64;
	or.pred  	%p131, %p129, %p130;
	mov.f32 	%f203, %f202;
	mov.u64 	%rd264, %rd263;
	@%p131 bra 	$L__BB5_75;
	setp.gt.f32 	%p132, %f202, %f64;
	mov.f32 	%f203, %f64;
	mov.u64 	%rd264, %rd72;
	@%p132 bra 	$L__BB5_75;
	setp.lt.s64 	%p133, %rd263, %rd72;
	selp.f32 	%f203, %f202, %f64, %p133;
	min.s64 	%rd264, %rd263, %rd72;
$L__BB5_75:
	mov.b32 	%r231, %f203;
	mov.b32 	%r247, 8;
	mov.b32 	%r249, -1;
	// begin inline asm
	shfl.sync.down.b32 %r230, %r231, %r247, %r182, %r249;
	// end inline asm
	mov.b32 	%f67, %r230;
	// begin inline asm
	shfl.sync.down.b32 %r235, %r236, %r247, %r182, %r249;
	// end inline asm
	mov.b64 	{%r241, %r246}, %rd264;
	// begin inline asm
	shfl.sync.down.b32 %r240, %r241, %r247, %r182, %r249;
	// end inline asm
	// begin inline asm
	shfl.sync.down.b32 %r245, %r246, %r247, %r182, %r249;
	// end inline asm
	mov.b64 	%rd75, {%r240, %r245};
	add.s32 	%r250, %r163, 8;
	setp.gt.s32 	%p134, %r250, %r182;
	setp.lt.f32 	%p135, %f203, %f67;
	or.pred  	%p136, %p134, %p135;
	mov.f32 	%f204, %f203;
	mov.u64 	%rd265, %rd264;
	@%p136 bra 	$L__BB5_78;
	setp.gt.f32 	%p137, %f203, %f67;
	mov.f32 	%f204, %f67;
	mov.u64 	%rd265, %rd75;
	@%p137 bra 	$L__BB5_78;
	setp.lt.s64 	%p138, %rd264, %rd75;
	selp.f32 	%f204, %f203, %f67, %p138;
	min.s64 	%rd265, %rd264, %rd75;
$L__BB5_78:
	mov.b32 	%r252, %f204;
	mov.b32 	%r268, 16;
	mov.b32 	%r270, -1;
	// begin inline asm
	shfl.sync.down.b32 %r251, %r252, %r268, %r182, %r270;
	// end inline asm
	mov.b32 	%f70, %r251;
	// begin inline asm
	shfl.sync.down.b32 %r256, %r257, %r268, %r182, %r270;
	// end inline asm
	mov.b64 	{%r262, %r267}, %rd265;
	// begin inline asm
	shfl.sync.down.b32 %r261, %r262, %r268, %r182, %r270;
	// end inline asm
	// begin inline asm
	shfl.sync.down.b32 %r266, %r267, %r268, %r182, %r270;
	// end inline asm
	mov.b64 	%rd78, {%r261, %r266};
	add.s32 	%r271, %r163, 16;
	setp.gt.s32 	%p139, %r271, %r182;
	setp.lt.f32 	%p140, %f204, %f70;
	or.pred  	%p141, %p139, %p140;
	mov.f32 	%f242, %f204;
	mov.u64 	%rd307, %rd265;
	@%p141 bra 	$L__BB5_81;
	setp.gt.f32 	%p142, %f204, %f70;
	mov.f32 	%f242, %f70;
	mov.u64 	%rd307, %rd78;
	@%p142 bra 	$L__BB5_81;
	setp.lt.s64 	%p143, %rd265, %rd78;
	selp.f32 	%f242, %f204, %f70, %p143;
	min.s64 	%rd307, %rd265, %rd78;
$L__BB5_81:
	setp.ne.s32 	%p144, %r163, 0;
	@%p144 bra 	$L__BB5_83;
	shr.u32 	%r272, %r2, 1;
	and.b32  	%r273, %r272, 496;
	mov.u32 	%r274, _ZN6thrust24THRUST_300001_SM_1000_NS8cuda_cub4core6detail5shmemE;
	add.s32 	%r275, %r274, %r273;
	st.shared.f32 	[%r275+8], %f242;
	st.shared.u64 	[%r275+16], %rd307;
$L__BB5_83:
	bar.sync 	0;
	setp.ne.s32 	%p145, %r2, 0;
	@%p145 bra 	$L__BB5_198;
	setp.lt.s32 	%p146, %r1, 33;
	mov.f32 	%f206, %f242;
	mov.u64 	%rd267, %rd307;
	@%p146 bra 	$L__BB5_88;
	ld.shared.f32 	%f73, [_ZN6thrust24THRUST_300001_SM_1000_NS8cuda_cub4core6detail5shmemE+24];
	ld.shared.u64 	%rd81, [_ZN6thrust24THRUST_300001_SM_1000_NS8cuda_cub4core6detail5shmemE+32];
	setp.lt.f32 	%p147, %f242, %f73;
	mov.f32 	%f206, %f242;
	mov.u64 	%rd267, %rd307;
	@%p147 bra 	$L__BB5_88;
	setp.lt.f32 	%p148, %f73, %f242;
	mov.f32 	%f206, %f73;
	mov.u64 	%rd267, %rd81;
	@%p148 bra 	$L__BB5_88;
	setp.lt.s64 	%p149, %rd307, %rd81;
	selp.f32 	%f206, %f242, %f73, %p149;
	min.s64 	%rd267, %rd307, %rd81;
$L__BB5_88:
	setp.lt.s32 	%p150, %r1, 65;
	mov.f32 	%f207, %f206;
	mov.u64 	%rd268, %rd267;
	@%p150 bra 	$L__BB5_92;
	ld.shared.f32 	%f76, [_ZN6thrust24THRUST_300001_SM_1000_NS8cuda_cub4core6detail5shmemE+40];
	ld.shared.u64 	%rd84, [_ZN6thrust24THRUST_300001_SM_1000_NS8cuda_cub4core6detail5shmemE+48];
	setp.lt.f32 	%p151, %f206, %f76;
	mov.f32 	%f207, %f206;
	mov.u64 	%rd268, %rd267;
	@%p151 bra 	$L__BB5_92;
	setp.lt.f32 	%p152, %f76, %f206;
	mov.f32 	%f207, %f76;
	mov.u64 	%rd268, %rd84;
	@%p152 bra 	$L__BB5_92;
	setp.lt.s64 	%p153, %rd267, %rd84;
	selp.f32 	%f207, %f206, %f76, %p153;
	min.s64 	%rd268, %rd267, %rd84;
$L__BB5_92:
	setp.lt.s32 	%p154, %r1, 97;
	mov.f32 	%f208, %f207;
	mov.u64 	%rd269, %rd268;
	@%p154 bra 	$L__BB5_96;
	ld.shared.f32 	%f79, [_ZN6thrust24THRUST_300001_SM_1000_NS8cuda_cub4core6detail5shmemE+56];
	ld.shared.u64 	%rd87, [_ZN6thrust24THRUST_300001_SM_1000_NS8cuda_cub4core6detail5shmemE+64];
	setp.lt.f32 	%p155, %f207, %f79;
	mov.f32 	%f208, %f207;
	mov.u64 	%rd269, %rd268;
	@%p155 bra 	$L__BB5_96;
	setp.lt.f32 	%p156, %f79, %f207;
	mov.f32 	%f208, %f79;
	mov.u64 	%rd269, %rd87;
	@%p156 bra 	$L__BB5_96;
	setp.lt.s64 	%p157, %rd268, %rd87;
	selp.f32 	%f208, %f207, %f79, %p157;
	min.s64 	%rd269, %rd268, %rd87;
$L__BB5_96:
	setp.lt.s32 	%p158, %r1, 129;
	mov.f32 	%f209, %f208;
	mov.u64 	%rd270, %rd269;
	@%p158 bra 	$L__BB5_100;
	ld.shared.f32 	%f82, [_ZN6thrust24THRUST_300001_SM_1000_NS8cuda_cub4core6detail5shmemE+72];
	ld.shared.u64 	%rd90, [_ZN6thrust24THRUST_300001_SM_1000_NS8cuda_cub4core6detail5shmemE+80];
	setp.lt.f32 	%p159, %f208, %f82;
	mov.f32 	%f209, %f208;
	mov.u64 	%rd270, %rd269;
	@%p159 bra 	$L__BB5_100;
	setp.lt.f32 	%p160, %f82, %f208;
	mov.f32 	%f209, %f82;
	mov.u64 	%rd270, %rd90;
	@%p160 bra 	$L__BB5_100;
	setp.lt.s64 	%p161, %rd269, %rd90;
	selp.f32 	%f209, %f208, %f82, %p161;
	min.s64 	%rd270, %rd269, %rd90;
$L__BB5_100:
	setp.lt.s32 	%p162, %r1, 161;
	mov.f32 	%f210, %f209;
	mov.u64 	%rd271, %rd270;
	@%p162 bra 	$L__BB5_104;
	ld.shared.f32 	%f85, [_ZN6thrust24THRUST_300001_SM_1000_NS8cuda_cub4core6detail5shmemE+88];
	ld.shared.u64 	%rd93, [_ZN6thrust24THRUST_300001_SM_1000_NS8cuda_cub4core6detail5shmemE+96];
	setp.lt.f32 	%p163, %f209, %f85;
	mov.f32 	%f210, %f209;
	mov.u64 	%rd271, %rd270;
	@%p163 bra 	$L__BB5_104;
	setp.lt.f32 	%p164, %f85, %f209;
	mov.f32 	%f210, %f85;
	mov.u64 	%rd271, %rd93;
	@%p164 bra 	$L__BB5_104;
	setp.lt.s64 	%p165, %rd270, %rd93;
	selp.f32 	%f210, %f209, %f85, %p165;
	min.s64 	%rd271, %rd270, %rd93;
$L__BB5_104:
	setp.lt.s32 	%p166, %r1, 193;
	mov.f32 	%f211, %f210;
	mov.u64 	%rd272, %rd271;
	@%p166 bra 	$L__BB5_108;
	ld.shared.f32 	%f88, [_ZN6thrust24THRUST_300001_SM_1000_NS8cuda_cub4core6detail5shmemE+104];
	ld.shared.u64 	%rd96, [_ZN6thrust24THRUST_300001_SM_1000_NS8cuda_cub4core6detail5shmemE+112];
	setp.lt.f32 	%p167, %f210, %f88;
	mov.f32 	%f211, %f210;
	mov.u64 	%rd272, %rd271;
	@%p167 bra 	$L__BB5_108;
	setp.lt.f32 	%p168, %f88, %f210;
	mov.f32 	%f211, %f88;
	mov.u64 	%rd272, %rd96;
	@%p168 bra 	$L__BB5_108;
	setp.lt.s64 	%p169, %rd271, %rd96;
	selp.f32 	%f211, %f210, %f88, %p169;
	min.s64 	%rd272, %rd271, %rd96;
$L__BB5_108:
	setp.lt.s32 	%p170, %r1, 225;
	mov.f32 	%f242, %f211;
	mov.u64 	%rd307, %rd272;
	@%p170 bra 	$L__BB5_198;
	ld.shared.f32 	%f91, [_ZN6thrust24THRUST_300001_SM_1000_NS8cuda_cub4core6detail5shmemE+120];
	ld.shared.u64 	%rd99, [_ZN6thrust24THRUST_300001_SM_1000_NS8cuda_cub4core6detail5shmemE+128];
	setp.lt.f32 	%p171, %f211, %f91;
	mov.f32 	%f242, %f211;
	mov.u64 	%rd307, %rd272;
	@%p171 bra 	$L__BB5_198;
	setp.lt.f32 	%p172, %f91, %f211;
	mov.f32 	%f242, %f91;
	mov.u64 	%rd307, %rd99;
	@%p172 bra 	$L__BB5_198;
	setp.lt.s64 	%p173, %rd272, %rd99;
	selp.f32 	%f242, %f211, %f91, %p173;
	min.s64 	%rd307, %rd272, %rd99;
	bra.uni 	$L__BB5_198;
$L__BB5_112:
	mov.u32 	%r18, %tid.x;
	cvt.u64.u32 	%rd101, %r18;
	mul.wide.u32 	%rd198, %r18, 4;
	add.s64 	%rd102, %rd1, %rd198;
	ld.global.f32 	%f172, [%rd102];
	add.s32 	%r31, %r18, 256;
	cvt.u64.u32 	%rd199, %r31;
	ld.global.f32 	%f173, [%rd102+1024];
	add.s32 	%r32, %r18, 512;
	cvt.u64.u32 	%rd200, %r32;
	ld.global.f32 	%f174, [%rd102+2048];
	ld.global.f32 	%f93, [%rd102+3072];
	or.b32  	%r33, %r18, 1024;
	cvt.u64.u32 	%rd103, %r33;
	add.s64 	%rd104, %rd195, %rd103;
	ld.global.f32 	%f94, [%rd102+4096];
	setp.lt.f32 	%p3, %f173, %f172;
	selp.f32 	%f175, %f173, %f172, %p3;
	selp.b64 	%rd201, %rd199, %rd101, %p3;
	setp.lt.f32 	%p4, %f174, %f175;
	selp.f32 	%f95, %f174, %f175, %p4;
	selp.b64 	%rd105, %rd200, %rd201, %p4;
	setp.lt.f32 	%p5, %f95, %f93;
	mov.f32 	%f212, %f95;
	mov.u64 	%rd273, %rd105;
	@%p5 bra 	$L__BB5_115;
	add.s32 	%r34, %r18, 768;
	cvt.u64.u32 	%rd273, %r34;
	setp.lt.f32 	%p6, %f93, %f95;
	mov.f32 	%f212, %f93;
	@%p6 bra 	$L__BB5_115;
	mov.f32 	%f212, %f95;
	mov.u64 	%rd273, %rd105;
$L__BB5_115:
	add.s64 	%rd108, %rd195, %rd273;
	setp.lt.f32 	%p7, %f212, %f94;
	mov.f32 	%f229, %f212;
	mov.u64 	%rd294, %rd108;
	@%p7 bra 	$L__BB5_118;
	setp.lt.f32 	%p8, %f94, %f212;
	mov.f32 	%f229, %f94;
	mov.u64 	%rd294, %rd104;
	@%p8 bra 	$L__BB5_118;
	setp.lt.s64 	%p9, %rd273, %rd103;
	selp.f32 	%f229, %f212, %f94, %p9;
	selp.b64 	%rd294, %rd108, %rd104, %p9;
$L__BB5_118:
	setp.lt.u64 	%p10, %rd197, 2560;
	mov.b64 	%rd283, 1280;
	@%p10 bra 	$L__BB5_136;
	mov.b64 	%rd283, 1280;
$L__BB5_120:
	mov.u64 	%rd111, %rd283;
	add.s64 	%rd204, %rd111, %rd101;
	shl.b64 	%rd205, %rd111, 2;
	add.s64 	%rd206, %rd102, %rd205;
	add.s64 	%rd113, %rd204, %rd195;
	ld.global.f32 	%f100, [%rd206];
	ld.global.f32 	%f101, [%rd206+1024];
	add.s64 	%rd114, %rd113, 512;
	ld.global.f32 	%f102, [%rd206+2048];
	add.s64 	%rd115, %rd113, 768;
	ld.global.f32 	%f103, [%rd206+3072];
	ld.global.f32 	%f104, [%rd206+4096];
	setp.lt.f32 	%p11, %f229, %f100;
	mov.f32 	%f215, %f229;
	mov.u64 	%rd277, %rd294;
	@%p11 bra 	$L__BB5_123;
	setp.lt.f32 	%p12, %f100, %f229;
	mov.f32 	%f215, %f100;
	mov.u64 	%rd277, %rd113;
	@%p12 bra 	$L__BB5_123;
	setp.lt.s64 	%p13, %rd294, %rd113;
	selp.f32 	%f215, %f229, %f100, %p13;
	min.s64 	%rd277, %rd294, %rd113;
$L__BB5_123:
	setp.lt.f32 	%p14, %f215, %f101;
	mov.f32 	%f216, %f215;
	mov.u64 	%rd278, %rd277;
	@%p14 bra 	$L__BB5_126;
	add.s64 	%rd208, %rd204, %rd195;
	add.s64 	%rd278, %rd208, 256;
	setp.lt.f32 	%p15, %f101, %f215;
	mov.f32 	%f216, %f101;
	@%p15 bra 	$L__BB5_126;
	setp.lt.s64 	%p16, %rd277, %rd278;
	selp.f32 	%f216, %f215, %f101, %p16;
	min.s64 	%rd278, %rd277, %rd278;
$L__BB5_126:
	setp.lt.f32 	%p17, %f216, %f102;
	mov.f32 	%f217, %f216;
	mov.u64 	%rd279, %rd278;
	@%p17 bra 	$L__BB5_129;
	setp.lt.f32 	%p18, %f102, %f216;
	mov.f32 	%f217, %f102;
	mov.u64 	%rd279, %rd114;
	@%p18 bra 	$L__BB5_129;
	setp.lt.s64 	%p19, %rd278, %rd114;
	selp.f32 	%f217, %f216, %f102, %p19;
	min.s64 	%rd279, %rd278, %rd114;
$L__BB5_129:
	setp.lt.f32 	%p20, %f217, %f103;
	mov.f32 	%f218, %f217;
	mov.u64 	%rd280, %rd279;
	@%p20 bra 	$L__BB5_132;
	setp.lt.f32 	%p21, %f103, %f217;
	mov.f32 	%f218, %f103;
	mov.u64 	%rd280, %rd115;
	@%p21 bra 	$L__BB5_132;
	setp.lt.s64 	%p22, %rd279, %rd115;
	selp.f32 	%f218, %f217, %f103, %p22;
	min.s64 	%rd280, %rd279, %rd115;
$L__BB5_132:
	setp.lt.f32 	%p23, %f218, %f104;
	mov.f32 	%f229, %f218;
	mov.u64 	%rd294, %rd280;
	@%p23 bra 	$L__BB5_135;
	add.s64 	%rd210, %rd204, %rd195;
	add.s64 	%rd294, %rd210, 1024;
	setp.lt.f32 	%p24, %f104, %f218;
	mov.f32 	%f229, %f104;
	@%p24 bra 	$L__BB5_135;
	setp.lt.s64 	%p25, %rd280, %rd294;
	selp.f32 	%f229, %f218, %f104, %p25;
	min.s64 	%rd294, %rd280, %rd294;
$L__BB5_135:
	add.s64 	%rd283, %rd111, 1280;
	add.s64 	%rd211, %rd111, 2560;
	setp.le.s64 	%p26, %rd211, %rd197;
	@%p26 bra 	$L__BB5_120;
$L__BB5_136:
	setp.le.s64 	%p27, %rd197, %rd283;
	@%p27 bra 	$L__BB5_159;
	cvt.u32.u64 	%r35, %rd283;
	cvt.u32.u64 	%r36, %rd197;
	sub.s32 	%r19, %r36, %r35;
	setp.ge.s32 	%p28, %r18, %r19;
	@%p28 bra 	$L__BB5_159;
	cvta.to.global.u64 	%rd131, %rd194;
	not.b32 	%r38, %r18;
	add.s32 	%r39, %r38, %r36;
	sub.s32 	%r20, %r39, %r35;
	and.b32  	%r41, %r20, 768;
	setp.eq.s32 	%p29, %r41, 768;
	mov.u32 	%r389, %r18;
	@%p29 bra 	$L__BB5_144;
	add.s64 	%rd213, %rd283, %rd101;
	add.s64 	%rd285, %rd213, %rd195;
	shl.b64 	%rd214, %rd213, 2;
	add.s64 	%rd284, %rd131, %rd214;
	shr.u32 	%r42, %r20, 8;
	add.s32 	%r43, %r42, 1;
	and.b32  	%r44, %r43, 3;
	neg.s32 	%r387, %r44;
	mov.u32 	%r389, %r18;
$L__BB5_140:
	.pragma "nounroll";
	mov.u64 	%rd136, %rd294;
	mov.f32 	%f116, %f229;
	ld.global.f32 	%f117, [%rd284];
	setp.lt.f32 	%p30, %f116, %f117;
	@%p30 bra 	$L__BB5_143;
	setp.lt.f32 	%p31, %f117, %f116;
	mov.f32 	%f229, %f117;
	mov.u64 	%rd294, %rd285;
	@%p31 bra 	$L__BB5_143;
	setp.lt.s64 	%p32, %rd136, %rd285;
	selp.f32 	%f229, %f116, %f117, %p32;
	min.s64 	%rd294, %rd136, %rd285;
$L__BB5_143:
	add.s32 	%r389, %r389, 256;
	add.s64 	%rd285, %rd285, 256;
	add.s64 	%rd284, %rd284, 1024;
	add.s32 	%r387, %r387, 1;
	setp.ne.s32 	%p33, %r387, 0;
	@%p33 bra 	$L__BB5_140;
$L__BB5_144:
	setp.lt.u32 	%p34, %r20, 768;
	@%p34 bra 	$L__BB5_159;
	add.s32 	%r390, %r389, 512;
$L__BB5_146:
	mov.u32 	%r28, %r390;
	add.s32 	%r45, %r28, -512;
	cvt.u64.u32 	%rd215, %r45;
	add.s64 	%rd216, %rd283, %rd215;
	shl.b64 	%rd217, %rd216, 2;
	add.s64 	%rd144, %rd131, %rd217;
	add.s64 	%rd145, %rd216, %rd195;
	ld.global.f32 	%f123, [%rd144];
	setp.lt.f32 	%p35, %f229, %f123;
	mov.f32 	%f226, %f229;
	mov.u64 	%rd291, %rd294;
	@%p35 bra 	$L__BB5_149;
	setp.lt.f32 	%p36, %f123, %f229;
	mov.f32 	%f226, %f123;
	mov.u64 	%rd291, %rd145;
	@%p36 bra 	$L__BB5_149;
	setp.lt.s64 	%p37, %rd294, %rd145;
	selp.f32 	%f226, %f229, %f123, %p37;
	min.s64 	%rd291, %rd294, %rd145;
$L__BB5_149:
	add.s32 	%r46, %r28, -256;
	cvt.u64.u32 	%rd218, %r46;
	add.s64 	%rd219, %rd283, %rd218;
	add.s64 	%rd148, %rd219, %rd195;
	ld.global.f32 	%f126, [%rd144+1024];
	setp.lt.f32 	%p38, %f226, %f126;
	mov.f32 	%f227, %f226;
	mov.u64 	%rd292, %rd291;
	@%p38 bra 	$L__BB5_152;
	setp.lt.f32 	%p39, %f126, %f226;
	mov.f32 	%f227, %f126;
	mov.u64 	%rd292, %rd148;
	@%p39 bra 	$L__BB5_152;
	setp.lt.s64 	%p40, %rd291, %rd148;
	selp.f32 	%f227, %f226, %f126, %p40;
	min.s64 	%rd292, %rd291, %rd148;
$L__BB5_152:
	cvt.u64.u32 	%rd220, %r28;
	add.s64 	%rd221, %rd283, %rd220;
	add.s64 	%rd151, %rd221, %rd195;
	ld.global.f32 	%f129, [%rd144+2048];
	setp.lt.f32 	%p41, %f227, %f129;
	mov.f32 	%f228, %f227;
	mov.u64 	%rd293, %rd292;
	@%p41 bra 	$L__BB5_155;
	setp.lt.f32 	%p42, %f129, %f227;
	mov.f32 	%f228, %f129;
	mov.u64 	%rd293, %rd151;
	@%p42 bra 	$L__BB5_155;
	setp.lt.s64 	%p43, %rd292, %rd151;
	selp.f32 	%f228, %f227, %f129, %p43;
	min.s64 	%rd293, %rd292, %rd151;
$L__BB5_155:
	add.s32 	%r47, %r28, 256;
	cvt.u64.u32 	%rd222, %r47;
	add.s64 	%rd223, %rd283, %rd222;
	add.s64 	%rd154, %rd223, %rd195;
	ld.global.f32 	%f132, [%rd144+3072];
	setp.lt.f32 	%p44, %f228, %f132;
	mov.f32 	%f229, %f228;
	mov.u64 	%rd294, %rd293;
	@%p44 bra 	$L__BB5_158;
	setp.lt.f32 	%p45, %f132, %f228;
	mov.f32 	%f229, %f132;
	mov.u64 	%rd294, %rd154;
	@%p45 bra 	$L__BB5_158;
	setp.lt.s64 	%p46, %rd293, %rd154;
	selp.f32 	%f229, %f228, %f132, %p46;
	min.s64 	%rd294, %rd293, %rd154;
$L__BB5_158:
	add.s32 	%r390, %r28, 1024;
	add.s32 	%r48, %r28, 512;
	setp.lt.s32 	%p47, %r48, %r19;
	@%p47 bra 	$L__BB5_146;
$L__BB5_159:
	// begin inline asm
	mov.u32 %r49, %laneid;
	// end inline asm
	mov.b32 	%r51, %f229;
	mov.b32 	%r67, 1;
	mov.b32 	%r68, 31;
	mov.b32 	%r69, -1;
	// begin inline asm
	shfl.sync.down.b32 %r50, %r51, %r67, %r68, %r69;
	// end inline asm
	mov.b32 	%f136, %r50;
	// begin inline asm
	shfl.sync.down.b32 %r55, %r56, %r67, %r68, %r69;
	// end inline asm
	mov.b64 	{%r61, %r66}, %rd294;
	// begin inline asm
	shfl.sync.down.b32 %r60, %r61, %r67, %r68, %r69;
	// end inline asm
	// begin inline asm
	shfl.sync.down.b32 %r65, %r66, %r67, %r68, %r69;
	// end inline asm
	mov.b64 	%rd158, {%r60, %r65};
	setp.gt.s32 	%p48, %r49, 30;
	setp.lt.f32 	%p49, %f229, %f136;
	or.pred  	%p50, %p48, %p49;
	mov.f32 	%f231, %f229;
	mov.u64 	%rd296, %rd294;
	@%p50 bra 	$L__BB5_162;
	setp.gt.f32 	%p51, %f229, %f136;
	mov.f32 	%f231, %f136;
	mov.u64 	%rd296, %rd158;
	@%p51 bra 	$L__BB5_162;
	setp.lt.s64 	%p52, %rd294, %rd158;
	selp.f32 	%f231, %f229, %f136, %p52;
	min.s64 	%rd296, %rd294, %rd158;
$L__BB5_162:
	mov.b32 	%r71, %f231;
	mov.b32 	%r87, 2;
	mov.b32 	%r88, 31;
	mov.b32 	%r89, -1;
	// begin inline asm
	shfl.sync.down.b32 %r70, %r71, %r87, %r88, %r89;
	// end inline asm
	mov.b32 	%f139, %r70;
	// begin inline asm
	shfl.sync.down.b32 %r75, %r76, %r87, %r88, %r89;
	// end inline asm
	mov.b64 	{%r81, %r86}, %rd296;
	// begin inline asm
	shfl.sync.down.b32 %r80, %r81, %r87, %r88, %r89;
	// end inline asm
	// begin inline asm
	shfl.sync.down.b32 %r85, %r86, %r87, %r88, %r89;
	// end inline asm
	mov.b64 	%rd161, {%r80, %r85};
	setp.gt.s32 	%p53, %r49, 29;
	setp.lt.f32 	%p54, %f231, %f139;
	or.pred  	%p55, %p53, %p54;
	mov.f32 	%f232, %f231;
	mov.u64 	%rd297, %rd296;
	@%p55 bra 	$L__BB5_165;
	setp.gt.f32 	%p56, %f231, %f139;
	mov.f32 	%f232, %f139;
	mov.u64 	%rd297, %rd161;
	@%p56 bra 	$L__BB5_165;
	setp.lt.s64 	%p57, %rd296, %rd161;
	selp.f32 	%f232, %f231, %f139, %p57;
	min.s64 	%rd297, %rd296, %rd161;
$L__BB5_165:
	mov.b32 	%r91, %f232;
	mov.b32 	%r107, 4;
	mov.b32 	%r108, 31;
	mov.b32 	%r109, -1;
	// begin inline asm
	shfl.sync.down.b32 %r90, %r91, %r107, %r108, %r109;
	// end inline asm
	mov.b32 	%f142, %r90;
	// begin inline asm
	shfl.sync.down.b32 %r95, %r96, %r107, %r108, %r109;
	// end inline asm
	mov.b64 	{%r101, %r106}, %rd297;
	// begin inline asm
	shfl.sync.down.b32 %r100, %r101, %r107, %r108, %r109;
	// end inline asm
	// begin inline asm
	shfl.sync.down.b32 %r105, %r106, %r107, %r108, %r109;
	// end inline asm
	mov.b64 	%rd164, {%r100, %r105};
	setp.gt.s32 	%p58, %r49, 27;
	setp.lt.f32 	%p59, %f232, %f142;
	or.pred  	%p60, %p58, %p59;
	mov.f32 	%f233, %f232;
	mov.u64 	%rd298, %rd297;
	@%p60 bra 	$L__BB5_168;
	setp.gt.f32 	%p61, %f232, %f142;
	mov.f32 	%f233, %f142;
	mov.u64 	%rd298, %rd164;
	@%p61 bra 	$L__BB5_168;
	setp.lt.s64 	%p62, %rd297, %rd164;
	selp.f32 	%f233, %f232, %f142, %p62;
	min.s64 	%rd298, %rd297, %rd164;
$L__BB5_168:
	mov.b32 	%r111, %f233;
	mov.b32 	%r127, 8;
	mov.b32 	%r128, 31;
	mov.b32 	%r129, -1;
	// begin inline asm
	shfl.sync.down.b32 %r110, %r111, %r127, %r128, %r129;
	// end inline asm
	mov.b32 	%f145, %r110;
	// begin inline asm
	shfl.sync.down.b32 %r115, %r116, %r127, %r128, %r129;
	// end inline asm
	mov.b64 	{%r121, %r126}, %rd298;
	// begin inline asm
	shfl.sync.down.b32 %r120, %r121, %r127, %r128, %r129;
	// end inline asm
	// begin inline asm
	shfl.sync.down.b32 %r125, %r126, %r127, %r128, %r129;
	// end inline asm
	mov.b64 	%rd167, {%r120, %r125};
	setp.gt.s32 	%p63, %r49, 23;
	setp.lt.f32 	%p64, %f233, %f145;
	or.pred  	%p65, %p63, %p64;
	mov.f32 	%f234, %f233;
	mov.u64 	%rd299, %rd298;
	@%p65 bra 	$L__BB5_171;
	setp.gt.f32 	%p66, %f233, %f145;
	mov.f32 	%f234, %f145;
	mov.u64 	%rd299, %rd167;
	@%p66 bra 	$L__BB5_171;
	setp.lt.s64 	%p67, %rd298, %rd167;
	selp.f32 	%f234, %f233, %f145, %p67;
	min.s64 	%rd299, %rd298, %rd167;
$L__BB5_171:
	mov.b32 	%r131, %f234;
	mov.b32 	%r147, 16;
	mov.b32 	%r148, 31;
	mov.b32 	%r149, -1;
	// begin inline asm
	shfl.sync.down.b32 %r130, %r131, %r147, %r148, %r149;
	// end inline asm
	mov.b32 	%f148, %r130;
	// begin inline asm
	shfl.sync.down.b32 %r135, %r136, %r147, %r148, %r149;
	// end inline asm
	mov.b64 	{%r141, %r146}, %rd299;
	// begin inline asm
	shfl.sync.down.b32 %r140, %r141, %r147, %r148, %r149;
	// end inline asm
	// begin inline asm
	shfl.sync.down.b32 %r145, %r146, %r147, %r148, %r149;
	// end inline asm
	mov.b64 	%rd170, {%r140, %r145};
	setp.gt.s32 	%p68, %r49, 15;
	setp.lt.f32 	%p69, %f234, %f148;
	or.pred  	%p70, %p68, %p69;
	mov.f32 	%f242, %f234;
	mov.u64 	%rd307, %rd299;
	@%p70 bra 	$L__BB5_174;
	setp.gt.f32 	%p71, %f234, %f148;
	mov.f32 	%f242, %f148;
	mov.u64 	%rd307, %rd170;
	@%p71 bra 	$L__BB5_174;
	setp.lt.s64 	%p72, %rd299, %rd170;
	selp.f32 	%f242, %f234, %f148, %p72;
	min.s64 	%rd307, %rd299, %rd170;
$L__BB5_174:
	setp.ne.s32 	%p73, %r49, 0;
	@%p73 bra 	$L__BB5_176;
	shr.u32 	%r150, %r18, 1;
	and.b32  	%r151, %r150, 496;
	mov.u32 	%r152, _ZN6thrust24THRUST_300001_SM_1000_NS8cuda_cub4core6detail5shmemE;
	add.s32 	%r153, %r152, %r151;
	st.shared.f32 	[%r153+8], %f242;
	st.shared.u64 	[%r153+16], %rd307;
$L__BB5_176:
	bar.sync 	0;
	setp.ne.s32 	%p74, %r18, 0;
	@%p74 bra 	$L__BB5_198;
	ld.shared.f32 	%f151, [_ZN6thrust24THRUST_300001_SM_1000_NS8cuda_cub4core6detail5shmemE+24];
	ld.shared.u64 	%rd173, [_ZN6thrust24THRUST_300001_SM_1000_NS8cuda_cub4core6detail5shmemE+32];
	setp.lt.f32 	%p75, %f242, %f151;
	mov.f32 	%f236, %f242;
	mov.u64 	%rd301, %rd307;
	@%p75 bra 	$L__BB5_180;
	setp.lt.f32 	%p76, %f151, %f242;
	mov.f32 	%f236, %f151;
	mov.u64 	%rd301, %rd173;
	@%p76 bra 	$L__BB5_180;
	setp.lt.s64 	%p77, %rd307, %rd173;
	selp.f32 	%f236, %f242, %f151, %p77;
	min.s64 	%rd301, %rd307, %rd173;
$L__BB5_180:
	ld.shared.f32 	%f154, [_ZN6thrust24THRUST_300001_SM_1000_NS8cuda_cub4core6detail5shmemE+40];
	ld.shared.u64 	%rd176, [_ZN6thrust24THRUST_300001_SM_1000_NS8cuda_cub4core6detail5shmemE+48];
	setp.lt.f32 	%p78, %f236, %f154;
	mov.f32 	%f237, %f236;
	mov.u64 	%rd302, %rd301;
	@%p78 bra 	$L__BB5_183;
	setp.lt.f32 	%p79, %f154, %f236;
	mov.f32 	%f237, %f154;
	mov.u64 	%rd302, %rd176;
	@%p79 bra 	$L__BB5_183;
	setp.lt.s64 	%p80, %rd301, %rd176;
	selp.f32 	%f237, %f236, %f154, %p80;
	min.s64 	%rd302, %rd301, %rd176;
$L__BB5_183:
	ld.shared.f32 	%f157, [_ZN6thrust24THRUST_300001_SM_1000_NS8cuda_cub4core6detail5shmemE+56];
	ld.shared.u64 	%rd179, [_ZN6thrust24THRUST_300001_SM_1000_NS8cuda_cub4core6detail5shmemE+64];
	setp.lt.f32 	%p81, %f237, %f157;
	mov.f32 	%f238, %f237;
	mov.u64 	%rd303, %rd302;
	@%p81 bra 	$L__BB5_186;
	setp.lt.f32 	%p82, %f157, %f237;
	mov.f32 	%f238, %f157;
	mov.u64 	%rd303, %rd179;
	@%p82 bra 	$L__BB5_186;
	setp.lt.s64 	%p83, %rd302, %rd179;
	selp.f32 	%f238, %f237, %f157, %p83;
	min.s64 	%rd303, %rd302, %rd179;
$L__BB5_186:
	ld.shared.f32 	%f160, [_ZN6thrust24THRUST_300001_SM_1000_NS8cuda_cub4core6detail5shmemE+72];
	ld.shared.u64 	%rd182, [_ZN6thrust24THRUST_300001_SM_1000_NS8cuda_cub4core6detail5shmemE+80];
	setp.lt.f32 	%p84, %f238, %f160;
	mov.f32 	%f239, %f238;
	mov.u64 	%rd304, %rd303;
	@%p84 bra 	$L__BB5_189;
	setp.lt.f32 	%p85, %f160, %f238;
	mov.f32 	%f239, %f160;
	mov.u64 	%rd304, %rd182;
	@%p85 bra 	$L__BB5_189;
	setp.lt.s64 	%p86, %rd303, %rd182;
	selp.f32 	%f239, %f238, %f160, %p86;
	min.s64 	%rd304, %rd303, %rd182;
$L__BB5_189:
	ld.shared.f32 	%f163, [_ZN6thrust24THRUST_300001_SM_1000_NS8cuda_cub4core6detail5shmemE+88];
	ld.shared.u64 	%rd185, [_ZN6thrust24THRUST_300001_SM_1000_NS8cuda_cub4core6detail5shmemE+96];
	setp.lt.f32 	%p87, %f239, %f163;
	mov.f32 	%f240, %f239;
	mov.u64 	%rd305, %rd304;
	@%p87 bra 	$L__BB5_192;
	setp.lt.f32 	%p88, %f163, %f239;
	mov.f32 	%f240, %f163;
	mov.u64 	%rd305, %rd185;
	@%p88 bra 	$L__BB5_192;
	setp.lt.s64 	%p89, %rd304, %rd185;
	selp.f32 	%f240, %f239, %f163, %p89;
	min.s64 	%rd305, %rd304, %rd185;
$L__BB5_192:
	ld.shared.f32 	%f166, [_ZN6thrust24THRUST_300001_SM_1000_NS8cuda_cub4core6detail5shmemE+104];
	ld.shared.u64 	%rd188, [_ZN6thrust24THRUST_300001_SM_1000_NS8cuda_cub4core6detail5shmemE+112];
	setp.lt.f32 	%p90, %f240, %f166;
	mov.f32 	%f241, %f240;
	mov.u64 	%rd306, %rd305;
	@%p90 bra 	$L__BB5_195;
	setp.lt.f32 	%p91, %f166, %f240;
	mov.f32 	%f241, %f166;
	mov.u64 	%rd306, %rd188;
	@%p91 bra 	$L__BB5_195;
	setp.lt.s64 	%p92, %rd305, %rd188;
	selp.f32 	%f241, %f240, %f166, %p92;
	min.s64 	%rd306, %rd305, %rd188;
$L__BB5_195:
	ld.shared.f32 	%f169, [_ZN6thrust24THRUST_300001_SM_1000_NS8cuda_cub4core6detail5shmemE+120];
	ld.shared.u64 	%rd191, [_ZN6thrust24THRUST_300001_SM_1000_NS8cuda_cub4core6detail5shmemE+128];
	setp.lt.f32 	%p93, %f241, %f169;
	mov.f32 	%f242, %f241;
	mov.u64 	%rd307, %rd306;
	@%p93 bra 	$L__BB5_198;
	setp.lt.f32 	%p94, %f169, %f241;
	mov.f32 	%f242, %f169;
	mov.u64 	%rd307, %rd191;
	@%p94 bra 	$L__BB5_198;
	setp.lt.s64 	%p95, %rd306, %rd191;
	selp.f32 	%f242, %f241, %f169, %p95;
	min.s64 	%rd307, %rd306, %rd191;
$L__BB5_198:
	mov.u32 	%r381, %tid.x;
	setp.ne.s32 	%p222, %r381, 0;
	@%p222 bra 	$L__BB5_200;
	ld.param.u64 	%rd237, [_ZN6thrust24THRUST_300001_SM_1000_NS8cuda_cub4core6detail13_kernel_agentINS1_8__reduce11ReduceAgentINS0_12zip_iteratorIN4cuda3std3__45tupleIJNS0_6detail15normal_iteratorINS0_10device_ptrIfEEEENS0_17counting_iteratorIlNS0_11use_defaultESI_SI_EEEEEEEPNSB_IJflEEESM_lNS1_9__extrema9arg_min_fIflNSA_4lessIfEEEEEEJSL_SN_lSS_EEEvDpT0__param_1];
	cvta.to.global.u64 	%rd236, %rd237;
	st.global.f32 	[%rd236], %f242;
	st.global.u64 	[%rd236+8], %rd307;
$L__BB5_200:
	ret;

}
	// .globl	_ZN6thrust24THRUST_300001_SM_1000_NS8cuda_cub4core6detail13_kernel_agentINS1_8__reduce11ReduceAgentINS0_12zip_iteratorIN4cuda3std3__45tupleIJNS0_6detail15normal_iteratorINS0_10device_ptrIfEEEENS0_17counting_iteratorIlNS0_11use_defaultESI_SI_EEEEEEEPNSB_IJflEEESM_lNS1_9__extrema9arg_min_fIflNSA_4lessIfEEEEEEJSL_SN_lN3cub18CUB_300001_SM_100013GridEvenShareIlEENSV_9GridQueueIyEESS_EEEvDpT0_
.visible .entry _ZN6thrust24THRUST_300001_SM_1000_NS8cuda_cub4core6detail13_kernel_agentINS1_8__reduce11ReduceAgentINS0_12zip_iteratorIN4cuda3std3__45tupleIJNS0_6detail15normal_iteratorINS0_10device_ptrIfEEEENS0_17counting_iteratorIlNS0_11use_defaultESI_SI_EEEEEEEPNSB_IJflEEESM_lNS1_9__extrema9arg_min_fIflNSA_4lessIfEEEEEEJSL_SN_lN3cub18CUB_300001_SM_100013GridEvenShareIlEENSV_9GridQueueIyEESS_EEEvDpT0_(
	.param .align 8 .b8 _ZN6thrust24THRUST_300001_SM_1000_NS8cuda_cub4core6detail13_kernel_agentINS1_8__reduce11ReduceAgentINS0_12zip_iteratorIN4cuda3std3__45tupleIJNS0_6detail15normal_iteratorINS0_10device_ptrIfEEEENS0_17counting_iteratorIlNS0_11use_defaultESI_SI_EEEEEEEPNSB_IJflEEESM_lNS1_9__extrema9arg_min_fIflNSA_4lessIfEEEEEEJSL_SN_lN3cub18CUB_300001_SM_100013GridEvenShareIlEENSV_9GridQueueIyEESS_EEEvDpT0__param_0[16],
	.param .u64 .ptr .align 1 _ZN6thrust24THRUST_300001_SM_1000_NS8cuda_cub4core6detail13_kernel_agentINS1_8__reduce11ReduceAgentINS0_12zip_iteratorIN4cuda3std3__45tupleIJNS0_6detail15normal_iteratorINS0_10device_ptrIfEEEENS0_17counting_iteratorIlNS0_11use_defaultESI_SI_EEEEEEEPNSB_IJflEEESM_lNS1_9__extrema9arg_min_fIflNSA_4lessIfEEEEEEJSL_SN_lN3cub18CUB_300001_SM_100013GridEvenShareIlEENSV_9GridQueueIyEESS_EEEvDpT0__param_1,
	.param .u64 _ZN6thrust24THRUST_300001_SM_1000_NS8cuda_cub4core6detail13_kernel_agentINS1_8__reduce11ReduceAgentINS0_12zip_iteratorIN4cuda3std3__45tupleIJNS0_6detail15normal_iteratorINS0_10device_ptrIfEEEENS0_17counting_iteratorIlNS0_11use_defaultESI_SI_EEEEEEEPNSB_IJflEEESM_lNS1_9__extrema9arg_min_fIflNSA_4lessIfEEEEEEJSL_SN_lN3cub18CUB_300001_SM_100013GridEvenShareIlEENSV_9GridQueueIyEESS_EEEvDpT0__param_2,
	.param .align 8 .b8 _ZN6thrust24THRUST_300001_SM_1000_NS8cuda_cub4core6detail13_kernel_agentINS1_8__reduce11ReduceAgentINS0_12zip_iteratorIN4cuda3std3__45tupleIJNS0_6detail15normal_iteratorINS0_10device_ptrIfEEEENS0_17counting_iteratorIlNS0_11use_defaultESI_SI_EEEEEEEPNSB_IJflEEESM_lNS1_9__extrema9arg_min_fIflNSA_4lessIfEEEEEEJSL_SN_lN3cub18CUB_300001_SM_100013GridEvenShareIlEENSV_9GridQueueIyEESS_EEEvDpT0__param_3[72],
	.param .align 8 .b8 _ZN6thrust24THRUST_300001_SM_1000_NS8cuda_cub4core6detail13_kernel_agentINS1_8__reduce11ReduceAgentINS0_12zip_iteratorIN4cuda3std3__45tupleIJNS0_6detail15normal_iteratorINS0_10device_ptrIfEEEENS0_17counting_iteratorIlNS0_11use_defaultESI_SI_EEEEEEEPNSB_IJflEEESM_lNS1_9__extrema9arg_min_fIflNSA_4lessIfEEEEEEJSL_SN_lN3cub18CUB_300001_SM_100013GridEvenShareIlEENSV_9GridQueueIyEESS_EEEvDpT0__param_4[8],
	.param .align 1 .b8 _ZN6thrust24THRUST_300001_SM_1000_NS8cuda_cub4core6detail13_kernel_agentINS1_8__reduce11ReduceAgentINS0_12zip_iteratorIN4cuda3std3__45tupleIJNS0_6detail15normal_iteratorINS0_10device_ptrIfEEEENS0_17counting_iteratorIlNS0_11use_defaultESI_SI_EEEEEEEPNSB_IJflEEESM_lNS1_9__extrema9arg_min_fIflNSA_4lessIfEEEEEEJSL_SN_lN3cub18CUB_300001_SM_100013GridEvenShareIlEENSV_9GridQueueIyEESS_EEEvDpT0__param_5[1]
)
.maxntid 256
{
	.reg .pred 	%p<225>;
	.reg .b32 	%r<399>;
	.reg .b32 	%f<243>;
	.reg .b64 	%rd<325>;

	ld.param.u64 	%rd199, [_ZN6thrust24THRUST_300001_SM_1000_NS8cuda_cub4core6detail13_kernel_agentINS1_8__reduce11ReduceAgentINS0_12zip_iteratorIN4cuda3std3__45tupleIJNS0_6detail15normal_iteratorINS0_10device_ptrIfEEEENS0_17counting_iteratorIlNS0_11use_defaultESI_SI_EEEEEEEPNSB_IJflEEESM_lNS1_9__extrema9arg_min_fIflNSA_4lessIfEEEEEEJSL_SN_lN3cub18CUB_300001_SM_100013GridEvenShareIlEENSV_9GridQueueIyEESS_EEEvDpT0__param_0+8];
	ld.param.u64 	%rd198, [_ZN6thrust24THRUST_300001_SM_1000_NS8cuda_cub4core6detail13_kernel_agentINS1_8__reduce11ReduceAgentINS0_12zip_iteratorIN4cuda3std3__45tupleIJNS0_6detail15normal_iteratorINS0_10device_ptrIfEEEENS0_17counting_iteratorIlNS0_11use_defaultESI_SI_EEEEEEEPNSB_IJflEEESM_lNS1_9__extrema9arg_min_fIflNSA_4lessIfEEEEEEJSL_SN_lN3cub18CUB_300001_SM_100013GridEvenShareIlEENSV_9GridQueueIyEESS_EEEvDpT0__param_0];
	ld.param.u64 	%rd202, [_ZN6thrust24THRUST_300001_SM_1000_NS8cuda_cub4core6detail13_kernel_agentINS1_8__reduce11ReduceAgentINS0_12zip_iteratorIN4cuda3std3__45tupleIJNS0_6detail15normal_iteratorINS0_10device_ptrIfEEEENS0_17counting_iteratorIlNS0_11use_defaultESI_SI_EEEEEEEPNSB_IJflEEESM_lNS1_9__extrema9arg_min_fIflNSA_4lessIfEEEEEEJSL_SN_lN3cub18CUB_300001_SM_100013GridEvenShareIlEENSV_9GridQueueIyEESS_EEEvDpT0__param_4];
	ld.param.u64 	%rd201, [_ZN6thrust24THRUST_300001_SM_1000_NS8cuda_cub4core6detail13_kernel_agentINS1_8__reduce11ReduceAgentINS0_12zip_iteratorIN4cuda3std3__45tupleIJNS0_6detail15normal_iteratorINS0_10device_ptrIfEEEENS0_17counting_iteratorIlNS0_11use_defaultESI_SI_EEEEEEEPNSB_IJflEEESM_lNS1_9__extrema9arg_min_fIflNSA_4lessIfEEEEEEJSL_SN_lN3cub18CUB_300001_SM_100013GridEvenShareIlEENSV_9GridQueueIyEESS_EEEvDpT0__param_2];
	cvta.to.global.u64 	%rd1, %rd202;
	cvta.to.global.u64 	%rd2, %rd198;
	mov.u32 	%r1, %ctaid.x;
	mul.lo.s32 	%r33, %r1, 1280;
	cvt.u64.u32 	%rd4, %r33;
	mov.u32 	%r34, %nctaid.x;
	mul.lo.s32 	%r35, %r34, 1280;
	cvt.u64.u32 	%rd5, %r35;
	add.s64 	%rd203, %rd4, 1280;
	setp.le.s64 	%p1, %rd203, %rd201;
	@%p1 bra 	$L__BB6_111;
	cvt.u32.u64 	%r159, %rd4;
	cvt.u32.u64 	%r2, %rd201;
	sub.s32 	%r3, %r2, %r159;
	mov.u32 	%r4, %tid.x;
	setp.ge.s32 	%p98, %r4, %r3;
	mov.f32 	%f188, 0f00000000;
	mov.b64 	%rd266, 0;
	mov.u32 	%r393, %r4;
	@%p98 bra 	$L__BB6_3;
	cvt.u64.u32 	%rd234, %r4;
	add.s64 	%rd235, %rd4, %rd234;
	shl.b64 	%rd236, %rd235, 2;
	add.s64 	%rd237, %rd2, %rd236;
	add.s64 	%rd266, %rd199, %rd235;
	ld.global.f32 	%f188, [%rd237];
	add.s32 	%r393, %r4, 256;
$L__BB6_3:
	setp.ge.s32 	%p99, %r393, %r3;
	@%p99 bra 	$L__BB6_25;
	not.b32 	%r161, %r393;
	add.s32 	%r162, %r161, %r2;
	sub.s32 	%r7, %r162, %r159;
	and.b32  	%r163, %r7, 768;
	setp.eq.s32 	%p100, %r163, 768;
	@%p100 bra 	$L__BB6_10;
	cvt.u64.u32 	%rd239, %r393;
	add.s64 	%rd240, %rd239, %rd4;
	add.s64 	%rd257, %rd240, %rd199;
	shl.b64 	%rd241, %rd240, 2;
	add.s64 	%rd256, %rd2, %rd241;
	shr.u32 	%r164, %r7, 8;
	add.s32 	%r165, %r164, 1;
	and.b32  	%r166, %r165, 3;
	neg.s32 	%r391, %r166;
$L__BB6_6:
	.pragma "nounroll";
	mov.u64 	%rd12, %rd266;
	mov.f32 	%f3, %f188;
	ld.global.f32 	%f4, [%rd256];
	setp.lt.f32 	%p101, %f3, %f4;
	@%p101 bra 	$L__BB6_9;
	setp.lt.f32 	%p102, %f4, %f3;
	mov.u64 	%rd266, %rd257;
	mov.f32 	%f188, %f4;
	@%p102 bra 	$L__BB6_9;
	setp.lt.s64 	%p103, %rd12, %rd257;
	min.s64 	%rd266, %rd12, %rd257;
	selp.f32 	%f188, %f3, %f4, %p103;
$L__BB6_9:
	add.s32 	%r393, %r393, 256;
	add.s64 	%rd257, %rd257, 256;
	add.s64 	%rd256, %rd256, 1024;
	add.s32 	%r391, %r391, 1;
	setp.ne.s32 	%p104, %r391, 0;
	@%p104 bra 	$L__BB6_6;
$L__BB6_10:
	setp.lt.u32 	%p105, %r7, 768;
	@%p105 bra 	$L__BB6_25;
	add.s32 	%r394, %r393, 512;
$L__BB6_12:
	mov.u32 	%r15, %r394;
	add.s32 	%r167, %r15, -512;
	cvt.s64.s32 	%rd242, %r167;
	add.s64 	%rd243, %rd242, %rd4;
	shl.b64 	%rd244, %rd243, 2;
	add.s64 	%rd20, %rd2, %rd244;
	add.s64 	%rd21, %rd243, %rd199;
	ld.global.f32 	%f10, [%rd20];
	setp.lt.f32 	%p106, %f188, %f10;
	mov.u64 	%rd263, %rd266;
	mov.f32 	%f185, %f188;
	@%p106 bra 	$L__BB6_15;
	setp.lt.f32 	%p107, %f10, %f188;
	mov.u64 	%rd263, %rd21;
	mov.f32 	%f185, %f10;
	@%p107 bra 	$L__BB6_15;
	setp.lt.s64 	%p108, %rd266, %rd21;
	min.s64 	%rd263, %rd266, %rd21;
	selp.f32 	%f185, %f188, %f10, %p108;
$L__BB6_15:
	add.s32 	%r168, %r15, -256;
	cvt.s64.s32 	%rd245, %r168;
	add.s64 	%rd246, %rd245, %rd4;
	add.s64 	%rd24, %rd246, %rd199;
	ld.global.f32 	%f13, [%rd20+1024];
	setp.lt.f32 	%p109, %f185, %f13;
	mov.u64 	%rd264, %rd263;
	mov.f32 	%f186, %f185;
	@%p109 bra 	$L__BB6_18;
	setp.lt.f32 	%p110, %f13, %f185;
	mov.u64 	%rd264, %rd24;
	mov.f32 	%f186, %f13;
	@%p110 bra 	$L__BB6_18;
	setp.lt.s64 	%p111, %rd263, %rd24;
	min.s64 	%rd264, %rd263, %rd24;
	selp.f32 	%f186, %f185, %f13, %p111;
$L__BB6_18:
	cvt.s64.s32 	%rd247, %r15;
	add.s64 	%rd248, %rd247, %rd4;
	add.s64 	%rd27, %rd248, %rd199;
	ld.global.f32 	%f16, [%rd20+2048];
	setp.lt.f32 	%p112, %f186, %f16;
	mov.u64 	%rd265, %rd264;
	mov.f32 	%f187, %f186;
	@%p112 bra 	$L__BB6_21;
	setp.lt.f32 	%p113, %f16, %f186;
	mov.u64 	%rd265, %rd27;
	mov.f32 	%f187, %f16;
	@%p113 bra 	$L__BB6_21;
	setp.lt.s64 	%p114, %rd264, %rd27;
	min.s64 	%rd265, %rd264, %rd27;
	selp.f32 	%f187, %f186, %f16, %p114;
$L__BB6_21:
	add.s32 	%r169, %r15, 256;
	cvt.s64.s32 	%rd249, %r169;
	add.s64 	%rd250, %rd249, %rd4;
	add.s64 	%rd30, %rd250, %rd199;
	ld.global.f32 	%f19, [%rd20+3072];
	setp.lt.f32 	%p115, %f187, %f19;
	mov.u64 	%rd266, %rd265;
	mov.f32 	%f188, %f187;
	@%p115 bra 	$L__BB6_24;
	setp.lt.f32 	%p116, %f19, %f187;
	mov.u64 	%rd266, %rd30;
	mov.f32 	%f188, %f19;
	@%p116 bra 	$L__BB6_24;
	setp.lt.s64 	%p117, %rd265, %rd30;
	min.s64 	%rd266, %rd265, %rd30;
	selp.f32 	%f188, %f187, %f19, %p117;
$L__BB6_24:
	add.s32 	%r394, %r15, 1024;
	add.s32 	%r170, %r15, 512;
	setp.lt.s32 	%p118, %r170, %r3;
	@%p118 bra 	$L__BB6_12;
$L__BB6_25:
	setp.lt.s32 	%p119, %r3, 256;
	@%p119 bra 	$L__BB6_65;
	// begin inline asm
	mov.u32 %r284, %laneid;
	// end inline asm
	mov.b32 	%r286, %f188;
	mov.b32 	%r302, 1;
	mov.b32 	%r303, 31;
	mov.b32 	%r304, -1;
	// begin inline asm
	shfl.sync.down.b32 %r285, %r286, %r302, %r303, %r304;
	// end inline asm
	mov.b32 	%f23, %r285;
	// begin inline asm
	shfl.sync.down.b32 %r290, %r291, %r302, %r303, %r304;
	// end inline asm
	mov.b64 	{%r296, %r301}, %rd266;
	// begin inline asm
	shfl.sync.down.b32 %r295, %r296, %r302, %r303, %r304;
	// end inline asm
	// begin inline asm
	shfl.sync.down.b32 %r300, %r301, %r302, %r303, %r304;
	// end inline asm
	mov.b64 	%rd34, {%r295, %r300};
	setp.gt.s32 	%p176, %r284, 30;
	setp.lt.f32 	%p177, %f188, %f23;
	or.pred  	%p178, %p176, %p177;
	mov.u64 	%rd268, %rd266;
	mov.f32 	%f190, %f188;
	@%p178 bra 	$L__BB6_29;
	setp.gt.f32 	%p179, %f188, %f23;
	mov.u64 	%rd268, %rd34;
	mov.f32 	%f190, %f23;
	@%p179 bra 	$L__BB6_29;
	setp.lt.s64 	%p180, %rd266, %rd34;
	min.s64 	%rd268, %rd266, %rd34;
	selp.f32 	%f190, %f188, %f23, %p180;
$L__BB6_29:
	mov.b32 	%r306, %f190;
	mov.b32 	%r322, 2;
	mov.b32 	%r323, 31;
	mov.b32 	%r324, -1;
	// begin inline asm
	shfl.sync.down.b32 %r305, %r306, %r322, %r323, %r324;
	// end inline asm
	mov.b32 	%f26, %r305;
	// begin inline asm
	shfl.sync.down.b32 %r310, %r311, %r322, %r323, %r324;
	// end inline asm
	mov.b64 	{%r316, %r321}, %rd268;
	// begin inline asm
	shfl.sync.down.b32 %r315, %r316, %r322, %r323, %r324;
	// end inline asm
	// begin inline asm
	shfl.sync.down.b32 %r320, %r321, %r322, %r323, %r324;
	// end inline asm
	mov.b64 	%rd37, {%r315, %r320};
	setp.gt.s32 	%p181, %r284, 29;
	setp.lt.f32 	%p182, %f190, %f26;
	or.pred  	%p183, %p181, %p182;
	mov.u64 	%rd269, %rd268;
	mov.f32 	%f191, %f190;
	@%p183 bra 	$L__BB6_32;
	setp.gt.f32 	%p184, %f190, %f26;
	mov.u64 	%rd269, %rd37;
	mov.f32 	%f191, %f26;
	@%p184 bra 	$L__BB6_32;
	setp.lt.s64 	%p185, %rd268, %rd37;
	min.s64 	%rd269, %rd268, %rd37;
	selp.f32 	%f191, %f190, %f26, %p185;
$L__BB6_32:
	mov.b32 	%r326, %f191;
	mov.b32 	%r342, 4;
	mov.b32 	%r343, 31;
	mov.b32 	%r344, -1;
	// begin inline asm
	shfl.sync.down.b32 %r325, %r326, %r342, %r343, %r344;
	// end inline asm
	mov.b32 	%f29, %r325;
	// begin inline asm
	shfl.sync.down.b32 %r330, %r331, %r342, %r343, %r344;
	// end inline asm
	mov.b64 	{%r336, %r341}, %rd269;
	// begin inline asm
	shfl.sync.down.b32 %r335, %r336, %r342, %r343, %r344;
	// end inline asm
	// begin inline asm
	shfl.sync.down.b32 %r340, %r341, %r342, %r343, %r344;
	// end inline asm
	mov.b64 	%rd40, {%r335, %r340};
	setp.gt.s32 	%p186, %r284, 27;
	setp.lt.f32 	%p187, %f191, %f29;
	or.pred  	%p188, %p186, %p187;
	mov.u64 	%rd270, %rd269;
	mov.f32 	%f192, %f191;
	@%p188 bra 	$L__BB6_35;
	setp.gt.f32 	%p189, %f191, %f29;
	mov.u64 	%rd270, %rd40;
	mov.f32 	%f192, %f29;
	@%p189 bra 	$L__BB6_35;
	setp.lt.s64 	%p190, %rd269, %rd40;
	min.s64 	%rd270, %rd269, %rd40;
	selp.f32 	%f192, %f191, %f29, %p190;
$L__BB6_35:
	mov.b32 	%r346, %f192;
	mov.b32 	%r362, 8;
	mov.b32 	%r363, 31;
	mov.b32 	%r364, -1;
	// begin inline asm
	shfl.sync.down.b32 %r345, %r346, %r362, %r363, %r364;
	// end inline asm
	mov.b32 	%f32, %r345;
	// begin inline asm
	shfl.sync.down.b32 %r350, %r351, %r362, %r363, %r364;
	// end inline asm
	mov.b64 	{%r356, %r361}, %rd270;
	// begin inline asm
	shfl.sync.down.b32 %r355, %r356, %r362, %r363, %r364;
	// end inline asm
	// begin inline asm
	shfl.sync.down.b32 %r360, %r361, %r362, %r363, %r364;
	// end inline asm
	mov.b64 	%rd43, {%r355, %r360};
	setp.gt.s32 	%p191, %r284, 23;
	setp.lt.f32 	%p192, %f192, %f32;
	or.pred  	%p193, %p191, %p192;
	mov.u64 	%rd271, %rd270;
	mov.f32 	%f193, %f192;
	@%p193 bra 	$L__BB6_38;
	setp.gt.f32 	%p194, %f192, %f32;
	mov.u64 	%rd271, %rd43;
	mov.f32 	%f193, %f32;
	@%p194 bra 	$L__BB6_38;
	setp.lt.s64 	%p195, %rd270, %rd43;
	min.s64 	%rd271, %rd270, %rd43;
	selp.f32 	%f193, %f192, %f32, %p195;
$L__BB6_38:
	mov.b32 	%r366, %f193;
	mov.b32 	%r382, 16;
	mov.b32 	%r383, 31;
	mov.b32 	%r384, -1;
	// begin inline asm
	shfl.sync.down.b32 %r365, %r366, %r382, %r383, %r384;
	// end inline asm
	mov.b32 	%f35, %r365;
	// begin inline asm
	shfl.sync.down.b32 %r370, %r371, %r382, %r383, %r384;
	// end inline asm
	mov.b64 	{%r376, %r381}, %rd271;
	// begin inline asm
	shfl.sync.down.b32 %r375, %r376, %r382, %r383, %r384;
	// end inline asm
	// begin inline asm
	shfl.sync.down.b32 %r380, %r381, %r382, %r383, %r384;
	// end inline asm
	mov.b64 	%rd46, {%r375, %r380};
	setp.gt.s32 	%p196, %r284, 15;
	setp.lt.f32 	%p197, %f193, %f35;
	or.pred  	%p198, %p196, %p197;
	mov.u64 	%rd324, %rd271;
	mov.f32 	%f242, %f193;
	@%p198 bra 	$L__BB6_41;
	setp.gt.f32 	%p199, %f193, %f35;
	mov.u64 	%rd324, %rd46;
	mov.f32 	%f242, %f35;
	@%p199 bra 	$L__BB6_41;
	setp.lt.s64 	%p200, %rd271, %rd46;
	min.s64 	%rd324, %rd271, %rd46;
	selp.f32 	%f242, %f193, %f35, %p200;
$L__BB6_41:
	setp.ne.s32 	%p201, %r284, 0;
	@%p201 bra 	$L__BB6_43;
	shr.u32 	%r385, %r4, 1;
	and.b32  	%r386, %r385, 496;
	mov.u32 	%r387, _ZN6thrust24THRUST_300001_SM_1000_NS8cuda_cub4core6detail5shmemE;
	add.s32 	%r388, %r387, %r386;
	st.shared.f32 	[%r388+8], %f242;
	st.shared.u64 	[%r388+16], %rd324;
$L__BB6_43:
	bar.sync 	0;
	setp.ne.s32 	%p202, %r4, 0;
	@%p202 bra 	$L__BB6_201;
	ld.shared.f32 	%f38, [_ZN6thrust24THRUST_300001_SM_1000_NS8cuda_cub4core6detail5shmemE+24];
	ld.shared.u64 	%rd49, [_ZN6thrust24THRUST_300001_SM_1000_NS8cuda_cub4core6detail5shmemE+32];
	setp.lt.f32 	%p203, %f242, %f38;
	mov.u64 	%rd273, %rd324;
	mov.f32 	%f195, %f242;
	@%p203 bra 	$L__BB6_47;
	setp.lt.f32 	%p204, %f38, %f242;
	mov.u64 	%rd273, %rd49;
	mov.f32 	%f195, %f38;
	@%p204 bra 	$L__BB6_47;
	setp.lt.s64 	%p205, %rd324, %rd49;
	min.s64 	%rd273, %rd324, %rd49;
	selp.f32 	%f195, %f242, %f38, %p205;
$L__BB6_47:
	ld.shared.f32 	%f41, [_ZN6thrust24THRUST_300001_SM_1000_NS8cuda_cub4core6detail5shmemE+40];
	ld.shared.u64 	%rd52, [_ZN6thrust24THRUST_300001_SM_1000_NS8cuda_cub4core6detail5shmemE+48];
	setp.lt.f32 	%p206, %f195, %f41;
	mov.u64 	%rd274, %rd273;
	mov.f32 	%f196, %f195;
	@%p206 bra 	$L__BB6_50;
	setp.lt.f32 	%p207, %f41, %f195;
	mov.u64 	%rd274, %rd52;
	mov.f32 	%f196, %f41;
	@%p207 bra 	$L__BB6_50;
	setp.lt.s64 	%p208, %rd273, %rd52;
	min.s64 	%rd274, %rd273, %rd52;
	selp.f32 	%f196, %f195, %f41, %p208;
$L__BB6_50:
	ld.shared.f32 	%f44, [_ZN6thrust24THRUST_300001_SM_1000_NS8cuda_cub4core6detail5shmemE+56];
	ld.shared.u64 	%rd55, [_ZN6thrust24THRUST_300001_SM_1000_NS8cuda_cub4core6detail5shmemE+64];
	setp.lt.f32 	%p209, %f196, %f44;
	mov.u64 	%rd275, %rd274;
	mov.f32 	%f197, %f196;
	@%p209 bra 	$L__BB6_53;
	setp.lt.f32 	%p210, %f44, %f196;
	mov.u64 	%rd275, %rd55;
	mov.f32 	%f197, %f44;
	@%p210 bra 	$L__BB6_53;
	setp.lt.s64 	%p211, %rd274, %rd55;
	min.s64 	%rd275, %rd274, %rd55;
	selp.f32 	%f197, %f196, %f44, %p211;
$L__BB6_53:
	ld.shared.f32 	%f47, [_ZN6thrust24THRUST_300001_SM_1000_NS8cuda_cub4core6detail5shmemE+72];
	ld.shared.u64 	%rd58, [_ZN6thrust24THRUST_300001_SM_1000_NS8cuda_cub4core6detail5shmemE+80];
	setp.lt.f32 	%p212, %f197, %f47;
	mov.u64 	%rd276, %rd275;
	mov.f32 	%f198, %f197;
	@%p212 bra 	$L__BB6_56;
	setp.lt.f32 	%p213, %f47, %f197;
	mov.u64 	%rd276, %rd58;
	mov.f32 	%f198, %f47;
	@%p213 bra 	$L__BB6_56;
	setp.lt.s64 	%p214, %rd275, %rd58;
	min.s64 	%rd276, %rd275, %rd58;
	selp.f32 	%f198, %f197, %f47, %p214;
$L__BB6_56:
	ld.shared.f32 	%f50, [_ZN6thrust24THRUST_300001_SM_1000_NS8cuda_cub4core6detail5shmemE+88];
	ld.shared.u64 	%rd61, [_ZN6thrust24THRUST_300001_SM_1000_NS8cuda_cub4core6detail5shmemE+96];
	setp.lt.f32 	%p215, %f198, %f50;
	mov.f32 	%f199, %f198;
	mov.u64 	%rd277, %rd276;
	@%p215 bra 	$L__BB6_59;
	setp.lt.f32 	%p216, %f50, %f198;
	mov.f32 	%f199, %f50;
	mov.u64 	%rd277, %rd61;
	@%p216 bra 	$L__BB6_59;
	setp.lt.s64 	%p217, %rd276, %rd61;
	selp.f32 	%f199, %f198, %f50, %p217;
	min.s64 	%rd277, %rd276, %rd61;
$L__BB6_59:
	ld.shared.f32 	%f53, [_ZN6thrust24THRUST_300001_SM_1000_NS8cuda_cub4core6detail5shmemE+104];
	ld.shared.u64 	%rd64, [_ZN6thrust24THRUST_300001_SM_1000_NS8cuda_cub4core6detail5shmemE+112];
	setp.lt.f32 	%p218, %f199, %f53;
	mov.f32 	%f200, %f199;
	mov.u64 	%rd278, %rd277;
	@%p218 bra 	$L__BB6_62;
	setp.lt.f32 	%p219, %f53, %f199;
	mov.f32 	%f200, %f53;
	mov.u64 	%rd278, %rd64;
	@%p219 bra 	$L__BB6_62;
	setp.lt.s64 	%p220, %rd277, %rd64;
	selp.f32 	%f200, %f199, %f53, %p220;
	min.s64 	%rd278, %rd277, %rd64;
$L__BB6_62:
	ld.shared.f32 	%f56, [_ZN6thrust24THRUST_300001_SM_1000_NS8cuda_cub4core6detail5shmemE+120];
	ld.shared.u64 	%rd67, [_ZN6thrust24THRUST_300001_SM_1000_NS8cuda_cub4core6detail5shmemE+128];
	setp.lt.f32 	%p221, %f200, %f56;
	mov.f32 	%f242, %f200;
	mov.u64 	%rd324, %rd278;
	@%p221 bra 	$L__BB6_201;
	setp.lt.f32 	%p222, %f56, %f200;
	mov.f32 	%f242, %f56;
	mov.u64 	%rd324, %rd67;
	@%p222 bra 	$L__BB6_201;
	setp.lt.s64 	%p223, %rd278, %rd67;
	selp.f32 	%f242, %f200, %f56, %p223;
	min.s64 	%rd324, %rd278, %rd67;
	bra.uni 	$L__BB6_201;
$L__BB6_65:
	// begin inline asm
	mov.u32 %r171, %laneid;
	// end inline asm
	and.b32  	%r192, %r4, 992;
	add.s32 	%r193, %r192, 32;
	setp.gt.s32 	%p120, %r193, %r3;
	not.b32 	%r194, %r192;
	add.s32 	%r195, %r3, %r194;
	selp.b32 	%r190, %r195, 31, %p120;
	mov.b32 	%r173, %f188;
	mov.b32 	%r189, 1;
	mov.b32 	%r191, -1;
	// begin inline asm
	shfl.sync.down.b32 %r172, %r173, %r189, %r190, %r191;
	// end inline asm
	mov.b32 	%f58, %r172;
	// begin inline asm
	shfl.sync.down.b32 %r177, %r178, %r189, %r190, %r191;
	// end inline asm
	mov.b64 	{%r183, %r188}, %rd266;
	// begin inline asm
	shfl.sync.down.b32 %r182, %r183, %r189, %r190, %r191;
	// end inline asm
	// begin inline asm
	shfl.sync.down.b32 %r187, %r188, %r189, %r190, %r191;
	// end inline asm
	mov.b64 	%rd69, {%r182, %r187};
	setp.ge.s32 	%p121, %r171, %r190;
	setp.lt.f32 	%p122, %f188, %f58;
	or.pred  	%p123, %p121, %p122;
	mov.f32 	%f201, %f188;
	mov.u64 	%rd279, %rd266;
	@%p123 bra 	$L__BB6_68;
	setp.gt.f32 	%p124, %f188, %f58;
	mov.f32 	%f201, %f58;
	mov.u64 	%rd279, %rd69;
	@%p124 bra 	$L__BB6_68;
	setp.lt.s64 	%p125, %rd266, %rd69;
	selp.f32 	%f201, %f188, %f58, %p125;
	min.s64 	%rd279, %rd266, %rd69;
$L__BB6_68:
	mov.b32 	%r197, %f201;
	mov.b32 	%r213, 2;
	mov.b32 	%r215, -1;
	// begin inline asm
	shfl.sync.down.b32 %r196, %r197, %r213, %r190, %r215;
	// end inline asm
	mov.b32 	%f61, %r196;
	// begin inline asm
	shfl.sync.down.b32 %r201, %r202, %r213, %r190, %r215;
	// end inline asm
	mov.b64 	{%r207, %r212}, %rd279;
	// begin inline asm
	shfl.sync.down.b32 %r206, %r207, %r213, %r190, %r215;
	// end inline asm
	// begin inline asm
	shfl.sync.down.b32 %r211, %r212, %r213, %r190, %r215;
	// end inline asm
	mov.b64 	%rd72, {%r206, %r211};
	add.s32 	%r216, %r171, 2;
	setp.gt.s32 	%p126, %r216, %r190;
	setp.lt.f32 	%p127, %f201, %f61;
	or.pred  	%p128, %p126, %p127;
	mov.f32 	%f202, %f201;
	mov.u64 	%rd280, %rd279;
	@%p128 bra 	$L__BB6_71;
	setp.gt.f32 	%p129, %f201, %f61;
	mov.f32 	%f202, %f61;
	mov.u64 	%rd280, %rd72;
	@%p129 bra 	$L__BB6_71;
	setp.lt.s64 	%p130, %rd279, %rd72;
	selp.f32 	%f202, %f201, %f61, %p130;
	min.s64 	%rd280, %rd279, %rd72;
$L__BB6_71:
	mov.b32 	%r218, %f202;
	mov.b32 	%r234, 4;
	mov.b32 	%r236, -1;
	// begin inline asm
	shfl.sync.down.b32 %r217, %r218, %r234, %r190, %r236;
	// end inline asm
	mov.b32 	%f64, %r217;
	// begin inline asm
	shfl.sync.down.b32 %r222, %r223, %r234, %r190, %r236;
	// end inline asm
	mov.b64 	{%r228, %r233}, %rd280;
	// begin inline asm
	shfl.sync.down.b32 %r227, %r228, %r234, %r190, %r236;
	// end inline asm
	// begin inline asm
	shfl.sync.down.b32 %r232, %r233, %r234, %r190, %r236;
	// end inline asm
	mov.b64 	%rd75, {%r227, %r232};
	add.s32 	%r237, %r171, 4;
	setp.gt.s32 	%p131, %r237, %r190;
	setp.lt.f32 	%p132, %f202, %f64;
	or.pred  	%p133, %p131, %p132;
	mov.f32 	%f203, %f202;
	mov.u64 	%rd281, %rd280;
	@%p133 bra 	$L__BB6_74;
	setp.gt.f32 	%p134, %f202, %f64;
	mov.f32 	%f203, %f64;
	mov.u64 	%rd281, %rd75;
	@%p134 bra 	$L__BB6_74;
	setp.lt.s64 	%p135, %rd280, %rd75;
	selp.f32 	%f203, %f202, %f64, %p135;
	min.s64 	%rd281, %rd280, %rd75;
$L__BB6_74:
	mov.b32 	%r239, %f203;
	mov.b32 	%r255, 8;
	mov.b32 	%r257, -1;
	// begin inline asm
	shfl.sync.down.b32 %r238, %r239, %r255, %r190, %r257;
	// end inline asm
	mov.b32 	%f67, %r238;
	// begin inline asm
	shfl.sync.down.b32 %r243, %r244, %r255, %r190, %r257;
	// end inline asm
	mov.b64 	{%r249, %r254}, %rd281;
	// begin inline asm
	shfl.sync.down.b32 %r248, %r249, %r255, %r190, %r257;
	// end inline asm
	// begin inline asm
	shfl.sync.down.b32 %r253, %r254, %r255, %r190, %r257;
	// end inline asm
	mov.b64 	%rd78, {%r248, %r253};
	add.s32 	%r258, %r171, 8;
	setp.gt.s32 	%p136, %r258, %r190;
	setp.lt.f32 	%p137, %f203, %f67;
	or.pred  	%p138, %p136, %p137;
	mov.f32 	%f204, %f203;
	mov.u64 	%rd282, %rd281;
	@%p138 bra 	$L__BB6_77;
	setp.gt.f32 	%p139, %f203, %f67;
	mov.f32 	%f204, %f67;
	mov.u64 	%rd282, %rd78;
	@%p139 bra 	$L__BB6_77;
	setp.lt.s64 	%p140, %rd281, %rd78;
	selp.f32 	%f204, %f203, %f67, %p140;
	min.s64 	%rd282, %rd281, %rd78;
$L__BB6_77:
	mov.b32 	%r260, %f204;
	mov.b32 	%r276, 16;
	mov.b32 	%r278, -1;
	// begin inline asm
	shfl.sync.down.b32 %r259, %r260, %r276, %r190, %r278;
	// end inline asm
	mov.b32 	%f70, %r259;
	// begin inline asm
	shfl.sync.down.b32 %r264, %r265, %r276, %r190, %r278;
	// end inline asm
	mov.b64 	{%r270, %r275}, %rd282;
	// begin inline asm
	shfl.sync.down.b32 %r269, %r270, %r276, %r190, %r278;
	// end inline asm
	// begin inline asm
	shfl.sync.down.b32 %r274, %r275, %r276, %r190, %r278;
	// end inline asm
	mov.b64 	%rd81, {%r269, %r274};
	add.s32 	%r279, %r171, 16;
	setp.gt.s32 	%p141, %r279, %r190;
	setp.lt.f32 	%p142, %f204, %f70;
	or.pred  	%p143, %p141, %p142;
	mov.f32 	%f242, %f204;
	mov.u64 	%rd324, %rd282;
	@%p143 bra 	$L__BB6_80;
	setp.gt.f32 	%p144, %f204, %f70;
	mov.f32 	%f242, %f70;
	mov.u64 	%rd324, %rd81;
	@%p144 bra 	$L__BB6_80;
	setp.lt.s64 	%p145, %rd282, %rd81;
	selp.f32 	%f242, %f204, %f70, %p145;
	min.s64 	%rd324, %rd282, %rd81;
$L__BB6_80:
	setp.ne.s32 	%p146, %r171, 0;
	@%p146 bra 	$L__BB6_82;
	shr.u32 	%r280, %r4, 1;
	and.b32  	%r281, %r280, 496;
	mov.u32 	%r282, _ZN6thrust24THRUST_300001_SM_1000_NS8cuda_cub4core6detail5shmemE;
	add.s32 	%r283, %r282, %r281;
	st.shared.f32 	[%r283+8], %f242;
	st.shared.u64 	[%r283+16], %rd324;
$L__BB6_82:
	bar.sync 	0;
	setp.ne.s32 	%p147, %r4, 0;
	@%p147 bra 	$L__BB6_201;
	setp.lt.s32 	%p148, %r3, 33;
	mov.f32 	%f206, %f242;
	mov.u64 	%rd284, %rd324;
	@%p148 bra 	$L__BB6_87;
	ld.shared.f32 	%f73, [_ZN6thrust24THRUST_300001_SM_1000_NS8cuda_cub4core6detail5shmemE+24];
	ld.shared.u64 	%rd84, [_ZN6thrust24THRUST_300001_SM_1000_NS8cuda_cub4core6detail5shmemE+32];
	setp.lt.f32 	%p149, %f242, %f73;
	mov.f32 	%f206, %f242;
	mov.u64 	%rd284, %rd324;
	@%p149 bra 	$L__BB6_87;
	setp.lt.f32 	%p150, %f73, %f242;
	mov.f32 	%f206, %f73;
	mov.u64 	%rd284, %rd84;
	@%p150 bra 	$L__BB6_87;
	setp.lt.s64 	%p151, %rd324, %rd84;
	selp.f32 	%f206, %f242, %f73, %p151;
	min.s64 	%rd284, %rd324, %rd84;
$L__BB6_87:
	setp.lt.s32 	%p152, %r3, 65;
	mov.f32 	%f207, %f206;
	mov.u64 	%rd285, %rd284;
	@%p152 bra 	$L__BB6_91;
	ld.shared.f32 	%f76, [_ZN6thrust24THRUST_300001_SM_1000_NS8cuda_cub4core6detail5shmemE+40];
	ld.shared.u64 	%rd87, [_ZN6thrust24THRUST_300001_SM_1000_NS8cuda_cub4core6detail5shmemE+48];
	setp.lt.f32 	%p153, %f206, %f76;
	mov.f32 	%f207, %f206;
	mov.u64 	%rd285, %rd284;
	@%p153 bra 	$L__BB6_91;
	setp.lt.f32 	%p154, %f76, %f206;
	mov.f32 	%f207, %f76;
	mov.u64 	%rd285, %rd87;
	@%p154 bra 	$L__BB6_91;
	setp.lt.s64 	%p155, %rd284, %rd87;
	selp.f32 	%f207, %f206, %f76, %p155;
	min.s64 	%rd285, %rd284, %rd87;
$L__BB6_91:
	setp.lt.s32 	%p156, %r3, 97;
	mov.f32 	%f208, %f207;
	mov.u64 	%rd286, %rd285;
	@%p156 bra 	$L__BB6_95;
	ld.shared.f32 	%f79, [_ZN6thrust24THRUST_300001_SM_1000_NS8cuda_cub4core6detail5shmemE+56];
	ld.shared.u64 	%rd90, [_ZN6thrust24THRUST_300001_SM_1000_NS8cuda_cub4core6detail5shmemE+64];
	setp.lt.f32 	%p157, %f207, %f79;
	mov.f32 	%f208, %f207;
	mov.u64 	%rd286, %rd285;
	@%p157 bra 	$L__BB6_95;
	setp.lt.f32 	%p158, %f79, %f207;
	mov.f32 	%f208, %f79;
	mov.u64 	%rd286, %rd90;
	@%p158 bra 	$L__BB6_95;
	setp.lt.s64 	%p159, %rd285, %rd90;
	selp.f32 	%f208, %f207, %f79, %p159;
	min.s64 	%rd286, %rd285, %rd90;
$L__BB6_95:
	setp.lt.s32 	%p160, %r3, 129;
	mov.f32 	%f209, %f208;
	mov.u64 	%rd287, %rd286;
	@%p160 bra 	$L__BB6_99;
	ld.shared.f32 	%f82, [_ZN6thrust24THRUST_300001_SM_1000_NS8cuda_cub4core6detail5shmemE+72];
	ld.shared.u64 	%rd93, [_ZN6thrust24THRUST_300001_SM_1000_NS8cuda_cub4core6detail5shmemE+80];
	setp.lt.f32 	%p161, %f208, %f82;
	mov.f32 	%f209, %f208;
	mov.u64 	%rd287, %rd286;
	@%p161 bra 	$L__BB6_99;
	setp.lt.f32 	%p162, %f82, %f208;
	mov.f32 	%f209, %f82;
	mov.u64 	%rd287, %rd93;
	@%p162 bra 	$L__BB6_99;
	setp.lt.s64 	%p163, %rd286, %rd93;
	selp.f32 	%f209, %f208, %f82, %p163;
	min.s64 	%rd287, %rd286, %rd93;
$L__BB6_99:
	setp.lt.s32 	%p164, %r3, 161;
	mov.f32 	%f210, %f209;
	mov.u64 	%rd288, %rd287;
	@%p164 bra 	$L__BB6_103;
	ld.shared.f32 	%f85, [_ZN6thrust24THRUST_300001_SM_1000_NS8cuda_cub4core6detail5shmemE+88];
	ld.shared.u64 	%rd96, [_ZN6thrust24THRUST_300001_SM_1000_NS8cuda_cub4core6detail5shmemE+96];
	setp.lt.f32 	%p165, %f209, %f85;
	mov.f32 	%f210, %f209;
	mov.u64 	%rd288, %rd287;
	@%p165 bra 	$L__BB6_103;
	setp.lt.f32 	%p166, %f85, %f209;
	mov.f32 	%f210, %f85;
	mov.u64 	%rd288, %rd96;
	@%p166 bra 	$L__BB6_103;
	setp.lt.s64 	%p167, %rd287, %rd96;
	selp.f32 	%f210, %f209, %f85, %p167;
	min.s64 	%rd288, %rd287, %rd96;
$L__BB6_103:
	setp.lt.s32 	%p168, %r3, 193;
	mov.f32 	%f211, %f210;
	mov.u64 	%rd289, %rd288;
	@%p168 bra 	$L__BB6_107;
	ld.shared.f32 	%f88, [_ZN6thrust24THRUST_300001_SM_1000_NS8cuda_cub4core6detail5shmemE+104];
	ld.shared.u64 	%rd99, [_ZN6thrust24THRUST_300001_SM_1000_NS8cuda_cub4core6detail5shmemE+112];
	setp.lt.f32 	%p169, %f210, %f88;
	mov.f32 	%f211, %f210;
	mov.u64 	%rd289, %rd288;
	@%p169 bra 	$L__BB6_107;
	setp.lt.f32 	%p170, %f88, %f210;
	mov.f32 	%f211, %f88;
	mov.u64 	%rd289, %rd99;
	@%p170 bra 	$L__BB6_107;
	setp.lt.s64 	%p171, %rd288, %rd99;
	selp.f32 	%f211, %f210, %f88, %p171;
	min.s64 	%rd289, %rd288, %rd99;
$L__BB6_107:
	setp.lt.s32 	%p172, %r3, 225;
	mov.f32 	%f242, %f211;
	mov.u64 	%rd324, %rd289;
	@%p172 bra 	$L__BB6_201;
	ld.shared.f32 	%f91, [_ZN6thrust24THRUST_300001_SM_1000_NS8cuda_cub4core6detail5shmemE+120];
	ld.shared.u64 	%rd102, [_ZN6thrust24THRUST_300001_SM_1000_NS8cuda_cub4core6detail5shmemE+128];
	setp.lt.f32 	%p173, %f211, %f91;
	mov.f32 	%f242, %f211;
	mov.u64 	%rd324, %rd289;
	@%p173 bra 	$L__BB6_201;
	setp.lt.f32 	%p174, %f91, %f211;
	mov.f32 	%f242, %f91;
	mov.u64 	%rd324, %rd102;
	@%p174 bra 	$L__BB6_201;
	setp.lt.s64 	%p175, %rd289, %rd102;
	selp.f32 	%f242, %f211, %f91, %p175;
	min.s64 	%rd324, %rd289, %rd102;
	bra.uni 	$L__BB6_201;
$L__BB6_111:
	mov.u32 	%r20, %tid.x;
	add.s64 	%rd104, %rd199, %rd4;
	cvt.u64.u32 	%rd105, %r20;
	add.s64 	%rd204, %rd105, %rd4;
	cvta.to.global.u64 	%rd205, %rd198;
	shl.b64 	%rd206, %rd204, 2;
	add.s64 	%rd207, %rd205, %rd206;
	ld.global.f32 	%f172, [%rd207];
	add.s32 	%r36, %r20, 256;
	cvt.u64.u32 	%rd208, %r36;
	ld.global.f32 	%f173, [%rd207+1024];
	add.s32 	%r37, %r20, 512;
	cvt.u64.u32 	%rd209, %r37;
	ld.global.f32 	%f174, [%rd207+2048];
	ld.global.f32 	%f93, [%rd207+3072];
	or.b32  	%r38, %r20, 1024;
	cvt.u64.u32 	%rd106, %r38;
	add.s64 	%rd107, %rd104, %rd106;
	ld.global.f32 	%f94, [%rd207+4096];
	setp.lt.f32 	%p2, %f173, %f172;
	selp.f32 	%f175, %f173, %f172, %p2;
	selp.b64 	%rd210, %rd208, %rd105, %p2;
	setp.lt.f32 	%p3, %f174, %f175;
	selp.f32 	%f95, %f174, %f175, %p3;
	selp.b64 	%rd108, %rd209, %rd210, %p3;
	setp.lt.f32 	%p4, %f95, %f93;
	mov.f32 	%f212, %f95;
	mov.u64 	%rd290, %rd108;
	@%p4 bra 	$L__BB6_114;
	add.s32 	%r39, %r20, 768;
	cvt.u64.u32 	%rd290, %r39;
	setp.lt.f32 	%p5, %f93, %f95;
	mov.f32 	%f212, %f93;
	@%p5 bra 	$L__BB6_114;
	mov.f32 	%f212, %f95;
	mov.u64 	%rd290, %rd108;
$L__BB6_114:
	add.s64 	%rd111, %rd104, %rd290;
	setp.lt.f32 	%p6, %f212, %f94;
	mov.f32 	%f230, %f212;
	mov.u64 	%rd312, %rd111;
	@%p6 bra 	$L__BB6_117;
	setp.lt.f32 	%p7, %f94, %f212;
	mov.f32 	%f230, %f94;
	mov.u64 	%rd312, %rd107;
	@%p7 bra 	$L__BB6_117;
	setp.lt.s64 	%p8, %rd290, %rd106;
	selp.f32 	%f230, %f212, %f94, %p8;
	selp.b64 	%rd312, %rd111, %rd107, %p8;
$L__BB6_117:
	setp.le.u64 	%p9, %rd201, %rd5;
	@%p9 bra 	$L__BB6_162;
	setp.ne.s32 	%p10, %r20, 0;
	@%p10 bra 	$L__BB6_120;
	atom.global.add.u64 	%rd211, [%rd1+8], 1280;
	add.s64 	%rd212, %rd211, %rd5;
	st.shared.u64 	[_ZN6thrust24THRUST_300001_SM_1000_NS8cuda_cub4core6detail5shmemE+152], %rd212;
$L__BB6_120:
	bar.sync 	0;
	ld.shared.u64 	%rd300, [_ZN6thrust24THRUST_300001_SM_1000_NS8cuda_cub4core6detail5shmemE+152];
	add.s64 	%rd213, %rd300, 1280;
	setp.gt.s64 	%p11, %rd213, %rd201;
	@%p11 bra 	$L__BB6_139;
$L__BB6_121:
	add.s64 	%rd214, %rd300, %rd105;
	cvta.to.global.u64 	%rd215, %rd198;
	shl.b64 	%rd216, %rd214, 2;
	add.s64 	%rd217, %rd215, %rd216;
	add.s64 	%rd117, %rd214, %rd199;
	ld.global.f32 	%f100, [%rd217];
	add.s64 	%rd118, %rd117, 256;
	ld.global.f32 	%f101, [%rd217+1024];
	add.s64 	%rd119, %rd117, 512;
	ld.global.f32 	%f102, [%rd217+2048];
	add.s64 	%rd120, %rd117, 768;
	ld.global.f32 	%f103, [%rd217+3072];
	add.s64 	%rd121, %rd117, 1024;
	ld.global.f32 	%f104, [%rd217+4096];
	setp.lt.f32 	%p12, %f230, %f100;
	mov.f32 	%f215, %f230;
	mov.u64 	%rd294, %rd312;
	@%p12 bra 	$L__BB6_124;
	setp.lt.f32 	%p13, %f100, %f230;
	mov.f32 	%f215, %f100;
	mov.u64 	%rd294, %rd117;
	@%p13 bra 	$L__BB6_124;
	setp.lt.s64 	%p14, %rd312, %rd117;
	selp.f32 	%f215, %f230, %f100, %p14;
	min.s64 	%rd294, %rd312, %rd117;
$L__BB6_124:
	setp.lt.f32 	%p15, %f215, %f101;
	mov.f32 	%f216, %f215;
	mov.u64 	%rd295, %rd294;
	@%p15 bra 	$L__BB6_127;
	setp.lt.f32 	%p16, %f101, %f215;
	mov.f32 	%f216, %f101;
	mov.u64 	%rd295, %rd118;
	@%p16 bra 	$L__BB6_127;
	setp.lt.s64 	%p17, %rd294, %rd118;
	selp.f32 	%f216, %f215, %f101, %p17;
	min.s64 	%rd295, %rd294, %rd118;
$L__BB6_127:
	setp.lt.f32 	%p18, %f216, %f102;
	mov.f32 	%f217, %f216;
	mov.u64 	%rd296, %rd295;
	@%p18 bra 	$L__BB6_130;
	setp.lt.f32 	%p19, %f102, %f216;
	mov.f32 	%f217, %f102;
	mov.u64 	%rd296, %rd119;
	@%p19 bra 	$L__BB6_130;
	setp.lt.s64 	%p20, %rd295, %rd119;
	selp.f32 	%f217, %f216, %f102, %p20;
	min.s64 	%rd296, %rd295, %rd119;
$L__BB6_130:
	setp.lt.f32 	%p21, %f217, %f103;
	mov.f32 	%f218, %f217;
	mov.u64 	%rd297, %rd296;
	@%p21 bra 	$L__BB6_133;
	setp.lt.f32 	%p22, %f103, %f217;
	mov.f32 	%f218, %f103;
	mov.u64 	%rd297, %rd120;
	@%p22 bra 	$L__BB6_133;
	setp.lt.s64 	%p23, %rd296, %rd120;
	selp.f32 	%f218, %f217, %f103, %p23;
	min.s64 	%rd297, %rd296, %rd120;
$L__BB6_133:
	setp.lt.f32 	%p24, %f218, %f104;
	mov.f32 	%f230, %f218;
	mov.u64 	%rd312, %rd297;
	@%p24 bra 	$L__BB6_136;
	setp.lt.f32 	%p25, %f104, %f218;
	mov.f32 	%f230, %f104;
	mov.u64 	%rd312, %rd121;
	@%p25 bra 	$L__BB6_136;
	setp.lt.s64 	%p26, %rd297, %rd121;
	selp.f32 	%f230, %f218, %f104, %p26;
	min.s64 	%rd312, %rd297, %rd121;
$L__BB6_136:
	setp.ne.s32 	%p27, %r20, 0;
	bar.sync 	0;
	@%p27 bra 	$L__BB6_138;
	atom.global.add.u64 	%rd218, [%rd1+8], 1280;
	add.s64 	%rd219, %rd218, %rd5;
	st.shared.u64 	[_ZN6thrust24THRUST_300001_SM_1000_NS8cuda_cub4core6detail5shmemE+152], %rd219;
$L__BB6_138:
	bar.sync 	0;
	ld.shared.u64 	%rd300, [_ZN6thrust24THRUST_300001_SM_1000_NS8cuda_cub4core6detail5shmemE+152];
	add.s64 	%rd220, %rd300, 1280;
	setp.le.s64 	%p28, %rd220, %rd201;
	@%p28 bra 	$L__BB6_121;
$L__BB6_139:
	setp.le.s64 	%p29, %rd201, %rd300;
	@%p29 bra 	$L__BB6_162;
	cvt.u32.u64 	%r40, %rd300;
	cvt.u32.u64 	%r41, %rd201;
	sub.s32 	%r21, %r41, %r40;
	setp.ge.s32 	%p30, %r20, %r21;
	@%p30 bra 	$L__BB6_162;
	cvta.to.global.u64 	%rd135, %rd198;
	not.b32 	%r43, %r20;
	add.s32 	%r44, %r43, %r41;
	sub.s32 	%r22, %r44, %r40;
	and.b32  	%r46, %r22, 768;
	setp.eq.s32 	%p31, %r46, 768;
	mov.u32 	%r397, %r20;
	@%p31 bra 	$L__BB6_147;
	add.s64 	%rd222, %rd300, %rd105;
	add.s64 	%rd302, %rd222, %rd199;
	shl.b64 	%rd223, %rd222, 2;
	add.s64 	%rd301, %rd135, %rd223;
	shr.u32 	%r47, %r22, 8;
	add.s32 	%r48, %r47, 1;
	and.b32  	%r49, %r48, 3;
	neg.s32 	%r395, %r49;
	mov.u32 	%r397, %r20;
$L__BB6_143:
	.pragma "nounroll";
	mov.u64 	%rd140, %rd312;
	mov.f32 	%f116, %f230;
	ld.global.f32 	%f117, [%rd301];
	setp.lt.f32 	%p32, %f116, %f117;
	@%p32 bra 	$L__BB6_146;
	setp.lt.f32 	%p33, %f117, %f116;
	mov.f32 	%f230, %f117;
	mov.u64 	%rd312, %rd302;
	@%p33 bra 	$L__BB6_146;
	setp.lt.s64 	%p34, %rd140, %rd302;
	selp.f32 	%f230, %f116, %f117, %p34;
	min.s64 	%rd312, %rd140, %rd302;
$L__BB6_146:
	add.s32 	%r397, %r397, 256;
	add.s64 	%rd302, %rd302, 256;
	add.s64 	%rd301, %rd301, 1024;
	add.s32 	%r395, %r395, 1;
	setp.ne.s32 	%p35, %r395, 0;
	@%p35 bra 	$L__BB6_143;
$L__BB6_147:
	setp.lt.u32 	%p36, %r22, 768;
	@%p36 bra 	$L__BB6_162;
	add.s32 	%r398, %r397, 512;
$L__BB6_149:
	mov.u32 	%r30, %r398;
	add.s32 	%r50, %r30, -512;
	cvt.u64.u32 	%rd224, %r50;
	add.s64 	%rd225, %rd300, %rd224;
	shl.b64 	%rd226, %rd225, 2;
	add.s64 	%rd148, %rd135, %rd226;
	add.s64 	%rd149, %rd225, %rd199;
	ld.global.f32 	%f123, [%rd148];
	setp.lt.f32 	%p37, %f230, %f123;
	mov.f32 	%f226, %f230;
	mov.u64 	%rd308, %rd312;
	@%p37 bra 	$L__BB6_152;
	setp.lt.f32 	%p38, %f123, %f230;
	mov.f32 	%f226, %f123;
	mov.u64 	%rd308, %rd149;
	@%p38 bra 	$L__BB6_152;
	setp.lt.s64 	%p39, %rd312, %rd149;
	selp.f32 	%f226, %f230, %f123, %p39;
	min.s64 	%rd308, %rd312, %rd149;
$L__BB6_152:
	add.s32 	%r51, %r30, -256;
	cvt.u64.u32 	%rd227, %r51;
	add.s64 	%rd228, %rd300, %rd227;
	add.s64 	%rd152, %rd228, %rd199;
	ld.global.f32 	%f126, [%rd148+1024];
	setp.lt.f32 	%p40, %f226, %f126;
	mov.f32 	%f227, %f226;
	mov.u64 	%rd309, %rd308;
	@%p40 bra 	$L__BB6_155;
	setp.lt.f32 	%p41, %f126, %f226;
	mov.f32 	%f227, %f126;
	mov.u64 	%rd309, %rd152;
	@%p41 bra 	$L__BB6_155;
	setp.lt.s64 	%p42, %rd308, %rd152;
	selp.f32 	%f227, %f226, %f126, %p42;
	min.s64 	%rd309, %rd308, %rd152;
$L__BB6_155:
	cvt.u64.u32 	%rd229, %r30;
	add.s64 	%rd230, %rd300, %rd229;
	add.s64 	%rd155, %rd230, %rd199;
	ld.global.f32 	%f129, [%rd148+2048];
	setp.lt.f32 	%p43, %f227, %f129;
	mov.f32 	%f228, %f227;
	mov.u64 	%rd310, %rd309;
	@%p43 bra 	$L__BB6_158;
	setp.lt.f32 	%p44, %f129, %f227;
	mov.f32 	%f228, %f129;
	mov.u64 	%rd310, %rd155;
	@%p44 bra 	$L__BB6_158;
	setp.lt.s64 	%p45, %rd309, %rd155;
	selp.f32 	%f228, %f227, %f129, %p45;
	min.s64 	%rd310, %rd309, %rd155;
$L__BB6_158:
	add.s32 	%r52, %r30, 256;
	cvt.u64.u32 	%rd231, %r52;
	add.s64 	%rd232, %rd300, %rd231;
	add.s64 	%rd158, %rd232, %rd199;
	ld.global.f32 	%f132, [%rd148+3072];
	setp.lt.f32 	%p46, %f228, %f132;
	mov.f32 	%f230, %f228;
	mov.u64 	%rd312, %rd310;
	@%p46 bra 	$L__BB6_161;
	setp.lt.f32 	%p47, %f132, %f228;
	mov.f32 	%f230, %f132;
	mov.u64 	%rd312, %rd158;
	@%p47 bra 	$L__BB6_161;
	setp.lt.s64 	%p48, %rd310, %rd158;
	selp.f32 	%f230, %f228, %f132, %p48;
	min.s64 	%rd312, %rd310, %rd158;
$L__BB6_161:
	add.s32 	%r398, %r30, 1024;
	add.s32 	%r53, %r30, 512;
	setp.lt.s32 	%p49, %r53, %r21;
	@%p49 bra 	$L__BB6_149;
$L__BB6_162:
	// begin inline asm
	mov.u32 %r54, %laneid;
	// end inline asm
	mov.b32 	%r56, %f230;
	mov.b32 	%r72, 1;
	mov.b32 	%r73, 31;
	mov.b32 	%r74, -1;
	// begin inline asm
	shfl.sync.down.b32 %r55, %r56, %r72, %r73, %r74;
	// end inline asm
	mov.b32 	%f136, %r55;
	// begin inline asm
	shfl.sync.down.b32 %r60, %r61, %r72, %r73, %r74;
	// end inline asm
	mov.b64 	{%r66, %r71}, %rd312;
	// begin inline asm
	shfl.sync.down.b32 %r65, %r66, %r72, %r73, %r74;
	// end inline asm
	// begin inline asm
	shfl.sync.down.b32 %r70, %r71, %r72, %r73, %r74;
	// end inline asm
	mov.b64 	%rd162, {%r65, %r70};
	setp.gt.s32 	%p50, %r54, 30;
	setp.lt.f32 	%p51, %f230, %f136;
	or.pred  	%p52, %p50, %p51;
	mov.f32 	%f231, %f230;
	mov.u64 	%rd313, %rd312;
	@%p52 bra 	$L__BB6_165;
	setp.gt.f32 	%p53, %f230, %f136;
	mov.f32 	%f231, %f136;
	mov.u64 	%rd313, %rd162;
	@%p53 bra 	$L__BB6_165;
	setp.lt.s64 	%p54, %rd312, %rd162;
	selp.f32 	%f231, %f230, %f136, %p54;
	min.s64 	%rd313, %rd312, %rd162;
$L__BB6_165:
	mov.b32 	%r76, %f231;
	mov.b32 	%r92, 2;
	mov.b32 	%r93, 31;
	mov.b32 	%r94, -1;
	// begin inline asm
	shfl.sync.down.b32 %r75, %r76, %r92, %r93, %r94;
	// end inline asm
	mov.b32 	%f139, %r75;
	// begin inline asm
	shfl.sync.down.b32 %r80, %r81, %r92, %r93, %r94;
	// end inline asm
	mov.b64 	{%r86, %r91}, %rd313;
	// begin inline asm
	shfl.sync.down.b32 %r85, %r86, %r92, %r93, %r94;
	// end inline asm
	// begin inline asm
	shfl.sync.down.b32 %r90, %r91, %r92, %r93, %r94;
	// end inline asm
	mov.b64 	%rd165, {%r85, %r90};
	setp.gt.s32 	%p55, %r54, 29;
	setp.lt.f32 	%p56, %f231, %f139;
	or.pred  	%p57, %p55, %p56;
	mov.f32 	%f232, %f231;
	mov.u64 	%rd314, %rd313;
	@%p57 bra 	$L__BB6_168;
	setp.gt.f32 	%p58, %f231, %f139;
	mov.f32 	%f232, %f139;
	mov.u64 	%rd314, %rd165;
	@%p58 bra 	$L__BB6_168;
	setp.lt.s64 	%p59, %rd313, %rd165;
	selp.f32 	%f232, %f231, %f139, %p59;
	min.s64 	%rd314, %rd313, %rd165;
$L__BB6_168:
	mov.b32 	%r96, %f232;
	mov.b32 	%r112, 4;
	mov.b32 	%r113, 31;
	mov.b32 	%r114, -1;
	// begin inline asm
	shfl.sync.down.b32 %r95, %r96, %r112, %r113, %r114;
	// end inline asm
	mov.b32 	%f142, %r95;
	// begin inline asm
	shfl.sync.down.b32 %r100, %r101, %r112, %r113, %r114;
	// end inline asm
	mov.b64 	{%r106, %r111}, %rd314;
	// begin inline asm
	shfl.sync.down.b32 %r105, %r106, %r112, %r113, %r114;
	// end inline asm
	// begin inline asm
	shfl.sync.down.b32 %r110, %r111, %r112, %r113, %r114;
	// end inline asm
	mov.b64 	%rd168, {%r105, %r110};
	setp.gt.s32 	%p60, %r54, 27;
	setp.lt.f32 	%p61, %f232, %f142;
	or.pred  	%p62, %p60, %p61;
	mov.f32 	%f233, %f232;
	mov.u64 	%rd315, %rd314;
	@%p62 bra 	$L__BB6_171;
	setp.gt.f32 	%p63, %f232, %f142;
	mov.f32 	%f233, %f142;
	mov.u64 	%rd315, %rd168;
	@%p63 bra 	$L__BB6_171;
	setp.lt.s64 	%p64, %rd314, %rd168;
	selp.f32 	%f233, %f232, %f142, %p64;
	min.s64 	%rd315, %rd314, %rd168;
$L__BB6_171:
	mov.b32 	%r116, %f233;
	mov.b32 	%r132, 8;
	mov.b32 	%r133, 31;
	mov.b32 	%r134, -1;
	// begin inline asm
	shfl.sync.down.b32 %r115, %r116, %r132, %r133, %r134;
	// end inline asm
	mov.b32 	%f145, %r115;
	// begin inline asm
	shfl.sync.down.b32 %r120, %r121, %r132, %r133, %r134;
	// end inline asm
	mov.b64 	{%r126, %r131}, %rd315;
	// begin inline asm
	shfl.sync.down.b32 %r125, %r126, %r132, %r133, %r134;
	// end inline asm
	// begin inline asm
	shfl.sync.down.b32 %r130, %r131, %r132, %r133, %r134;
	// end inline asm
	mov.b64 	%rd171, {%r125, %r130};
	setp.gt.s32 	%p65, %r54, 23;
	setp.lt.f32 	%p66, %f233, %f145;
	or.pred  	%p67, %p65, %p66;
	mov.f32 	%f234, %f233;
	mov.u64 	%rd316, %rd315;
	@%p67 bra 	$L__BB6_174;
	setp.gt.f32 	%p68, %f233, %f145;
	mov.f32 	%f234, %f145;
	mov.u64 	%rd316, %rd171;
	@%p68 bra 	$L__BB6_174;
	setp.lt.s64 	%p69, %rd315, %rd171;
	selp.f32 	%f234, %f233, %f145, %p69;
	min.s64 	%rd316, %rd315, %rd171;
$L__BB6_174:
	mov.b32 	%r136, %f234;
	mov.b32 	%r152, 16;
	mov.b32 	%r153, 31;
	mov.b32 	%r154, -1;
	// begin inline asm
	shfl.sync.down.b32 %r135, %r136, %r152, %r153, %r154;
	// end inline asm
	mov.b32 	%f148, %r135;
	// begin inline asm
	shfl.sync.down.b32 %r140, %r141, %r152, %r153, %r154;
	// end inline asm
	mov.b64 	{%r146, %r151}, %rd316;
	// begin inline asm
	shfl.sync.down.b32 %r145, %r146, %r152, %r153, %r154;
	// end inline asm
	// begin inline asm
	shfl.sync.down.b32 %r150, %r151, %r152, %r153, %r154;
	// end inline asm
	mov.b64 	%rd174, {%r145, %r150};
	setp.gt.s32 	%p70, %r54, 15;
	setp.lt.f32 	%p71, %f234, %f148;
	or.pred  	%p72, %p70, %p71;
	mov.f32 	%f242, %f234;
	mov.u64 	%rd324, %rd316;
	@%p72 bra 	$L__BB6_177;
	setp.gt.f32 	%p73, %f234, %f148;
	mov.f32 	%f242, %f148;
	mov.u64 	%rd324, %rd174;
	@%p73 bra 	$L__BB6_177;
	setp.lt.s64 	%p74, %rd316, %rd174;
	selp.f32 	%f242, %f234, %f148, %p74;
	min.s64 	%rd324, %rd316, %rd174;
$L__BB6_177:
	setp.ne.s32 	%p75, %r54, 0;
	@%p75 bra 	$L__BB6_179;
	shr.u32 	%r155, %r20, 1;
	and.b32  	%r156, %r155, 496;
	mov.u32 	%r157, _ZN6thrust24THRUST_300001_SM_1000_NS8cuda_cub4core6detail5shmemE;
	add.s32 	%r158, %r157, %r156;
	st.shared.f32 	[%r158+8], %f242;
	st.shared.u64 	[%r158+16], %rd324;
$L__BB6_179:
	bar.sync 	0;
	setp.ne.s32 	%p76, %r20, 0;
	@%p76 bra 	$L__BB6_201;
	ld.shared.f32 	%f151, [_ZN6thrust24THRUST_300001_SM_1000_NS8cuda_cub4core6detail5shmemE+24];
	ld.shared.u64 	%rd177, [_ZN6thrust24THRUST_300001_SM_1000_NS8cuda_cub4core6detail5shmemE+32];
	setp.lt.f32 	%p77, %f242, %f151;
	mov.f32 	%f236, %f242;
	mov.u64 	%rd318, %rd324;
	@%p77 bra 	$L__BB6_183;
	setp.lt.f32 	%p78, %f151, %f242;
	mov.f32 	%f236, %f151;
	mov.u64 	%rd318, %rd177;
	@%p78 bra 	$L__BB6_183;
	setp.lt.s64 	%p79, %rd324, %rd177;
	selp.f32 	%f236, %f242, %f151, %p79;
	min.s64 	%rd318, %rd324, %rd177;
$L__BB6_183:
	ld.shared.f32 	%f154, [_ZN6thrust24THRUST_300001_SM_1000_NS8cuda_cub4core6detail5shmemE+40];
	ld.shared.u64 	%rd180, [_ZN6thrust24THRUST_300001_SM_1000_NS8cuda_cub4core6detail5shmemE+48];
	setp.lt.f32 	%p80, %f236, %f154;
	mov.f32 	%f237, %f236;
	mov.u64 	%rd319, %rd318;
	@%p80 bra 	$L__BB6_186;
	setp.lt.f32 	%p81, %f154, %f236;
	mov.f32 	%f237, %f154;
	mov.u64 	%rd319, %rd180;
	@%p81 bra 	$L__BB6_186;
	setp.lt.s64 	%p82, %rd318, %rd180;
	selp.f32 	%f237, %f236, %f154, %p82;
	min.s64 	%rd319, %rd318, %rd180;
$L__BB6_186:
	ld.shared.f32 	%f157, [_ZN6thrust24THRUST_300001_SM_1000_NS8cuda_cub4core6detail5shmemE+56];
	ld.shared.u64 	%rd183, [_ZN6thrust24THRUST_300001_SM_1000_NS8cuda_cub4core6detail5shmemE+64];
	setp.lt.f32 	%p83, %f237, %f157;
	mov.f32 	%f238, %f237;
	mov.u64 	%rd320, %rd319;
	@%p83 bra 	$L__BB6_189;
	setp.lt.f32 	%p84, %f157, %f237;
	mov.f32 	%f238, %f157;
	mov.u64 	%rd320, %rd183;
	@%p84 bra 	$L__BB6_189;
	setp.lt.s64 	%p85, %rd319, %rd183;
	selp.f32 	%f238, %f237, %f157, %p85;
	min.s64 	%rd320, %rd319, %rd183;
$L__BB6_189:
	ld.shared.f32 	%f160, [_ZN6thrust24THRUST_300001_SM_1000_NS8cuda_cub4core6detail5shmemE+72];
	ld.shared.u64 	%rd186, [_ZN6thrust24THRUST_300001_SM_1000_NS8cuda_cub4core6detail5shmemE+80];
	setp.lt.f32 	%p86, %f238, %f160;
	mov.f32 	%f239, %f238;
	mov.u64 	%rd321, %rd320;
	@%p86 bra 	$L__BB6_192;
	setp.lt.f32 	%p87, %f160, %f238;
	mov.f32 	%f239, %f160;
	mov.u64 	%rd321, %rd186;
	@%p87 bra 	$L__BB6_192;
	setp.lt.s64 	%p88, %rd320, %rd186;
	selp.f32 	%f239, %f238, %f160, %p88;
	min.s64 	%rd321, %rd320, %rd186;
$L__BB6_192:
	ld.shared.f32 	%f163, [_ZN6thrust24THRUST_300001_SM_1000_NS8cuda_cub4core6detail5shmemE+88];
	ld.shared.u64 	%rd189, [_ZN6thrust24THRUST_300001_SM_1000_NS8cuda_cub4core6detail5shmemE+96];
	setp.lt.f32 	%p89, %f239, %f163;
	mov.f32 	%f240, %f239;
	mov.u64 	%rd322, %rd321;
	@%p89 bra 	$L__BB6_195;
	setp.lt.f32 	%p90, %f163, %f239;
	mov.f32 	%f240, %f163;
	mov.u64 	%rd322, %rd189;
	@%p90 bra 	$L__BB6_195;
	setp.lt.s64 	%p91, %rd321, %rd189;
	selp.f32 	%f240, %f239, %f163, %p91;
	min.s64 	%rd322, %rd321, %rd189;
$L__BB6_195:
	ld.shared.f32 	%f166, [_ZN6thrust24THRUST_300001_SM_1000_NS8cuda_cub4core6detail5shmemE+104];
	ld.shared.u64 	%rd192, [_ZN6thrust24THRUST_300001_SM_1000_NS8cuda_cub4core6detail5shmemE+112];
	setp.lt.f32 	%p92, %f240, %f166;
	mov.f32 	%f241, %f240;
	mov.u64 	%rd323, %rd322;
	@%p92 bra 	$L__BB6_198;
	setp.lt.f32 	%p93, %f166, %f240;
	mov.f32 	%f241, %f166;
	mov.u64 	%rd323, %rd192;
	@%p93 bra 	$L__BB6_198;
	setp.lt.s64 	%p94, %rd322, %rd192;
	selp.f32 	%f241, %f240, %f166, %p94;
	min.s64 	%rd323, %rd322, %rd192;
$L__BB6_198:
	ld.shared.f32 	%f169, [_ZN6thrust24THRUST_300001_SM_1000_NS8cuda_cub4core6detail5shmemE+120];
	ld.shared.u64 	%rd195, [_ZN6thrust24THRUST_300001_SM_1000_NS8cuda_cub4core6detail5shmemE+128];
	setp.lt.f32 	%p95, %f241, %f169;
	mov.f32 	%f242, %f241;
	mov.u64 	%rd324, %rd323;
	@%p95 bra 	$L__BB6_201;
	setp.lt.f32 	%p96, %f169, %f241;
	mov.f32 	%f242, %f169;
	mov.u64 	%rd324, %rd195;
	@%p96 bra 	$L__BB6_201;
	setp.lt.s64 	%p97, %rd323, %rd195;
	selp.f32 	%f242, %f241, %f169, %p97;
	min.s64 	%rd324, %rd323, %rd195;
$L__BB6_201:
	mov.u32 	%r389, %tid.x;
	setp.ne.s32 	%p224, %r389, 0;
	@%p224 bra 	$L__BB6_203;
	ld.param.u64 	%rd254, [_ZN6thrust24THRUST_300001_SM_1000_NS8cuda_cub4core6detail13_kernel_agentINS1_8__reduce11ReduceAgentINS0_12zip_iteratorIN4cuda3std3__45tupleIJNS0_6detail15normal_iteratorINS0_10device_ptrIfEEEENS0_17counting_iteratorIlNS0_11use_defaultESI_SI_EEEEEEEPNSB_IJflEEESM_lNS1_9__extrema9arg_min_fIflNSA_4lessIfEEEEEEJSL_SN_lN3cub18CUB_300001_SM_100013GridEvenShareIlEENSV_9GridQueueIyEESS_EEEvDpT0__param_1];
	cvta.to.global.u64 	%rd251, %rd254;
	mul.wide.u32 	%rd252, %r1, 16;
	add.s64 	%rd253, %rd251, %rd252;
	st.global.f32 	[%rd253], %f242;
	st.global.u64 	[%rd253+8], %rd324;
$L__BB6_203:
	ret;

}
	// .globl	_ZN6thrust24THRUST_300001_SM_1000_NS8cuda_cub4core6detail13_kernel_agentINS1_8__reduce10DrainAgentIlEEJN3cub18CUB_300001_SM_10009GridQueueIyEElEEEvDpT0_
.visible .entry _ZN6thrust24THRUST_300001_SM_1000_NS8cuda_cub4core6detail13_kernel_agentINS1_8__reduce10DrainAgentIlEEJN3cub18CUB_300001_SM_10009GridQueueIyEElEEEvDpT0_(
	.param .align 8 .b8 _ZN6thrust24THRUST_300001_SM_1000_NS8cuda_cub4core6detail13_kernel_agentINS1_8__reduce10DrainAgentIlEEJN3cub18CUB_300001_SM_10009GridQueueIyEElEEEvDpT0__param_0[8],
	.param .u64 _ZN6thrust24THRUST_300001_SM_1000_NS8cuda_cub4core6detail13_kernel_agentINS1_8__reduce10DrainAgentIlEEJN3cub18CUB_300001_SM_10009GridQueueIyEElEEEvDpT0__param_1
)
.maxntid 1
{
	.reg .b64 	%rd<5>;

	ld.param.u64 	%rd1, [_ZN6thrust24THRUST_300001_SM_1000_NS8cuda_cub4core6detail13_kernel_agentINS1_8__reduce10DrainAgentIlEEJN3cub18CUB_300001_SM_10009GridQueueIyEElEEEvDpT0__param_0];
	ld.param.u64 	%rd2, [_ZN6thrust24THRUST_300001_SM_1000_NS8cuda_cub4core6detail13_kernel_agentINS1_8__reduce10DrainAgentIlEEJN3cub18CUB_300001_SM_10009GridQueueIyEElEEEvDpT0__param_1];
	cvta.to.global.u64 	%rd3, %rd1;
	st.global.u64 	[%rd3], %rd2;
	mov.b64 	%rd4, 0;
	st.global.u64 	[%rd3+8], %rd4;
	ret;

}
	// .globl	_ZN6thrust24THRUST_300001_SM_1000_NS8cuda_cub4core6detail13_kernel_agentINS1_8__reduce11ReduceAgentIPN4cuda3std3__45tupleIJflEEESC_SB_lNS1_9__extrema9arg_min_fIflNS9_4lessIfEEEEEEJSC_SC_iSH_EEEvDpT0_
.visible .entry _ZN6thrust24THRUST_300001_SM_1000_NS8cuda_cub4core6detail13_kernel_agentINS1_8__reduce11ReduceAgentIPN4cuda3std3__45tupleIJflEEESC_SB_lNS1_9__extrema9arg_min_fIflNS9_4lessIfEEEEEEJSC_SC_iSH_EEEvDpT0_(
	.param .u64 .ptr .align 1 _ZN6thrust24THRUST_300001_SM_1000_NS8cuda_cub4core6detail13_kernel_agentINS1_8__reduce11ReduceAgentIPN4cuda3std3__45tupleIJflEEESC_SB_lNS1_9__extrema9arg_min_fIflNS9_4lessIfEEEEEEJSC_SC_iSH_EEEvDpT0__param_0,
	.param .u64 .ptr .align 1 _ZN6thrust24THRUST_300001_SM_1000_NS8cuda_cub4core6detail13_kernel_agentINS1_8__reduce11ReduceAgentIPN4cuda3std3__45tupleIJflEEESC_SB_lNS1_9__extrema9arg_min_fIflNS9_4lessIfEEEEEEJSC_SC_iSH_EEEvDpT0__param_1,
	.param .u32 _ZN6thrust24THRUST_300001_SM_1000_NS8cuda_cub4core6detail13_kernel_agentINS1_8__reduce11ReduceAgentIPN4cuda3std3__45tupleIJflEEESC_SB_lNS1_9__extrema9arg_min_fIflNS9_4lessIfEEEEEEJSC_SC_iSH_EEEvDpT0__param_2,
	.param .align 1 .b8 _ZN6thrust24THRUST_300001_SM_1000_NS8cuda_cub4core6detail13_kernel_agentINS1_8__reduce11ReduceAgentIPN4cuda3std3__45tupleIJflEEESC_SB_lNS1_9__extrema9arg_min_fIflNS9_4lessIfEEEEEEJSC_SC_iSH_EEEvDpT0__param_3[1]
)
.maxntid 256
{
	.reg .pred 	%p<260>;
	.reg .b32 	%r<436>;
	.reg .b32 	%f<293>;
	.reg .b64 	%rd<479>;

	ld.param.u64 	%rd236, [_ZN6thrust24THRUST_300001_SM_1000_NS8cuda_cub4core6detail13_kernel_agentINS1_8__reduce11ReduceAgentIPN4cuda3std3__45tupleIJflEEESC_SB_lNS1_9__extrema9arg_min_fIflNS9_4lessIfEEEEEEJSC_SC_iSH_EEEvDpT0__param_0];
	ld.param.u32 	%r29, [_ZN6thrust24THRUST_300001_SM_1000_NS8cuda_cub4core6detail13_kernel_agentINS1_8__reduce11ReduceAgentIPN4cuda3std3__45tupleIJflEEESC_SB_lNS1_9__extrema9arg_min_fIflNS9_4lessIfEEEEEEJSC_SC_iSH_EEEvDpT0__param_2];
	cvt.s64.s32 	%rd1, %r29;
	setp.eq.s32 	%p1, %r29, 0;
	@%p1 bra 	$L__BB8_238;
	setp.gt.s32 	%p2, %r29, 1279;
	@%p2 bra 	$L__BB8_111;
	mov.u32 	%r1, %tid.x;
	setp.ge.s32 	%p133, %r1, %r29;
	mov.f32 	%f224, 0f00000000;
	mov.b64 	%rd402, 0;
	mov.u32 	%r430, %r1;
	@%p133 bra 	$L__BB8_4;
	mul.wide.u32 	%rd366, %r1, 16;
	add.s64 	%rd363, %rd236, %rd366;
	// begin inline asm
	ld.global.nc.u64 %rd362, [%rd363];
	// end inline asm
	mov.b64 	{%r191, %r192}, %rd362;
	mov.b32 	%f224, %r191;
	add.s64 	%rd365, %rd363, 8;
	// begin inline asm
	ld.global.nc.u64 %rd402, [%rd365];
	// end inline asm
	add.s32 	%r430, %r1, 256;
$L__BB8_4:
	setp.ge.s32 	%p134, %r430, %r29;
	@%p134 bra 	$L__BB8_25;
	not.b32 	%r193, %r430;
	add.s32 	%r4, %r29, %r193;
	and.b32  	%r194, %r4, 768;
	setp.eq.s32 	%p135, %r194, 768;
	@%p135 bra 	$L__BB8_11;
	mul.wide.u32 	%rd368, %r430, 16;
	add.s64 	%rd393, %rd236, %rd368;
	shr.u32 	%r195, %r4, 8;
	add.s32 	%r196, %r195, 1;
	and.b32  	%r197, %r196, 3;
	neg.s32 	%r428, %r197;
$L__BB8_7:
	.pragma "nounroll";
	mov.u64 	%rd6, %rd402;
	mov.f32 	%f3, %f224;
	// begin inline asm
	ld.global.nc.u64 %rd369, [%rd393];
	// end inline asm
	mov.b64 	{%r198, %r199}, %rd369;
	mov.b32 	%f4, %r198;
	add.s64 	%rd372, %rd393, 8;
	// begin inline asm
	ld.global.nc.u64 %rd371, [%rd372];
	// end inline asm
	setp.lt.f32 	%p136, %f3, %f4;
	@%p136 bra 	$L__BB8_10;
	setp.lt.f32 	%p137, %f4, %f3;
	mov.u64 	%rd402, %rd371;
	mov.f32 	%f224, %f4;
	@%p137 bra 	$L__BB8_10;
	setp.lt.s64 	%p138, %rd6, %rd371;
	min.s64 	%rd402, %rd6, %rd371;
	selp.f32 	%f224, %f3, %f4, %p138;
$L__BB8_10:
	add.s32 	%r430, %r430, 256;
	add.s64 	%rd393, %rd393, 4096;
	add.s32 	%r428, %r428, 1;
	setp.ne.s32 	%p139, %r428, 0;
	@%p139 bra 	$L__BB8_7;
$L__BB8_11:
	setp.lt.u32 	%p140, %r4, 768;
	@%p140 bra 	$L__BB8_25;
$L__BB8_12:
	mul.wide.s32 	%rd377, %r430, 16;
	add.s64 	%rd374, %rd236, %rd377;
	// begin inline asm
	ld.global.nc.u64 %rd373, [%rd374];
	// end inline asm
	mov.b64 	{%r200, %r201}, %rd373;
	mov.b32 	%f10, %r200;
	add.s64 	%rd376, %rd374, 8;
	// begin inline asm
	ld.global.nc.u64 %rd375, [%rd376];
	// end inline asm
	setp.lt.f32 	%p141, %f224, %f10;
	mov.u64 	%rd399, %rd402;
	mov.f32 	%f221, %f224;
	@%p141 bra 	$L__BB8_15;
	setp.lt.f32 	%p142, %f10, %f224;
	mov.u64 	%rd399, %rd375;
	mov.f32 	%f221, %f10;
	@%p142 bra 	$L__BB8_15;
	setp.lt.s64 	%p143, %rd402, %rd375;
	min.s64 	%rd399, %rd402, %rd375;
	selp.f32 	%f221, %f224, %f10, %p143;
$L__BB8_15:
	add.s64 	%rd379, %rd374, 4096;
	// begin inline asm
	ld.global.nc.u64 %rd378, [%rd379];
	// end inline asm
	mov.b64 	{%r202, %r203}, %rd378;
	mov.b32 	%f13, %r202;
	add.s64 	%rd381, %rd374, 4104;
	// begin inline asm
	ld.global.nc.u64 %rd380, [%rd381];
	// end inline asm
	setp.lt.f32 	%p144, %f221, %f13;
	mov.u64 	%rd400, %rd399;
	mov.f32 	%f222, %f221;
	@%p144 bra 	$L__BB8_18;
	setp.lt.f32 	%p145, %f13, %f221;
	mov.u64 	%rd400, %rd380;
	mov.f32 	%f222, %f13;
	@%p145 bra 	$L__BB8_18;
	setp.lt.s64 	%p146, %rd399, %rd380;
	min.s64 	%rd400, %rd399, %rd380;
	selp.f32 	%f222, %f221, %f13, %p146;
$L__BB8_18:
	add.s64 	%rd383, %rd374, 8192;
	// begin inline asm
	ld.global.nc.u64 %rd382, [%rd383];
	// end inline asm
	mov.b64 	{%r204, %r205}, %rd382;
	mov.b32 	%f16, %r204;
	add.s64 	%rd385, %rd374, 8200;
	// begin inline asm
	ld.global.nc.u64 %rd384, [%rd385];
	// end inline asm
	setp.lt.f32 	%p147, %f222, %f16;
	mov.u64 	%rd401, %rd400;
	mov.f32 	%f223, %f222;
	@%p147 bra 	$L__BB8_21;
	setp.lt.f32 	%p148, %f16, %f222;
	mov.u64 	%rd401, %rd384;
	mov.f32 	%f223, %f16;
	@%p148 bra 	$L__BB8_21;
	setp.lt.s64 	%p149, %rd400, %rd384;
	min.s64 	%rd401, %rd400, %rd384;
	selp.f32 	%f223, %f222, %f16, %p149;
$L__BB8_21:
	add.s64 	%rd387, %rd374, 12288;
	// begin inline asm
	ld.global.nc.u64 %rd386, [%rd387];
	// end inline asm
	mov.b64 	{%r206, %r207}, %rd386;
	mov.b32 	%f19, %r206;
	add.s64 	%rd389, %rd374, 12296;
	// begin inline asm
	ld.global.nc.u64 %rd388, [%rd389];
	// end inline asm
	setp.lt.f32 	%p150, %f223, %f19;
	mov.u64 	%rd402, %rd401;
	mov.f32 	%f224, %f223;
	@%p150 bra 	$L__BB8_24;
	setp.lt.f32 	%p151, %f19, %f223;
	mov.u64 	%rd402, %rd388;
	mov.f32 	%f224, %f19;
	@%p151 bra 	$L__BB8_24;
	setp.lt.s64 	%p152, %rd401, %rd388;
	min.s64 	%rd402, %rd401, %rd388;
	selp.f32 	%f224, %f223, %f19, %p152;
$L__BB8_24:
	add.s32 	%r430, %r430, 1024;
	setp.lt.s32 	%p153, %r430, %r29;
	@%p153 bra 	$L__BB8_12;
$L__BB8_25:
	setp.lt.s32 	%p154, %r29, 256;
	@%p154 bra 	$L__BB8_65;
	// begin inline asm
	mov.u32 %r321, %laneid;
	// end inline asm
	mov.b32 	%r323, %f224;
	mov.b32 	%r339, 1;
	mov.b32 	%r340, 31;
	mov.b32 	%r341, -1;
	// begin inline asm
	shfl.sync.down.b32 %r322, %r323, %r339, %r340, %r341;
	// end inline asm
	mov.b32 	%f23, %r322;
	// begin inline asm
	shfl.sync.down.b32 %r327, %r328, %r339, %r340, %r341;
	// end inline asm
	mov.b64 	{%r333, %r338}, %rd402;
	// begin inline asm
	shfl.sync.down.b32 %r332, %r333, %r339, %r340, %r341;
	// end inline asm
	// begin inline asm
	shfl.sync.down.b32 %r337, %r338, %r339, %r340, %r341;
	// end inline asm
	mov.b64 	%rd28, {%r332, %r337};
	setp.gt.s32 	%p211, %r321, 30;
	setp.lt.f32 	%p212, %f224, %f23;
	or.pred  	%p213, %p211, %p212;
	mov.u64 	%rd404, %rd402;
	mov.f32 	%f226, %f224;
	@%p213 bra 	$L__BB8_29;
	setp.gt.f32 	%p214, %f224, %f23;
	mov.u64 	%rd404, %rd28;
	mov.f32 	%f226, %f23;
	@%p214 bra 	$L__BB8_29;
	setp.lt.s64 	%p215, %rd402, %rd28;
	min.s64 	%rd404, %rd402, %rd28;
	selp.f32 	%f226, %f224, %f23, %p215;
$L__BB8_29:
	mov.b32 	%r343, %f226;
	mov.b32 	%r359, 2;
	mov.b32 	%r360, 31;
	mov.b32 	%r361, -1;
	// begin inline asm
	shfl.sync.down.b32 %r342, %r343, %r359, %r360, %r361;
	// end inline asm
	mov.b32 	%f26, %r342;
	// begin inline asm
	shfl.sync.down.b32 %r347, %r348, %r359, %r360, %r361;
	// end inline asm
	mov.b64 	{%r353, %r358}, %rd404;
	// begin inline asm
	shfl.sync.down.b32 %r352, %r353, %r359, %r360, %r361;
	// end inline asm
	// begin inline asm
	shfl.sync.down.b32 %r357, %r358, %r359, %r360, %r361;
	// end inline asm
	mov.b64 	%rd31, {%r352, %r357};
	setp.gt.s32 	%p216, %r321, 29;
	setp.lt.f32 	%p217, %f226, %f26;
	or.pred  	%p218, %p216, %p217;
	mov.u64 	%rd405, %rd404;
	mov.f32 	%f227, %f226;
	@%p218 bra 	$L__BB8_32;
	setp.gt.f32 	%p219, %f226, %f26;
	mov.u64 	%rd405, %rd31;
	mov.f32 	%f227, %f26;
	@%p219 bra 	$L__BB8_32;
	setp.lt.s64 	%p220, %rd404, %rd31;
	min.s64 	%rd405, %rd404, %rd31;
	selp.f32 	%f227, %f226, %f26, %p220;
$L__BB8_32:
	mov.b32 	%r363, %f227;
	mov.b32 	%r379, 4;
	mov.b32 	%r380, 31;
	mov.b32 	%r381, -1;
	// begin inline asm
	shfl.sync.down.b32 %r362, %r363, %r379, %r380, %r381;
	// end inline asm
	mov.b32 	%f29, %r362;
	// begin inline asm
	shfl.sync.down.b32 %r367, %r368, %r379, %r380, %r381;
	// end inline asm
	mov.b64 	{%r373, %r378}, %rd405;
	// begin inline asm
	shfl.sync.down.b32 %r372, %r373, %r379, %r380, %r381;
	// end inline asm
	// begin inline asm
	shfl.sync.down.b32 %r377, %r378, %r379, %r380, %r381;
	// end inline asm
	mov.b64 	%rd34, {%r372, %r377};
	setp.gt.s32 	%p221, %r321, 27;
	setp.lt.f32 	%p222, %f227, %f29;
	or.pred  	%p223, %p221, %p222;
	mov.u64 	%rd406, %rd405;
	mov.f32 	%f228, %f227;
	@%p223 bra 	$L__BB8_35;
	setp.gt.f32 	%p224, %f227, %f29;
	mov.u64 	%rd406, %rd34;
	mov.f32 	%f228, %f29;
	@%p224 bra 	$L__BB8_35;
	setp.lt.s64 	%p225, %rd405, %rd34;
	min.s64 	%rd406, %rd405, %rd34;
	selp.f32 	%f228, %f227, %f29, %p225;
$L__BB8_35:
	mov.b32 	%r383, %f228;
	mov.b32 	%r399, 8;
	mov.b32 	%r400, 31;
	mov.b32 	%r401, -1;
	// begin inline asm
	shfl.sync.down.b32 %r382, %r383, %r399, %r400, %r401;
	// end inline asm
	mov.b32 	%f32, %r382;
	// begin inline asm
	shfl.sync.down.b32 %r387, %r388, %r399, %r400, %r401;
	// end inline asm
	mov.b64 	{%r393, %r398}, %rd406;
	// begin inline asm
	shfl.sync.down.b32 %r392, %r393, %r399, %r400, %r401;
	// end inline asm
	// begin inline asm
	shfl.sync.down.b32 %r397, %r398, %r399, %r400, %r401;
	// end inline asm
	mov.b64 	%rd37, {%r392, %r397};
	setp.gt.s32 	%p226, %r321, 23;
	setp.lt.f32 	%p227, %f228, %f32;
	or.pred  	%p228, %p226, %p227;
	mov.u64 	%rd407, %rd406;
	mov.f32 	%f229, %f228;
	@%p228 bra 	$L__BB8_38;
	setp.gt.f32 	%p229, %f228, %f32;
	mov.u64 	%rd407, %rd37;
	mov.f32 	%f229, %f32;
	@%p229 bra 	$L__BB8_38;
	setp.lt.s64 	%p230, %rd406, %rd37;
	min.s64 	%rd407, %rd406, %rd37;
	selp.f32 	%f229, %f228, %f32, %p230;
$L__BB8_38:
	mov.b32 	%r403, %f229;
	mov.b32 	%r419, 16;
	mov.b32 	%r420, 31;
	mov.b32 	%r421, -1;
	// begin inline asm
	shfl.sync.down.b32 %r402, %r403, %r419, %r420, %r421;
	// end inline asm
	mov.b32 	%f35, %r402;
	// begin inline asm
	shfl.sync.down.b32 %r407, %r408, %r419, %r420, %r421;
	// end inline asm
	mov.b64 	{%r413, %r418}, %rd407;
	// begin inline asm
	shfl.sync.down.b32 %r412, %r413, %r419, %r420, %r421;
	// end inline asm
	// begin inline asm
	shfl.sync.down.b32 %r417, %r418, %r419, %r420, %r421;
	// end inline asm
	mov.b64 	%rd40, {%r412, %r417};
	setp.gt.s32 	%p231, %r321, 15;
	setp.lt.f32 	%p232, %f229, %f35;
	or.pred  	%p233, %p231, %p232;
	mov.u64 	%rd478, %rd407;
	mov.f32 	%f292, %f229;
	@%p233 bra 	$L__BB8_41;
	setp.gt.f32 	%p234, %f229, %f35;
	mov.u64 	%rd478, %rd40;
	mov.f32 	%f292, %f35;
	@%p234 bra 	$L__BB8_41;
	setp.lt.s64 	%p235, %rd407, %rd40;
	min.s64 	%rd478, %rd407, %rd40;
	selp.f32 	%f292, %f229, %f35, %p235;
$L__BB8_41:
	setp.ne.s32 	%p236, %r321, 0;
	@%p236 bra 	$L__BB8_43;
	shr.u32 	%r422, %r1, 1;
	and.b32  	%r423, %r422, 496;
	mov.u32 	%r424, _ZN6thrust24THRUST_300001_SM_1000_NS8cuda_cub4core6detail5shmemE;
	add.s32 	%r425, %r424, %r423;
	st.shared.f32 	[%r425+8], %f292;
	st.shared.u64 	[%r425+16], %rd478;
$L__BB8_43:
	bar.sync 	0;
	setp.ne.s32 	%p237, %r1, 0;
	@%p237 bra 	$L__BB8_236;
	ld.shared.f32 	%f38, [_ZN6thrust24THRUST_300001_SM_1000_NS8cuda_cub4core6detail5shmemE+24];
	ld.shared.u64 	%rd43, [_ZN6thrust24THRUST_300001_SM_1000_NS8cuda_cub4core6detail5shmemE+32];
	setp.lt.f32 	%p238, %f292, %f38;
	mov.u64 	%rd409, %rd478;
	mov.f32 	%f231, %f292;
	@%p238 bra 	$L__BB8_47;
	setp.lt.f32 	%p239, %f38, %f292;
	mov.u64 	%rd409, %rd43;
	mov.f32 	%f231, %f38;
	@%p239 bra 	$L__BB8_47;
	setp.lt.s64 	%p240, %rd478, %rd43;
	min.s64 	%rd409, %rd478, %rd43;
	selp.f32 	%f231, %f292, %f38, %p240;
$L__BB8_47:
	ld.shared.f32 	%f41, [_ZN6thrust24THRUST_300001_SM_1000_NS8cuda_cub4core6detail5shmemE+40];
	ld.shared.u64 	%rd46, [_ZN6thrust24THRUST_300001_SM_1000_NS8cuda_cub4core6detail5shmemE+48];
	setp.lt.f32 	%p241, %f231, %f41;
	mov.u64 	%rd410, %rd409;
	mov.f32 	%f232, %f231;
	@%p241 bra 	$L__BB8_50;
	setp.lt.f32 	%p242, %f41, %f231;
	mov.u64 	%rd410, %rd46;
	mov.f32 	%f232, %f41;
	@%p242 bra 	$L__BB8_50;
	setp.lt.s64 	%p243, %rd409, %rd46;
	min.s64 	%rd410, %rd409, %rd46;
	selp.f32 	%f232, %f231, %f41, %p243;
$L__BB8_50:
	ld.shared.f32 	%f44, [_ZN6thrust24THRUST_300001_SM_1000_NS8cuda_cub4core6detail5shmemE+56];
	ld.shared.u64 	%rd49, [_ZN6thrust24THRUST_300001_SM_1000_NS8cuda_cub4core6detail5shmemE+64];
	setp.lt.f32 	%p244, %f232, %f44;
	mov.u64 	%rd411, %rd410;
	mov.f32 	%f233, %f232;
	@%p244 bra 	$L__BB8_53;
	setp.lt.f32 	%p245, %f44, %f232;
	mov.u64 	%rd411, %rd49;
	mov.f32 	%f233, %f44;
	@%p245 bra 	$L__BB8_53;
	setp.lt.s64 	%p246, %rd410, %rd49;
	min.s64 	%rd411, %rd410, %rd49;
	selp.f32 	%f233, %f232, %f44, %p246;
$L__BB8_53:
	ld.shared.f32 	%f47, [_ZN6thrust24THRUST_300001_SM_1000_NS8cuda_cub4core6detail5shmemE+72];
	ld.shared.u64 	%rd52, [_ZN6thrust24THRUST_300001_SM_1000_NS8cuda_cub4core6detail5shmemE+80];
	setp.lt.f32 	%p247, %f233, %f47;
	mov.u64 	%rd412, %rd411;
	mov.f32 	%f234, %f233;
	@%p247 bra 	$L__BB8_56;
	setp.lt.f32 	%p248, %f47, %f233;
	mov.u64 	%rd412, %rd52;
	mov.f32 	%f234, %f47;
	@%p248 bra 	$L__BB8_56;
	setp.lt.s64 	%p249, %rd411, %rd52;
	min.s64 	%rd412, %rd411, %rd52;
	selp.f32 	%f234, %f233, %f47, %p249;
$L__BB8_56:
	ld.shared.f32 	%f50, [_ZN6thrust24THRUST_300001_SM_1000_NS8cuda_cub4core6detail5shmemE+88];
	ld.shared.u64 	%rd55, [_ZN6thrust24THRUST_300001_SM_1000_NS8cuda_cub4core6detail5shmemE+96];
	setp.lt.f32 	%p250, %f234, %f50;
	mov.u64 	%rd413, %rd412;
	mov.f32 	%f235, %f234;
	@%p250 bra 	$L__BB8_59;
	setp.lt.f32 	%p251, %f50, %f234;
	mov.u64 	%rd413, %rd55;
	mov.f32 	%f235, %f50;
	@%p251 bra 	$L__BB8_59;
	setp.lt.s64 	%p252, %rd412, %rd55;
	min.s64 	%rd413, %rd412, %rd55;
	selp.f32 	%f235, %f234, %f50, %p252;
$L__BB8_59:
	ld.shared.f32 	%f53, [_ZN6thrust24THRUST_300001_SM_1000_NS8cuda_cub4core6detail5shmemE+104];
	ld.shared.u64 	%rd58, [_ZN6thrust24THRUST_300001_SM_1000_NS8cuda_cub4core6detail5shmemE+112];
	setp.lt.f32 	%p253, %f235, %f53;
	mov.u64 	%rd414, %rd413;
	mov.f32 	%f236, %f235;
	@%p253 bra 	$L__BB8_62;
	setp.lt.f32 	%p254, %f53, %f235;
	mov.u64 	%rd414, %rd58;
	mov.f32 	%f236, %f53;
	@%p254 bra 	$L__BB8_62;
	setp.lt.s64 	%p255, %rd413, %rd58;
	min.s64 	%rd414, %rd413, %rd58;
	selp.f32 	%f236, %f235, %f53, %p255;
$L__BB8_62:
	ld.shared.f32 	%f56, [_ZN6thrust24THRUST_300001_SM_1000_NS8cuda_cub4core6detail5shmemE+120];
	ld.shared.u64 	%rd61, [_ZN6thrust24THRUST_300001_SM_1000_NS8cuda_cub4core6detail5shmemE+128];
	setp.lt.f32 	%p256, %f236, %f56;
	mov.f32 	%f292, %f236;
	mov.u64 	%rd478, %rd414;
	@%p256 bra 	$L__BB8_236;
	setp.lt.f32 	%p257, %f56, %f236;
	mov.f32 	%f292, %f56;
	mov.u64 	%rd478, %rd61;
	@%p257 bra 	$L__BB8_236;
	setp.lt.s64 	%p258, %rd414, %rd61;
	min.s64 	%rd478, %rd414, %rd61;
	selp.f32 	%f292, %f236, %f56, %p258;
	bra.uni 	$L__BB8_236;
$L__BB8_65:
	// begin inline asm
	mov.u32 %r208, %laneid;
	// end inline asm
	and.b32  	%r229, %r1, 992;
	add.s32 	%r230, %r229, 32;
	setp.gt.s32 	%p155, %r230, %r29;
	not.b32 	%r231, %r229;
	add.s32 	%r232, %r29, %r231;
	selp.b32 	%r227, %r232, 31, %p155;
	mov.b32 	%r210, %f224;
	mov.b32 	%r226, 1;
	mov.b32 	%r228, -1;
	// begin inline asm
	shfl.sync.down.b32 %r209, %r210, %r226, %r227, %r228;
	// end inline asm
	mov.b32 	%f58, %r209;
	// begin inline asm
	shfl.sync.down.b32 %r214, %r215, %r226, %r227, %r228;
	// end inline asm
	mov.b64 	{%r220, %r225}, %rd402;
	// begin inline asm
	shfl.sync.down.b32 %r219, %r220, %r226, %r227, %r228;
	// end inline asm
	// begin inline asm
	shfl.sync.down.b32 %r224, %r225, %r226, %r227, %r228;
	// end inline asm
	mov.b64 	%rd63, {%r219, %r224};
	setp.ge.s32 	%p156, %r208, %r227;
	setp.lt.f32 	%p157, %f224, %f58;
	or.pred  	%p158, %p156, %p157;
	mov.u64 	%rd415, %rd402;
	mov.f32 	%f237, %f224;
	@%p158 bra 	$L__BB8_68;
	setp.gt.f32 	%p159, %f224, %f58;
	mov.u64 	%rd415, %rd63;
	mov.f32 	%f237, %f58;
	@%p159 bra 	$L__BB8_68;
	setp.lt.s64 	%p160, %rd402, %rd63;
	min.s64 	%rd415, %rd402, %rd63;
	selp.f32 	%f237, %f224, %f58, %p160;
$L__BB8_68:
	mov.b32 	%r234, %f237;
	mov.b32 	%r250, 2;
	mov.b32 	%r252, -1;
	// begin inline asm
	shfl.sync.down.b32 %r233, %r234, %r250, %r227, %r252;
	// end inline asm
	mov.b32 	%f61, %r233;
	// begin inline asm
	shfl.sync.down.b32 %r238, %r239, %r250, %r227, %r252;
	// end inline asm
	mov.b64 	{%r244, %r249}, %rd415;
	// begin inline asm
	shfl.sync.down.b32 %r243, %r244, %r250, %r227, %r252;
	// end inline asm
	// begin inline asm
	shfl.sync.down.b32 %r248, %r249, %r250, %r227, %r252;
	// end inline asm
	mov.b64 	%rd66, {%r243, %r248};
	add.s32 	%r253, %r208, 2;
	setp.gt.s32 	%p161, %r253, %r227;
	setp.lt.f32 	%p162, %f237, %f61;
	or.pred  	%p163, %p161, %p162;
	mov.u64 	%rd416, %rd415;
	mov.f32 	%f238, %f237;
	@%p163 bra 	$L__BB8_71;
	setp.gt.f32 	%p164, %f237, %f61;
	mov.u64 	%rd416, %rd66;
	mov.f32 	%f238, %f61;
	@%p164 bra 	$L__BB8_71;
	setp.lt.s64 	%p165, %rd415, %rd66;
	min.s64 	%rd416, %rd415, %rd66;
	selp.f32 	%f238, %f237, %f61, %p165;
$L__BB8_71:
	mov.b32 	%r255, %f238;
	mov.b32 	%r271, 4;
	mov.b32 	%r273, -1;
	// begin inline asm
	shfl.sync.down.b32 %r254, %r255, %r271, %r227, %r273;
	// end inline asm
	mov.b32 	%f64, %r254;
	// begin inline asm
	shfl.sync.down.b32 %r259, %r260, %r271, %r227, %r273;
	// end inline asm
	mov.b64 	{%r265, %r270}, %rd416;
	// begin inline asm
	shfl.sync.down.b32 %r264, %r265, %r271, %r227, %r273;
	// end inline asm
	// begin inline asm
	shfl.sync.down.b32 %r269, %r270, %r271, %r227, %r273;
	// end inline asm
	mov.b64 	%rd69, {%r264, %r269};
	add.s32 	%r274, %r208, 4;
	setp.gt.s32 	%p166, %r274, %r227;
	setp.lt.f32 	%p167, %f238, %f64;
	or.pred  	%p168, %p166, %p167;
	mov.f32 	%f239, %f238;
	mov.u64 	%rd417, %rd416;
	@%p168 bra 	$L__BB8_74;
	setp.gt.f32 	%p169, %f238, %f64;
	mov.f32 	%f239, %f64;
	mov.u64 	%rd417, %rd69;
	@%p169 bra 	$L__BB8_74;
	setp.lt.s64 	%p170, %rd416, %rd69;
	selp.f32 	%f239, %f238, %f64, %p170;
	min.s64 	%rd417, %rd416, %rd69;
$L__BB8_74:
	mov.b32 	%r276, %f239;
	mov.b32 	%r292, 8;
	mov.b32 	%r294, -1;
	// begin inline asm
	shfl.sync.down.b32 %r275, %r276, %r292, %r227, %r294;
	// end inline asm
	mov.b32 	%f67, %r275;
	// begin inline asm
	shfl.sync.down.b32 %r280, %r281, %r292, %r227, %r294;
	// end inline asm
	mov.b64 	{%r286, %r291}, %rd417;
	// begin inline asm
	shfl.sync.down.b32 %r285, %r286, %r292, %r227, %r294;
	// end inline asm
	// begin inline asm
	shfl.sync.down.b32 %r290, %r291, %r292, %r227, %r294;
	// end inline asm
	mov.b64 	%rd72, {%r285, %r290};
	add.s32 	%r295, %r208, 8;
	setp.gt.s32 	%p171, %r295, %r227;
	setp.lt.f32 	%p172, %f239, %f67;
	or.pred  	%p173, %p171, %p172;
	mov.f32 	%f240, %f239;
	mov.u64 	%rd418, %rd417;
	@%p173 bra 	$L__BB8_77;
	setp.gt.f32 	%p174, %f239, %f67;
	mov.f32 	%f240, %f67;
	mov.u64 	%rd418, %rd72;
	@%p174 bra 	$L__BB8_77;
	setp.lt.s64 	%p175, %rd417, %rd72;
	selp.f32 	%f240, %f239, %f67, %p175;
	min.s64 	%rd418, %rd417, %rd72;
$L__BB8_77:
	mov.b32 	%r297, %f240;
	mov.b32 	%r313, 16;
	mov.b32 	%r315, -1;
	// begin inline asm
	shfl.sync.down.b32 %r296, %r297, %r313, %r227, %r315;
	// end inline asm
	mov.b32 	%f70, %r296;
	// begin inline asm
	shfl.sync.down.b32 %r301, %r302, %r313, %r227, %r315;
	// end inline asm
	mov.b64 	{%r307, %r312}, %rd418;
	// begin inline asm
	shfl.sync.down.b32 %r306, %r307, %r313, %r227, %r315;
	// end inline asm
	// begin inline asm
	shfl.sync.down.b32 %r311, %r312, %r313, %r227, %r315;
	// end inline asm
	mov.b64 	%rd75, {%r306, %r311};
	add.s32 	%r316, %r208, 16;
	setp.gt.s32 	%p176, %r316, %r227;
	setp.lt.f32 	%p177, %f240, %f70;
	or.pred  	%p178, %p176, %p177;
	mov.f32 	%f292, %f240;
	mov.u64 	%rd478, %rd418;
	@%p178 bra 	$L__BB8_80;
	setp.gt.f32 	%p179, %f240, %f70;
	mov.f32 	%f292, %f70;
	mov.u64 	%rd478, %rd75;
	@%p179 bra 	$L__BB8_80;
	setp.lt.s64 	%p180, %rd418, %rd75;
	selp.f32 	%f292, %f240, %f70, %p180;
	min.s64 	%rd478, %rd418, %rd75;
$L__BB8_80:
	setp.ne.s32 	%p181, %r208, 0;
	@%p181 bra 	$L__BB8_82;
	shr.u32 	%r317, %r1, 1;
	and.b32  	%r318, %r317, 496;
	mov.u32 	%r319, _ZN6thrust24THRUST_300001_SM_1000_NS8cuda_cub4core6detail5shmemE;
	add.s32 	%r320, %r319, %r318;
	st.shared.f32 	[%r320+8], %f292;
	st.shared.u64 	[%r320+16], %rd478;
$L__BB8_82:
	bar.sync 	0;
	setp.ne.s32 	%p182, %r1, 0;
	@%p182 bra 	$L__BB8_236;
	setp.lt.s32 	%p183, %r29, 33;
	mov.f32 	%f242, %f292;
	mov.u64 	%rd420, %rd478;
	@%p183 bra 	$L__BB8_87;
	ld.shared.f32 	%f73, [_ZN6thrust24THRUST_300001_SM_1000_NS8cuda_cub4core6detail5shmemE+24];
	ld.shared.u64 	%rd78, [_ZN6thrust24THRUST_300001_SM_1000_NS8cuda_cub4core6detail5shmemE+32];
	setp.lt.f32 	%p184, %f292, %f73;
	mov.f32 	%f242, %f292;
	mov.u64 	%rd420, %rd478;
	@%p184 bra 	$L__BB8_87;
	setp.lt.f32 	%p185, %f73, %f292;
	mov.f32 	%f242, %f73;
	mov.u64 	%rd420, %rd78;
	@%p185 bra 	$L__BB8_87;
	setp.lt.s64 	%p186, %rd478, %rd78;
	selp.f32 	%f242, %f292, %f73, %p186;
	min.s64 	%rd420, %rd478, %rd78;
$L__BB8_87:
	setp.lt.s32 	%p187, %r29, 65;
	mov.f32 	%f243, %f242;
	mov.u64 	%rd421, %rd420;
	@%p187 bra 	$L__BB8_91;
	ld.shared.f32 	%f76, [_ZN6thrust24THRUST_300001_SM_1000_NS8cuda_cub4core6detail5shmemE+40];
	ld.shared.u64 	%rd81, [_ZN6thrust24THRUST_300001_SM_1000_NS8cuda_cub4core6detail5shmemE+48];
	setp.lt.f32 	%p188, %f242, %f76;
	mov.f32 	%f243, %f242;
	mov.u64 	%rd421, %rd420;
	@%p188 bra 	$L__BB8_91;
	setp.lt.f32 	%p189, %f76, %f242;
	mov.f32 	%f243, %f76;
	mov.u64 	%rd421, %rd81;
	@%p189 bra 	$L__BB8_91;
	setp.lt.s64 	%p190, %rd420, %rd81;
	selp.f32 	%f243, %f242, %f76, %p190;
	min.s64 	%rd421, %rd420, %rd81;
$L__BB8_91:
	setp.lt.s32 	%p191, %r29, 97;
	mov.f32 	%f244, %f243;
	mov.u64 	%rd422, %rd421;
	@%p191 bra 	$L__BB8_95;
	ld.shared.f32 	%f79, [_ZN6thrust24THRUST_300001_SM_1000_NS8cuda_cub4core6detail5shmemE+56];
	ld.shared.u64 	%rd84, [_ZN6thrust24THRUST_300001_SM_1000_NS8cuda_cub4core6detail5shmemE+64];
	setp.lt.f32 	%p192, %f243, %f79;
	mov.f32 	%f244, %f243;
	mov.u64 	%rd422, %rd421;
	@%p192 bra 	$L__BB8_95;
	setp.lt.f32 	%p193, %f79, %f243;
	mov.f32 	%f244, %f79;
	mov.u64 	%rd422, %rd84;
	@%p193 bra 	$L__BB8_95;
	setp.lt.s64 	%p194, %rd421, %rd84;
	selp.f32 	%f244, %f243, %f79, %p194;
	min.s64 	%rd422, %rd421, %rd84;
$L__BB8_95:
	setp.lt.s32 	%p195, %r29, 129;
	mov.f32 	%f245, %f244;
	mov.u64 	%rd423, %rd422;
	@%p195 bra 	$L__BB8_99;
	ld.shared.f32 	%f82, [_ZN6thrust24THRUST_300001_SM_1000_NS8cuda_cub4core6detail5shmemE+72];
	ld.shared.u64 	%rd87, [_ZN6thrust24THRUST_300001_SM_1000_NS8cuda_cub4core6detail5shmemE+80];
	setp.lt.f32 	%p196, %f244, %f82;
	mov.f32 	%f245, %f244;
	mov.u64 	%rd423, %rd422;
	@%p196 bra 	$L__BB8_99;
	setp.lt.f32 	%p197, %f82, %f244;
	mov.f32 	%f245, %f82;
	mov.u64 	%rd423, %rd87;
	@%p197 bra 	$L__BB8_99;
	setp.lt.s64 	%p198, %rd422, %rd87;
	selp.f32 	%f245, %f244, %f82, %p198;
	min.s64 	%rd423, %rd422, %rd87;
$L__BB8_99:
	setp.lt.s32 	%p199, %r29, 161;
	mov.f32 	%f246, %f245;
	mov.u64 	%rd424, %rd423;
	@%p199 bra 	$L__BB8_103;
	ld.shared.f32 	%f85, [_ZN6thrust24THRUST_300001_SM_1000_NS8cuda_cub4core6detail5shmemE+88];
	ld.shared.u64 	%rd90, [_ZN6thrust24THRUST_300001_SM_1000_NS8cuda_cub4core6detail5shmemE+96];
	setp.lt.f32 	%p200, %f245, %f85;
	mov.f32 	%f246, %f245;
	mov.u64 	%rd424, %rd423;
	@%p200 bra 	$L__BB8_103;
	setp.lt.f32 	%p201, %f85, %f245;
	mov.f32 	%f246, %f85;
	mov.u64 	%rd424, %rd90;
	@%p201 bra 	$L__BB8_103;
	setp.lt.s64 	%p202, %rd423, %rd90;
	selp.f32 	%f246, %f245, %f85, %p202;
	min.s64 	%rd424, %rd423, %rd90;
$L__BB8_103:
	setp.lt.s32 	%p203, %r29, 193;
	mov.f32 	%f247, %f246;
	mov.u64 	%rd425, %rd424;
	@%p203 bra 	$L__BB8_107;
	ld.shared.f32 	%f88, [_ZN6thrust24THRUST_300001_SM_1000_NS8cuda_cub4core6detail5shmemE+104];
	ld.shared.u64 	%rd93, [_ZN6thrust24THRUST_300001_SM_1000_NS8cuda_cub4core6detail5shmemE+112];
	setp.lt.f32 	%p204, %f246, %f88;
	mov.f32 	%f247, %f246;
	mov.u64 	%rd425, %rd424;
	@%p204 bra 	$L__BB8_107;
	setp.lt.f32 	%p205, %f88, %f246;
	mov.f32 	%f247, %f88;
	mov.u64 	%rd425, %rd93;
	@%p205 bra 	$L__BB8_107;
	setp.lt.s64 	%p206, %rd424, %rd93;
	selp.f32 	%f247, %f246, %f88, %p206;
	min.s64 	%rd425, %rd424, %rd93;
$L__BB8_107:
	setp.lt.s32 	%p207, %r29, 225;
	mov.f32 	%f292, %f247;
	mov.u64 	%rd478, %rd425;
	@%p207 bra 	$L__BB8_236;
	ld.shared.f32 	%f91, [_ZN6thrust24THRUST_300001_SM_1000_NS8cuda_cub4core6detail5shmemE+120];
	ld.shared.u64 	%rd96, [_ZN6thrust24THRUST_300001_SM_1000_NS8cuda_cub4core6detail5shmemE+128];
	setp.lt.f32 	%p208, %f247, %f91;
	mov.f32 	%f292, %f247;
	mov.u64 	%rd478, %rd425;
	@%p208 bra 	$L__BB8_236;
	setp.lt.f32 	%p209, %f91, %f247;
	mov.f32 	%f292, %f91;
	mov.u64 	%rd478, %rd96;
	@%p209 bra 	$L__BB8_236;
	setp.lt.s64 	%p210, %rd425, %rd96;
	selp.f32 	%f292, %f247, %f91, %p210;
	min.s64 	%rd478, %rd425, %rd96;
	bra.uni 	$L__BB8_236;
$L__BB8_111:
	mov.u32 	%r16, %tid.x;
	cvt.u64.u32 	%rd98, %r16;
	mul.wide.u32 	%rd258, %r16, 16;
	add.s64 	%rd239, %rd236, %rd258;
	// begin inline asm
	ld.global.nc.u64 %rd238, [%rd239];
	// end inline asm
	mov.b64 	{%r30, %r31}, %rd238;
	mov.b32 	%f93, %r30;
	add.s64 	%rd241, %rd239, 8;
	// begin inline asm
	ld.global.nc.u64 %rd240, [%rd241];
	// end inline asm
	add.s64 	%rd243, %rd239, 4096;
	// begin inline asm
	ld.global.nc.u64 %rd242, [%rd243];
	// end inline asm
	mov.b64 	{%r32, %r33}, %rd242;
	mov.b32 	%f94, %r32;
	add.s64 	%rd245, %rd239, 4104;
	// begin inline asm
	ld.global.nc.u64 %rd244, [%rd245];
	// end inline asm
	add.s64 	%rd247, %rd239, 8192;
	// begin inline asm
	ld.global.nc.u64 %rd246, [%rd247];
	// end inline asm
	mov.b64 	{%r34, %r35}, %rd246;
	mov.b32 	%f95, %r34;
	add.s64 	%rd249, %rd239, 8200;
	// begin inline asm
	ld.global.nc.u64 %rd248, [%rd249];
	// end inline asm
	add.s64 	%rd251, %rd239, 12288;
	// begin inline asm
	ld.global.nc.u64 %rd250, [%rd251];
	// end inline asm
	mov.b64 	{%r36, %r37}, %rd250;
	mov.b32 	%f96, %r36;
	add.s64 	%rd253, %rd239, 12296;
	// begin inline asm
	ld.global.nc.u64 %rd252, [%rd253];
	// end inline asm
	add.s64 	%rd255, %rd239, 16384;
	// begin inline asm
	ld.global.nc.u64 %rd254, [%rd255];
	// end inline asm
	mov.b64 	{%r38, %r39}, %rd254;
	mov.b32 	%f97, %r38;
	add.s64 	%rd257, %rd239, 16392;
	// begin inline asm
	ld.global.nc.u64 %rd256, [%rd257];
	// end inline asm
	setp.lt.f32 	%p3, %f93, %f94;
	mov.f32 	%f248, %f93;
	mov.u64 	%rd426, %rd240;
	@%p3 bra 	$L__BB8_114;
	setp.lt.f32 	%p4, %f94, %f93;
	mov.f32 	%f248, %f94;
	mov.u64 	%rd426, %rd244;
	@%p4 bra 	$L__BB8_114;
	setp.lt.s64 	%p5, %rd240, %rd244;
	selp.f32 	%f248, %f93, %f94, %p5;
	min.s64 	%rd426, %rd240, %rd244;
$L__BB8_114:
	setp.lt.f32 	%p6, %f248, %f95;
	mov.f32 	%f249, %f248;
	mov.u64 	%rd427, %rd426;
	@%p6 bra 	$L__BB8_117;
	setp.lt.f32 	%p7, %f95, %f248;
	mov.f32 	%f249, %f95;
	mov.u64 	%rd427, %rd248;
	@%p7 bra 	$L__BB8_117;
	setp.lt.s64 	%p8, %rd426, %rd248;
	selp.f32 	%f249, %f248, %f95, %p8;
	min.s64 	%rd427, %rd426, %rd248;
$L__BB8_117:
	setp.lt.f32 	%p9, %f249, %f96;
	mov.f32 	%f250, %f249;
	mov.u64 	%rd428, %rd427;
	@%p9 bra 	$L__BB8_120;
	setp.lt.f32 	%p10, %f96, %f249;
	mov.f32 	%f250, %f96;
	mov.u64 	%rd428, %rd252;
	@%p10 bra 	$L__BB8_120;
	setp.lt.s64 	%p11, %rd427, %rd252;
	selp.f32 	%f250, %f249, %f96, %p11;
	min.s64 	%rd428, %rd427, %rd252;
$L__BB8_120:
	setp.lt.f32 	%p12, %f250, %f97;
	mov.f32 	%f279, %f250;
	mov.u64 	%rd465, %rd428;
	@%p12 bra 	$L__BB8_123;
	setp.lt.f32 	%p13, %f97, %f250;
	mov.f32 	%f279, %f97;
	mov.u64 	%rd465, %rd256;
	@%p13 bra 	$L__BB8_123;
	setp.lt.s64 	%p14, %rd428, %rd256;
	selp.f32 	%f279, %f250, %f97, %p14;
	min.s64 	%rd465, %rd428, %rd256;
$L__BB8_123:
	setp.lt.u32 	%p15, %r29, 2560;
	mov.b64 	%rd444, 1280;
	@%p15 bra 	$L__BB8_174;
	add.s64 	%rd262, %rd1, -2560;
	mul.hi.u64 	%rd263, %rd262, -3689348814741910323;
	shr.u64 	%rd112, %rd263, 10;
	setp.lt.u64 	%p16, %rd262, 1280;
	mov.b64 	%rd444, 1280;
	@%p16 bra 	$L__BB8_157;
	add.s64 	%rd265, %rd112, 1;
	and.b64  	%rd430, %rd265, 36028797018963966;
	shl.b64 	%rd266, %rd98, 4;
	add.s64 	%rd267, %rd266, %rd236;
	add.s64 	%rd431, %rd267, 57352;
	mov.b64 	%rd444, 1280;
$L__BB8_126:
	add.s64 	%rd269, %rd431, -36872;
	// begin inline asm
	ld.global.nc.u64 %rd268, [%rd269];
	// end inline asm
	mov.b64 	{%r40, %r41}, %rd268;
	mov.b32 	%f107, %r40;
	add.s64 	%rd271, %rd431, -36864;
	// begin inline asm
	ld.global.nc.u64 %rd270, [%rd271];
	// end inline asm
	add.s64 	%rd273, %rd431, -32776;
	// begin inline asm
	ld.global.nc.u64 %rd272, [%rd273];
	// end inline asm
	mov.b64 	{%r42, %r43}, %rd272;
	mov.b32 	%f108, %r42;
	add.s64 	%rd275, %rd431, -32768;
	// begin inline asm
	ld.global.nc.u64 %rd274, [%rd275];
	// end inline asm
	add.s64 	%rd277, %rd431, -28680;
	// begin inline asm
	ld.global.nc.u64 %rd276, [%rd277];
	// end inline asm
	mov.b64 	{%r44, %r45}, %rd276;
	mov.b32 	%f109, %r44;
	add.s64 	%rd279, %rd431, -28672;
	// begin inline asm
	ld.global.nc.u64 %rd278, [%rd279];
	// end inline asm
	add.s64 	%rd281, %rd431, -24584;
	// begin inline asm
	ld.global.nc.u64 %rd280, [%rd281];
	// end inline asm
	mov.b64 	{%r46, %r47}, %rd280;
	mov.b32 	%f110, %r46;
	add.s64 	%rd283, %rd431, -24576;
	// begin inline asm
	ld.global.nc.u64 %rd282, [%rd283];
	// end inline asm
	add.s64 	%rd285, %rd431, -20488;
	// begin inline asm
	ld.global.nc.u64 %rd284, [%rd285];
	// end inline asm
	mov.b64 	{%r48, %r49}, %rd284;
	mov.b32 	%f111, %r48;
	add.s64 	%rd287, %rd431, -20480;
	// begin inline asm
	ld.global.nc.u64 %rd286, [%rd287];
	// end inline asm
	setp.lt.f32 	%p17, %f279, %f107;
	mov.f32 	%f253, %f279;
	mov.u64 	%rd434, %rd465;
	@%p17 bra 	$L__BB8_129;
	setp.lt.f32 	%p18, %f107, %f279;
	mov.f32 	%f253, %f107;
	mov.u64 	%rd434, %rd270;
	@%p18 bra 	$L__BB8_129;
	setp.lt.s64 	%p19, %rd465, %rd270;
	selp.f32 	%f253, %f279, %f107, %p19;
	min.s64 	%rd434, %rd465, %rd270;
$L__BB8_129:
	setp.lt.f32 	%p20, %f253, %f108;
	mov.f32 	%f254, %f253;
	mov.u64 	%rd435, %rd434;
	@%p20 bra 	$L__BB8_132;
	setp.lt.f32 	%p21, %f108, %f253;
	mov.f32 	%f254, %f108;
	mov.u64 	%rd435, %rd274;
	@%p21 bra 	$L__BB8_132;
	setp.lt.s64 	%p22, %rd434, %rd274;
	selp.f32 	%f254, %f253, %f108, %p22;
	min.s64 	%rd435, %rd434, %rd274;
$L__BB8_132:
	setp.lt.f32 	%p23, %f254, %f109;
	mov.f32 	%f255, %f254;
	mov.u64 	%rd436, %rd435;
	@%p23 bra 	$L__BB8_135;
	setp.lt.f32 	%p24, %f109, %f254;
	mov.f32 	%f255, %f109;
	mov.u64 	%rd436, %rd278;
	@%p24 bra 	$L__BB8_135;
	setp.lt.s64 	%p25, %rd435, %rd278;
	selp.f32 	%f255, %f254, %f109, %p25;
	min.s64 	%rd436, %rd435, %rd278;
$L__BB8_135:
	setp.lt.f32 	%p26, %f255, %f110;
	mov.f32 	%f256, %f255;
	mov.u64 	%rd437, %rd436;
	@%p26 bra 	$L__BB8_138;
	setp.lt.f32 	%p27, %f110, %f255;
	mov.f32 	%f256, %f110;
	mov.u64 	%rd437, %rd282;
	@%p27 bra 	$L__BB8_138;
	setp.lt.s64 	%p28, %rd436, %rd282;
	selp.f32 	%f256, %f255, %f110, %p28;
	min.s64 	%rd437, %rd436, %rd282;
$L__BB8_138:
	setp.lt.f32 	%p29, %f256, %f111;
	mov.f32 	%f257, %f256;
	mov.u64 	%rd438, %rd437;
	@%p29 bra 	$L__BB8_141;
	setp.lt.f32 	%p30, %f111, %f256;
	mov.f32 	%f257, %f111;
	mov.u64 	%rd438, %rd286;
	@%p30 bra 	$L__BB8_141;
	setp.lt.s64 	%p31, %rd437, %rd286;
	selp.f32 	%f257, %f256, %f111, %p31;
	min.s64 	%rd438, %rd437, %rd286;
$L__BB8_141:
	add.s64 	%rd289, %rd431, -16392;
	// begin inline asm
	ld.global.nc.u64 %rd288, [%rd289];
	// end inline asm
	mov.b64 	{%r50, %r51}, %rd288;
	mov.b32 	%f122, %r50;
	add.s64 	%rd291, %rd431, -16384;
	// begin inline asm
	ld.global.nc.u64 %rd290, [%rd291];
	// end inline asm
	add.s64 	%rd293, %rd431, -12296;
	// begin inline asm
	ld.global.nc.u64 %rd292, [%rd293];
	// end inline asm
	mov.b64 	{%r52, %r53}, %rd292;
	mov.b32 	%f123, %r52;
	add.s64 	%rd295, %rd431, -12288;
	// begin inline asm
	ld.global.nc.u64 %rd294, [%rd295];
	// end inline asm
	add.s64 	%rd297, %rd431, -8200;
	// begin inline asm
	ld.global.nc.u64 %rd296, [%rd297];
	// end inline asm
	mov.b64 	{%r54, %r55}, %rd296;
	mov.b32 	%f124, %r54;
	add.s64 	%rd299, %rd431, -8192;
	// begin inline asm
	ld.global.nc.u64 %rd298, [%rd299];
	// end inline asm
	add.s64 	%rd301, %rd431, -4104;
	// begin inline asm
	ld.global.nc.u64 %rd300, [%rd301];
	// end inline asm
	mov.b64 	{%r56, %r57}, %rd300;
	mov.b32 	%f125, %r56;
	add.s64 	%rd303, %rd431, -4096;
	// begin inline asm
	ld.global.nc.u64 %rd302, [%rd303];
	// end inline asm
	add.s64 	%rd305, %rd431, -8;
	// begin inline asm
	ld.global.nc.u64 %rd304, [%rd305];
	// end inline asm
	mov.b64 	{%r58, %r59}, %rd304;
	mov.b32 	%f126, %r58;
	// begin inline asm
	ld.global.nc.u64 %rd306, [%rd431];
	// end inline asm
	setp.lt.f32 	%p32, %f257, %f122;
	mov.f32 	%f258, %f257;
	mov.u64 	%rd439, %rd438;
	@%p32 bra 	$L__BB8_144;
	setp.lt.f32 	%p33, %f122, %f257;
	mov.f32 	%f258, %f122;
	mov.u64 	%rd439, %rd290;
	@%p33 bra 	$L__BB8_144;
	setp.lt.s64 	%p34, %rd438, %rd290;
	selp.f32 	%f258, %f257, %f122, %p34;
	min.s64 	%rd439, %rd438, %rd290;
$L__BB8_144:
	setp.lt.f32 	%p35, %f258, %f123;
	mov.f32 	%f259, %f258;
	mov.u64 	%rd440, %rd439;
	@%p35 bra 	$L__BB8_147;
	setp.lt.f32 	%p36, %f123, %f258;
	mov.f32 	%f259, %f123;
	mov.u64 	%rd440, %rd294;
	@%p36 bra 	$L__BB8_147;
	setp.lt.s64 	%p37, %rd439, %rd294;
	selp.f32 	%f259, %f258, %f123, %p37;
	min.s64 	%rd440, %rd439, %rd294;
$L__BB8_147:
	setp.lt.f32 	%p38, %f259, %f124;
	mov.f32 	%f260, %f259;
	mov.u64 	%rd441, %rd440;
	@%p38 bra 	$L__BB8_150;
	setp.lt.f32 	%p39, %f124, %f259;
	mov.f32 	%f260, %f124;
	mov.u64 	%rd441, %rd298;
	@%p39 bra 	$L__BB8_150;
	setp.lt.s64 	%p40, %rd440, %rd298;
	selp.f32 	%f260, %f259, %f124, %p40;
	min.s64 	%rd441, %rd440, %rd298;
$L__BB8_150:
	setp.lt.f32 	%p41, %f260, %f125;
	mov.f32 	%f261, %f260;
	mov.u64 	%rd442, %rd441;
	@%p41 bra 	$L__BB8_153;
	setp.lt.f32 	%p42, %f125, %f260;
	mov.f32 	%f261, %f125;
	mov.u64 	%rd442, %rd302;
	@%p42 bra 	$L__BB8_153;
	setp.lt.s64 	%p43, %rd441, %rd302;
	selp.f32 	%f261, %f260, %f125, %p43;
	min.s64 	%rd442, %rd441, %rd302;
$L__BB8_153:
	setp.lt.f32 	%p44, %f261, %f126;
	mov.f32 	%f279, %f261;
	mov.u64 	%rd465, %rd442;
	@%p44 bra 	$L__BB8_156;
	setp.lt.f32 	%p45, %f126, %f261;
	mov.f32 	%f279, %f126;
	mov.u64 	%rd465, %rd306;
	@%p45 bra 	$L__BB8_156;
	setp.lt.s64 	%p46, %rd442, %rd306;
	selp.f32 	%f279, %f261, %f126, %p46;
	min.s64 	%rd465, %rd442, %rd306;
$L__BB8_156:
	add.s64 	%rd444, %rd444, 2560;
	add.s64 	%rd431, %rd431, 40960;
	add.s64 	%rd430, %rd430, -2;
	setp.ne.s64 	%p47, %rd430, 0;
	@%p47 bra 	$L__BB8_126;
$L__BB8_157:
	and.b64  	%rd308, %rd112, 1;
	setp.eq.b64 	%p48, %rd308, 1;
	@%p48 bra 	$L__BB8_174;
	shl.b64 	%rd329, %rd444, 4;
	mul.wide.u32 	%rd330, %r16, 16;
	add.s64 	%rd331, %rd236, %rd330;
	add.s64 	%rd310, %rd331, %rd329;
	// begin inline asm
	ld.global.nc.u64 %rd309, [%rd310];
	// end inline asm
	mov.b64 	{%r60, %r61}, %rd309;
	mov.b32 	%f139, %r60;
	add.s64 	%rd312, %rd310, 8;
	// begin inline asm
	ld.global.nc.u64 %rd311, [%rd312];
	// end inline asm
	add.s64 	%rd314, %rd310, 4096;
	// begin inline asm
	ld.global.nc.u64 %rd313, [%rd314];
	// end inline asm
	mov.b64 	{%r62, %r63}, %rd313;
	mov.b32 	%f140, %r62;
	add.s64 	%rd316, %rd310, 4104;
	// begin inline asm
	ld.global.nc.u64 %rd315, [%rd316];
	// end inline asm
	add.s64 	%rd318, %rd310, 8192;
	// begin inline asm
	ld.global.nc.u64 %rd317, [%rd318];
	// end inline asm
	mov.b64 	{%r64, %r65}, %rd317;
	mov.b32 	%f141, %r64;
	add.s64 	%rd320, %rd310, 8200;
	// begin inline asm
	ld.global.nc.u64 %rd319, [%rd320];
	// end inline asm
	add.s64 	%rd322, %rd310, 12288;
	// begin inline asm
	ld.global.nc.u64 %rd321, [%rd322];
	// end inline asm
	mov.b64 	{%r66, %r67}, %rd321;
	mov.b32 	%f142, %r66;
	add.s64 	%rd324, %rd310, 12296;
	// begin inline asm
	ld.global.nc.u64 %rd323, [%rd324];
	// end inline asm
	add.s64 	%rd326, %rd310, 16384;
	// begin inline asm
	ld.global.nc.u64 %rd325, [%rd326];
	// end inline asm
	mov.b64 	{%r68, %r69}, %rd325;
	mov.b32 	%f143, %r68;
	add.s64 	%rd328, %rd310, 16392;
	// begin inline asm
	ld.global.nc.u64 %rd327, [%rd328];
	// end inline asm
	setp.lt.f32 	%p49, %f279, %f139;
	mov.f32 	%f265, %f279;
	mov.u64 	%rd448, %rd465;
	@%p49 bra 	$L__BB8_161;
	setp.lt.f32 	%p50, %f139, %f279;
	mov.f32 	%f265, %f139;
	mov.u64 	%rd448, %rd311;
	@%p50 bra 	$L__BB8_161;
	setp.lt.s64 	%p51, %rd465, %rd311;
	selp.f32 	%f265, %f279, %f139, %p51;
	min.s64 	%rd448, %rd465, %rd311;
$L__BB8_161:
	setp.lt.f32 	%p52, %f265, %f140;
	mov.f32 	%f266, %f265;
	mov.u64 	%rd449, %rd448;
	@%p52 bra 	$L__BB8_164;
	setp.lt.f32 	%p53, %f140, %f265;
	mov.f32 	%f266, %f140;
	mov.u64 	%rd449, %rd315;
	@%p53 bra 	$L__BB8_164;
	setp.lt.s64 	%p54, %rd448, %rd315;
	selp.f32 	%f266, %f265, %f140, %p54;
	min.s64 	%rd449, %rd448, %rd315;
$L__BB8_164:
	setp.lt.f32 	%p55, %f266, %f141;
	mov.f32 	%f267, %f266;
	mov.u64 	%rd450, %rd449;
	@%p55 bra 	$L__BB8_167;
	setp.lt.f32 	%p56, %f141, %f266;
	mov.f32 	%f267, %f141;
	mov.u64 	%rd450, %rd319;
	@%p56 bra 	$L__BB8_167;
	setp.lt.s64 	%p57, %rd449, %rd319;
	selp.f32 	%f267, %f266, %f141, %p57;
	min.s64 	%rd450, %rd449, %rd319;
$L__BB8_167:
	setp.lt.f32 	%p58, %f267, %f142;
	mov.f32 	%f268, %f267;
	mov.u64 	%rd451, %rd450;
	@%p58 bra 	$L__BB8_170;
	setp.lt.f32 	%p59, %f142, %f267;
	mov.f32 	%f268, %f142;
	mov.u64 	%rd451, %rd323;
	@%p59 bra 	$L__BB8_170;
	setp.lt.s64 	%p60, %rd450, %rd323;
	selp.f32 	%f268, %f267, %f142, %p60;
	min.s64 	%rd451, %rd450, %rd323;
$L__BB8_170:
	setp.lt.f32 	%p61, %f268, %f143;
	mov.f32 	%f279, %f268;
	mov.u64 	%rd465, %rd451;
	@%p61 bra 	$L__BB8_173;
	setp.lt.f32 	%p62, %f143, %f268;
	mov.f32 	%f279, %f143;
	mov.u64 	%rd465, %rd327;
	@%p62 bra 	$L__BB8_173;
	setp.lt.s64 	%p63, %rd451, %rd327;
	selp.f32 	%f279, %f268, %f143, %p63;
	min.s64 	%rd465, %rd451, %rd327;
$L__BB8_173:
	add.s64 	%rd444, %rd444, 1280;
$L__BB8_174:
	cvt.s64.s32 	%rd332, %r29;
	setp.ge.s64 	%p64, %rd444, %rd332;
	@%p64 bra 	$L__BB8_197;
	cvt.u32.u64 	%r17, %rd444;
	sub.s32 	%r18, %r29, %r17;
	setp.ge.s32 	%p65, %r16, %r18;
	@%p65 bra 	$L__BB8_197;
	not.b32 	%r70, %r16;
	add.s32 	%r71, %r29, %r70;
	sub.s32 	%r19, %r71, %r17;
	and.b32  	%r72, %r19, 768;
	setp.eq.s32 	%p66, %r72, 768;
	mov.u32 	%r434, %r16;
	@%p66 bra 	$L__BB8_182;
	cvt.u64.u32 	%rd334, %r16;
	add.s64 	%rd335, %rd444, %rd334;
	shl.b64 	%rd336, %rd335, 4;
	add.s64 	%rd455, %rd236, %rd336;
	shr.u32 	%r73, %r19, 8;
	add.s32 	%r74, %r73, 1;
	and.b32  	%r75, %r74, 3;
	neg.s32 	%r432, %r75;
	mov.u32 	%r434, %r16;
$L__BB8_178:
	.pragma "nounroll";
	mov.u64 	%rd176, %rd465;
	mov.f32 	%f155, %f279;
	// begin inline asm
	ld.global.nc.u64 %rd337, [%rd455];
	// end inline asm
	mov.b64 	{%r76, %r77}, %rd337;
	mov.b32 	%f156, %r76;
	add.s64 	%rd340, %rd455, 8;
	// begin inline asm
	ld.global.nc.u64 %rd339, [%rd340];
	// end inline asm
	setp.lt.f32 	%p67, %f155, %f156;
	@%p67 bra 	$L__BB8_181;
	setp.lt.f32 	%p68, %f156, %f155;
	mov.f32 	%f279, %f156;
	mov.u64 	%rd465, %rd339;
	@%p68 bra 	$L__BB8_181;
	setp.lt.s64 	%p69, %rd176, %rd339;
	selp.f32 	%f279, %f155, %f156, %p69;
	min.s64 	%rd465, %rd176, %rd339;
$L__BB8_181:
	add.s32 	%r434, %r434, 256;
	add.s64 	%rd455, %rd455, 4096;
	add.s32 	%r432, %r432, 1;
	setp.ne.s32 	%p70, %r432, 0;
	@%p70 bra 	$L__BB8_178;
$L__BB8_182:
	setp.lt.u32 	%p71, %r19, 768;
	@%p71 bra 	$L__BB8_197;
	cvt.u64.u32 	%rd341, %r434;
	add.s64 	%rd342, %rd444, %rd341;
	shl.b64 	%rd343, %rd342, 4;
	add.s64 	%rd344, %rd343, %rd236;
	add.s64 	%rd460, %rd344, 12296;
$L__BB8_184:
	add.s64 	%rd346, %rd460, -12296;
	// begin inline asm
	ld.global.nc.u64 %rd345, [%rd346];
	// end inline asm
	mov.b64 	{%r78, %r79}, %rd345;
	mov.b32 	%f162, %r78;
	add.s64 	%rd348, %rd460, -12288;
	// begin inline asm
	ld.global.nc.u64 %rd347, [%rd348];
	// end inline asm
	setp.lt.f32 	%p72, %f279, %f162;
	mov.f32 	%f276, %f279;
	mov.u64 	%rd462, %rd465;
	@%p72 bra 	$L__BB8_187;
	setp.lt.f32 	%p73, %f162, %f279;
	mov.f32 	%f276, %f162;
	mov.u64 	%rd462, %rd347;
	@%p73 bra 	$L__BB8_187;
	setp.lt.s64 	%p74, %rd465, %rd347;
	selp.f32 	%f276, %f279, %f162, %p74;
	min.s64 	%rd462, %rd465, %rd347;
$L__BB8_187:
	add.s64 	%rd350, %rd460, -8200;
	// begin inline asm
	ld.global.nc.u64 %rd349, [%rd350];
	// end inline asm
	mov.b64 	{%r80, %r81}, %rd349;
	mov.b32 	%f165, %r80;
	add.s64 	%rd352, %rd460, -8192;
	// begin inline asm
	ld.global.nc.u64 %rd351, [%rd352];
	// end inline asm
	setp.lt.f32 	%p75, %f276, %f165;
	mov.f32 	%f277, %f276;
	mov.u64 	%rd463, %rd462;
	@%p75 bra 	$L__BB8_190;
	setp.lt.f32 	%p76, %f165, %f276;
	mov.f32 	%f277, %f165;
	mov.u64 	%rd463, %rd351;
	@%p76 bra 	$L__BB8_190;
	setp.lt.s64 	%p77, %rd462, %rd351;
	selp.f32 	%f277, %f276, %f165, %p77;
	min.s64 	%rd463, %rd462, %rd351;
$L__BB8_190:
	add.s64 	%rd354, %rd460, -4104;
	// begin inline asm
	ld.global.nc.u64 %rd353, [%rd354];
	// end inline asm
	mov.b64 	{%r82, %r83}, %rd353;
	mov.b32 	%f168, %r82;
	add.s64 	%rd356, %rd460, -4096;
	// begin inline asm
	ld.global.nc.u64 %rd355, [%rd356];
	// end inline asm
	setp.lt.f32 	%p78, %f277, %f168;
	mov.f32 	%f278, %f277;
	mov.u64 	%rd464, %rd463;
	@%p78 bra 	$L__BB8_193;
	setp.lt.f32 	%p79, %f168, %f277;
	mov.f32 	%f278, %f168;
	mov.u64 	%rd464, %rd355;
	@%p79 bra 	$L__BB8_193;
	setp.lt.s64 	%p80, %rd463, %rd355;
	selp.f32 	%f278, %f277, %f168, %p80;
	min.s64 	%rd464, %rd463, %rd355;
$L__BB8_193:
	add.s64 	%rd358, %rd460, -8;
	// begin inline asm
	ld.global.nc.u64 %rd357, [%rd358];
	// end inline asm
	mov.b64 	{%r84, %r85}, %rd357;
	mov.b32 	%f171, %r84;
	// begin inline asm
	ld.global.nc.u64 %rd359, [%rd460];
	// end inline asm
	setp.lt.f32 	%p81, %f278, %f171;
	mov.f32 	%f279, %f278;
	mov.u64 	%rd465, %rd464;
	@%p81 bra 	$L__BB8_196;
	setp.lt.f32 	%p82, %f171, %f278;
	mov.f32 	%f279, %f171;
	mov.u64 	%rd465, %rd359;
	@%p82 bra 	$L__BB8_196;
	setp.lt.s64 	%p83, %rd464, %rd359;
	selp.f32 	%f279, %f278, %f171, %p83;
	min.s64 	%rd465, %rd464, %rd359;
$L__BB8_196:
	add.s32 	%r434, %r434, 1024;
	add.s64 	%rd460, %rd460, 16384;
	setp.lt.s32 	%p84, %r434, %r18;
	@%p84 bra 	$L__BB8_184;
$L__BB8_197:
	// begin inline asm
	mov.u32 %r86, %laneid;
	// end inline asm
	mov.b32 	%r88, %f279;
	mov.b32 	%r104, 1;
	mov.b32 	%r105, 31;
	mov.b32 	%r106, -1;
	// begin inline asm
	shfl.sync.down.b32 %r87, %r88, %r104, %r105, %r106;
	// end inline asm
	mov.b32 	%f175, %r87;
	// begin inline asm
	shfl.sync.down.b32 %r92, %r93, %r104, %r105, %r106;
	// end inline asm
	mov.b64 	{%r98, %r103}, %rd465;
	// begin inline asm
	shfl.sync.down.b32 %r97, %r98, %r104, %r105, %r106;
	// end inline asm
	// begin inline asm
	shfl.sync.down.b32 %r102, %r103, %r104, %r105, %r106;
	// end inline asm
	mov.b64 	%rd200, {%r97, %r102};
	setp.gt.s32 	%p85, %r86, 30;
	setp.lt.f32 	%p86, %f279, %f175;
	or.pred  	%p87, %p85, %p86;
	mov.f32 	%f281, %f279;
	mov.u64 	%rd467, %rd465;
	@%p87 bra 	$L__BB8_200;
	setp.gt.f32 	%p88, %f279, %f175;
	mov.f32 	%f281, %f175;
	mov.u64 	%rd467, %rd200;
	@%p88 bra 	$L__BB8_200;
	setp.lt.s64 	%p89, %rd465, %rd200;
	selp.f32 	%f281, %f279, %f175, %p89;
	min.s64 	%rd467, %rd465, %rd200;
$L__BB8_200:
	mov.b32 	%r108, %f281;
	mov.b32 	%r124, 2;
	mov.b32 	%r125, 31;
	mov.b32 	%r126, -1;
	// begin inline asm
	shfl.sync.down.b32 %r107, %r108, %r124, %r125, %r126;
	// end inline asm
	mov.b32 	%f178, %r107;
	// begin inline asm
	shfl.sync.down.b32 %r112, %r113, %r124, %r125, %r126;
	// end inline asm
	mov.b64 	{%r118, %r123}, %rd467;
	// begin inline asm
	shfl.sync.down.b32 %r117, %r118, %r124, %r125, %r126;
	// end inline asm
	// begin inline asm
	shfl.sync.down.b32 %r122, %r123, %r124, %r125, %r126;
	// end inline asm
	mov.b64 	%rd203, {%r117, %r122};
	setp.gt.s32 	%p90, %r86, 29;
	setp.lt.f32 	%p91, %f281, %f178;
	or.pred  	%p92, %p90, %p91;
	mov.f32 	%f282, %f281;
	mov.u64 	%rd468, %rd467;
	@%p92 bra 	$L__BB8_203;
	setp.gt.f32 	%p93, %f281, %f178;
	mov.f32 	%f282, %f178;
	mov.u64 	%rd468, %rd203;
	@%p93 bra 	$L__BB8_203;
	setp.lt.s64 	%p94, %rd467, %rd203;
	selp.f32 	%f282, %f281, %f178, %p94;
	min.s64 	%rd468, %rd467, %rd203;
$L__BB8_203:
	mov.b32 	%r128, %f282;
	mov.b32 	%r144, 4;
	mov.b32 	%r145, 31;
	mov.b32 	%r146, -1;
	// begin inline asm
	shfl.sync.down.b32 %r127, %r128, %r144, %r145, %r146;
	// end inline asm
	mov.b32 	%f181, %r127;
	// begin inline asm
	shfl.sync.down.b32 %r132, %r133, %r144, %r145, %r146;
	// end inline asm
	mov.b64 	{%r138, %r143}, %rd468;
	// begin inline asm
	shfl.sync.down.b32 %r137, %r138, %r144, %r145, %r146;
	// end inline asm
	// begin inline asm
	shfl.sync.down.b32 %r142, %r143, %r144, %r145, %r146;
	// end inline asm
	mov.b64 	%rd206, {%r137, %r142};
	setp.gt.s32 	%p95, %r86, 27;
	setp.lt.f32 	%p96, %f282, %f181;
	or.pred  	%p97, %p95, %p96;
	mov.f32 	%f283, %f282;
	mov.u64 	%rd469, %rd468;
	@%p97 bra 	$L__BB8_206;
	setp.gt.f32 	%p98, %f282, %f181;
	mov.f32 	%f283, %f181;
	mov.u64 	%rd469, %rd206;
	@%p98 bra 	$L__BB8_206;
	setp.lt.s64 	%p99, %rd468, %rd206;
	selp.f32 	%f283, %f282, %f181, %p99;
	min.s64 	%rd469, %rd468, %rd206;
$L__BB8_206:
	mov.b32 	%r148, %f283;
	mov.b32 	%r164, 8;
	mov.b32 	%r165, 31;
	mov.b32 	%r166, -1;
	// begin inline asm
	shfl.sync.down.b32 %r147, %r148, %r164, %r165, %r166;
	// end inline asm
	mov.b32 	%f184, %r147;
	// begin inline asm
	shfl.sync.down.b32 %r152, %r153, %r164, %r165, %r166;
	// end inline asm
	mov.b64 	{%r158, %r163}, %rd469;
	// begin inline asm
	shfl.sync.down.b32 %r157, %r158, %r164, %r165, %r166;
	// end inline asm
	// begin inline asm
	shfl.sync.down.b32 %r162, %r163, %r164, %r165, %r166;
	// end inline asm
	mov.b64 	%rd209, {%r157, %r162};
	setp.gt.s32 	%p100, %r86, 23;
	setp.lt.f32 	%p101, %f283, %f184;
	or.pred  	%p102, %p100, %p101;
	mov.f32 	%f284, %f283;
	mov.u64 	%rd470, %rd469;
	@%p102 bra 	$L__BB8_209;
	setp.gt.f32 	%p103, %f283, %f184;
	mov.f32 	%f284, %f184;
	mov.u64 	%rd470, %rd209;
	@%p103 bra 	$L__BB8_209;
	setp.lt.s64 	%p104, %rd469, %rd209;
	selp.f32 	%f284, %f283, %f184, %p104;
	min.s64 	%rd470, %rd469, %rd209;
$L__BB8_209:
	mov.b32 	%r168, %f284;
	mov.b32 	%r184, 16;
	mov.b32 	%r185, 31;
	mov.b32 	%r186, -1;
	// begin inline asm
	shfl.sync.down.b32 %r167, %r168, %r184, %r185, %r186;
	// end inline asm
	mov.b32 	%f187, %r167;
	// begin inline asm
	shfl.sync.down.b32 %r172, %r173, %r184, %r185, %r186;
	// end inline asm
	mov.b64 	{%r178, %r183}, %rd470;
	// begin inline asm
	shfl.sync.down.b32 %r177, %r178, %r184, %r185, %r186;
	// end inline asm
	// begin inline asm
	shfl.sync.down.b32 %r182, %r183, %r184, %r185, %r186;
	// end inline asm
	mov.b64 	%rd212, {%r177, %r182};
	setp.gt.s32 	%p105, %r86, 15;
	setp.lt.f32 	%p106, %f284, %f187;
	or.pred  	%p107, %p105, %p106;
	mov.f32 	%f292, %f284;
	mov.u64 	%rd478, %rd470;
	@%p107 bra 	$L__BB8_212;
	setp.gt.f32 	%p108, %f284, %f187;
	mov.f32 	%f292, %f187;
	mov.u64 	%rd478, %rd212;
	@%p108 bra 	$L__BB8_212;
	setp.lt.s64 	%p109, %rd470, %rd212;
	selp.f32 	%f292, %f284, %f187, %p109;
	min.s64 	%rd478, %rd470, %rd212;
$L__BB8_212:
	setp.ne.s32 	%p110, %r86, 0;
	@%p110 bra 	$L__BB8_214;
	shr.u32 	%r187, %r16, 1;
	and.b32  	%r188, %r187, 496;
	mov.u32 	%r189, _ZN6thrust24THRUST_300001_SM_1000_NS8cuda_cub4core6detail5shmemE;
	add.s32 	%r190, %r189, %r188;
	st.shared.f32 	[%r190+8], %f292;
	st.shared.u64 	[%r190+16], %rd478;
$L__BB8_214:
	bar.sync 	0;
	setp.ne.s32 	%p111, %r16, 0;
	@%p111 bra 	$L__BB8_236;
	ld.shared.f32 	%f190, [_ZN6thrust24THRUST_300001_SM_1000_NS8cuda_cub4core6detail5shmemE+24];
	ld.shared.u64 	%rd215, [_ZN6thrust24THRUST_300001_SM_1000_NS8cuda_cub4core6detail5shmemE+32];
	setp.lt.f32 	%p112, %f292, %f190;
	mov.f32 	%f286, %f292;
	mov.u64 	%rd472, %rd478;
	@%p112 bra 	$L__BB8_218;
	setp.lt.f32 	%p113, %f190, %f292;
	mov.f32 	%f286, %f190;
	mov.u64 	%rd472, %rd215;
	@%p113 bra 	$L__BB8_218;
	setp.lt.s64 	%p114, %rd478, %rd215;
	selp.f32 	%f286, %f292, %f190, %p114;
	min.s64 	%rd472, %rd478, %rd215;
$L__BB8_218:
	ld.shared.f32 	%f193, [_ZN6thrust24THRUST_300001_SM_1000_NS8cuda_cub4core6detail5shmemE+40];
	ld.shared.u64 	%rd218, [_ZN6thrust24THRUST_300001_SM_1000_NS8cuda_cub4core6detail5shmemE+48];
	setp.lt.f32 	%p115, %f286, %f193;
	mov.f32 	%f287, %f286;
	mov.u64 	%rd473, %rd472;
	@%p115 bra 	$L__BB8_221;
	setp.lt.f32 	%p116, %f193, %f286;
	mov.f32 	%f287, %f193;
	mov.u64 	%rd473, %rd218;
	@%p116 bra 	$L__BB8_221;
	setp.lt.s64 	%p117, %rd472, %rd218;
	selp.f32 	%f287, %f286, %f193, %p117;
	min.s64 	%rd473, %rd472, %rd218;
$L__BB8_221:
	ld.shared.f32 	%f196, [_ZN6thrust24THRUST_300001_SM_1000_NS8cuda_cub4core6detail5shmemE+56];
	ld.shared.u64 	%rd221, [_ZN6thrust24THRUST_300001_SM_1000_NS8cuda_cub4core6detail5shmemE+64];
	setp.lt.f32 	%p118, %f287, %f196;
	mov.f32 	%f288, %f287;
	mov.u64 	%rd474, %rd473;
	@%p118 bra 	$L__BB8_224;
	setp.lt.f32 	%p119, %f196, %f287;
	mov.f32 	%f288, %f196;
	mov.u64 	%rd474, %rd221;
	@%p119 bra 	$L__BB8_224;
	setp.lt.s64 	%p120, %rd473, %rd221;
	selp.f32 	%f288, %f287, %f196, %p120;
	min.s64 	%rd474, %rd473, %rd221;
$L__BB8_224:
	ld.shared.f32 	%f199, [_ZN6thrust24THRUST_300001_SM_1000_NS8cuda_cub4core6detail5shmemE+72];
	ld.shared.u64 	%rd224, [_ZN6thrust24THRUST_300001_SM_1000_NS8cuda_cub4core6detail5shmemE+80];
	setp.lt.f32 	%p121, %f288, %f199;
	mov.f32 	%f289, %f288;
	mov.u64 	%rd475, %rd474;
	@%p121 bra 	$L__BB8_227;
	setp.lt.f32 	%p122, %f199, %f288;
	mov.f32 	%f289, %f199;
	mov.u64 	%rd475, %rd224;
	@%p122 bra 	$L__BB8_227;
	setp.lt.s64 	%p123, %rd474, %rd224;
	selp.f32 	%f289, %f288, %f199, %p123;
	min.s64 	%rd475, %rd474, %rd224;
$L__BB8_227:
	ld.shared.f32 	%f202, [_ZN6thrust24THRUST_300001_SM_1000_NS8cuda_cub4core6detail5shmemE+88];
	ld.shared.u64 	%rd227, [_ZN6thrust24THRUST_300001_SM_1000_NS8cuda_cub4core6detail5shmemE+96];
	setp.lt.f32 	%p124, %f289, %f202;
	mov.f32 	%f290, %f289;
	mov.u64 	%rd476, %rd475;
	@%p124 bra 	$L__BB8_230;
	setp.lt.f32 	%p125, %f202, %f289;
	mov.f32 	%f290, %f202;
	mov.u64 	%rd476, %rd227;
	@%p125 bra 	$L__BB8_230;
	setp.lt.s64 	%p126, %rd475, %rd227;
	selp.f32 	%f290, %f289, %f202, %p126;
	min.s64 	%rd476, %rd475, %rd227;
$L__BB8_230:
	ld.shared.f32 	%f205, [_ZN6thrust24THRUST_300001_SM_1000_NS8cuda_cub4core6detail5shmemE+104];
	ld.shared.u64 	%rd230, [_ZN6thrust24THRUST_300001_SM_1000_NS8cuda_cub4core6detail5shmemE+112];
	setp.lt.f32 	%p127, %f290, %f205;
	mov.f32 	%f291, %f290;
	mov.u64 	%rd477, %rd476;
	@%p127 bra 	$L__BB8_233;
	setp.lt.f32 	%p128, %f205, %f290;
	mov.f32 	%f291, %f205;
	mov.u64 	%rd477, %rd230;
	@%p128 bra 	$L__BB8_233;
	setp.lt.s64 	%p129, %rd476, %rd230;
	selp.f32 	%f291, %f290, %f205, %p129;
	min.s64 	%rd477, %rd476, %rd230;
$L__BB8_233:
	ld.shared.f32 	%f208, [_ZN6thrust24THRUST_300001_SM_1000_NS8cuda_cub4core6detail5shmemE+120];
	ld.shared.u64 	%rd233, [_ZN6thrust24THRUST_300001_SM_1000_NS8cuda_cub4core6detail5shmemE+128];
	setp.lt.f32 	%p130, %f291, %f208;
	mov.f32 	%f292, %f291;
	mov.u64 	%rd478, %rd477;
	@%p130 bra 	$L__BB8_236;
	setp.lt.f32 	%p131, %f208, %f291;
	mov.f32 	%f292, %f208;
	mov.u64 	%rd478, %rd233;
	@%p131 bra 	$L__BB8_236;
	setp.lt.s64 	%p132, %rd477, %rd233;
	selp.f32 	%f292, %f291, %f208, %p132;
	min.s64 	%rd478, %rd477, %rd233;
$L__BB8_236:
	mov.u32 	%r426, %tid.x;
	setp.ne.s32 	%p259, %r426, 0;
	@%p259 bra 	$L__BB8_238;
	ld.param.u64 	%rd391, [_ZN6thrust24THRUST_300001_SM_1000_NS8cuda_cub4core6detail13_kernel_agentINS1_8__reduce11ReduceAgentIPN4cuda3std3__45tupleIJflEEESC_SB_lNS1_9__extrema9arg_min_fIflNS9_4lessIfEEEEEEJSC_SC_iSH_EEEvDpT0__param_1];
	cvta.to.global.u64 	%rd390, %rd391;
	st.global.f32 	[%rd390], %f292;
	st.global.u64 	[%rd390+8], %rd478;
$L__BB8_238:
	ret;

}
	// .globl	_ZN3cub18CUB_300001_SM_10006detail11EmptyKernelIvEEvv
.visible .entry _ZN3cub18CUB_300001_SM_10006detail11EmptyKernelIvEEvv()
{


	ret;

}


// ===== COMPILED SASS (sm_100) =====

	.target	sm_100

	.elftype	@"ET_EXEC"


//--------------------- .note.nv.tkinfo           --------------------------
	.section	.note.nv.tkinfo,"",@"SHT_NOTE"
	.sectionflags	@"SHF_NOTE_NV_TKINFO"
	.tkinfo
        /*0018*/ 	.word	0x00000002
        /*0030*/ 	.string	""
        /*0030*/ 	.string	"ptxas"
        /*0030*/ 	.string	"Cuda compilation tools, release 13.0, V13.0.88"
        /*0030*/ 	.string	"Build cuda_13.0.r13.0/compiler.36424714_0"
        /*0030*/ 	.string	"-arch sm_100 -m 64 "



//--------------------- .note.nv.cuinfo           --------------------------
	.section	.note.nv.cuinfo,"",@"SHT_NOTE"
	.sectionflags	@"SHF_NOTE_NV_CUINFO"
        /*0018*/ 	.short	0x0002
        /*001a*/ 	.short	0x0064
        /*001c*/ 	.short	0x0082
	.zero		2


//--------------------- .nv.info                  --------------------------
	.section	.nv.info,"",@"SHT_CUDA_INFO"
	.align	4


	//----- nvinfo : EIATTR_REGCOUNT
	.align		4
        /*0000*/ 	.byte	0x04, 0x2f
        /*0002*/ 	.short	(.L_46 - .L_45)
	.align		4
.L_45:
        /*0004*/ 	.word	index@(_Z16compute_distancePfiS_S_i)
        /*0008*/ 	.word	0x0000001f


	//----- nvinfo : EIATTR_FRAME_SIZE
	.align		4
.L_46:
        /*000c*/ 	.byte	0x04, 0x11
        /*000e*/ 	.short	(.L_48 - .L_47)
	.align		4
.L_47:
        /*0010*/ 	.word	index@(_Z16compute_distancePfiS_S_i)
        /*0014*/ 	.word	0x00000000


	//----- nvinfo : EIATTR_REGCOUNT
	.align		4
.L_48:
        /*0018*/ 	.byte	0x04, 0x2f
        /*001a*/ 	.short	(.L_50 - .L_49)
	.align		4
.L_49:
        /*001c*/ 	.word	index@(_ZN6thrust24THRUST_300001_SM_1000_NS8cuda_cub4core6detail13_kernel_agentINS1_8__reduce11ReduceAgentINS0_12zip_iteratorIN4cuda3std3__45tupleIJNS0_6detail15normal_iteratorINS0_10device_ptrIfEEEENS0_17counting_iteratorIlNS0_11use_defaultESI_SI_EEEEEEEPNSB_IJflEEESM_iNS1_9__extrema9arg_min_fIflNSA_4lessIfEEEEEEJSL_SN_iSS_EEEvDpT0_)
        /*0020*/ 	.word	0x0000001e


	//----- nvinfo : EIATTR_FRAME_SIZE
	.align		4
.L_50:
        /*0024*/ 	.byte	0x04, 0x11
        /*0026*/ 	.short	(.L_52 - .L_51)
	.align		4
.L_51:
        /*0028*/ 	.word	index@(_ZN6thrust24THRUST_300001_SM_1000_NS8cuda_cub4core6detail13_kernel_agentINS1_8__reduce11ReduceAgentINS0_12zip_iteratorIN4cuda3std3__45tupleIJNS0_6detail15normal_iteratorINS0_10device_ptrIfEEEENS0_17counting_iteratorIlNS0_11use_defaultESI_SI_EEEEEEEPNSB_IJflEEESM_iNS1_9__extrema9arg_min_fIflNSA_4lessIfEEEEEEJSL_SN_iSS_EEEvDpT0_)
        /*002c*/ 	.word	0x00000000


	//----- nvinfo : EIATTR_REGCOUNT
	.align		4
.L_52:
        /*0030*/ 	.byte	0x04, 0x2f
        /*0032*/ 	.short	(.L_54 - .L_53)
	.align		4
.L_53:
        /*0034*/ 	.word	index@(_ZN6thrust24THRUST_300001_SM_1000_NS8cuda_cub4core6detail13_kernel_agentINS1_8__reduce11ReduceAgentINS0_12zip_iteratorIN4cuda3std3__45tupleIJNS0_6detail15normal_iteratorINS0_10device_ptrIfEEEENS0_17counting_iteratorIlNS0_11use_defaultESI_SI_EEEEEEEPNSB_IJflEEESM_iNS1_9__extrema9arg_min_fIflNSA_4lessIfEEEEEEJSL_SN_iN3cub18CUB_300001_SM_100013GridEvenShareIiEENSV_9GridQueueIjEESS_EEEvDpT0_)
        /*0038*/ 	.word	0x0000001d


	//----- nvinfo : EIATTR_FRAME_SIZE
	.align		4
.L_54:
        /*003c*/ 	.byte	0x04, 0x11
        /*003e*/ 	.short	(.L_56 - .L_55)
	.align		4
.L_55:
        /*0040*/ 	.word	index@(_ZN6thrust24THRUST_300001_SM_1000_NS8cuda_cub4core6detail13_kernel_agentINS1_8__reduce11ReduceAgentINS0_12zip_iteratorIN4cuda3std3__45tupleIJNS0_6detail15normal_iteratorINS0_10device_ptrIfEEEENS0_17counting_iteratorIlNS0_11use_defaultESI_SI_EEEEEEEPNSB_IJflEEESM_iNS1_9__extrema9arg_min_fIflNSA_4lessIfEEEEEEJSL_SN_iN3cub18CUB_300001_SM_100013GridEvenShareIiEENSV_9GridQueueIjEESS_EEEvDpT0_)
        /*0044*/ 	.word	0x00000000


	//----- nvinfo : EIATTR_REGCOUNT
	.align		4
.L_56:
        /*0048*/ 	.byte	0x04, 0x2f
        /*004a*/ 	.short	(.L_58 - .L_57)
	.align		4
.L_57:
        /*004c*/ 	.word	index@(_ZN6thrust24THRUST_300001_SM_1000_NS8cuda_cub4core6detail13_kernel_agentINS1_8__reduce10DrainAgentIiEEJN3cub18CUB_300001_SM_10009GridQueueIjEEiEEEvDpT0_)
        /*0050*/ 	.word	0x00000008


	//----- nvinfo : EIATTR_FRAME_SIZE
	.align		4
.L_58:
        /*0054*/ 	.byte	0x04, 0x11
        /*0056*/ 	.short	(.L_60 - .L_59)
	.align		4
.L_59:
        /*0058*/ 	.word	index@(_ZN6thrust24THRUST_300001_SM_1000_NS8cuda_cub4core6detail13_kernel_agentINS1_8__reduce10DrainAgentIiEEJN3cub18CUB_300001_SM_10009GridQueueIjEEiEEEvDpT0_)
        /*005c*/ 	.word	0x00000000


	//----- nvinfo : EIATTR_REGCOUNT
	.align		4
.L_60:
        /*0060*/ 	.byte	0x04, 0x2f
        /*0062*/ 	.short	(.L_62 - .L_61)
	.align		4
.L_61:
        /*0064*/ 	.word	index@(_ZN6thrust24THRUST_300001_SM_1000_NS8cuda_cub4core6detail13_kernel_agentINS1_8__reduce11ReduceAgentIPN4cuda3std3__45tupleIJflEEESC_SB_iNS1_9__extrema9arg_min_fIflNS9_4lessIfEEEEEEJSC_SC_iSH_EEEvDpT0_)
        /*0068*/ 	.word	0x0000001e


	//----- nvinfo : EIATTR_FRAME_SIZE
	.align		4
.L_62:
        /*006c*/ 	.byte	0x04, 0x11
        /*006e*/ 	.short	(.L_64 - .L_63)
	.align		4
.L_63:
        /*0070*/ 	.word	index@(_ZN6thrust24THRUST_300001_SM_1000_NS8cuda_cub4core6detail13_kernel_agentINS1_8__reduce11ReduceAgentIPN4cuda3std3__45tupleIJflEEESC_SB_iNS1_9__extrema9arg_min_fIflNS9_4lessIfEEEEEEJSC_SC_iSH_EEEvDpT0_)
        /*0074*/ 	.word	0x00000000


	//----- nvinfo : EIATTR_REGCOUNT
	.align		4
.L_64:
        /*0078*/ 	.byte	0x04, 0x2f
        /*007a*/ 	.short	(.L_66 - .L_65)
	.align		4
.L_65:
        /*007c*/ 	.word	index@(_ZN6thrust24THRUST_300001_SM_1000_NS8cuda_cub4core6detail13_kernel_agentINS1_8__reduce11ReduceAgentINS0_12zip_iteratorIN4cuda3std3__45tupleIJNS0_6detail15normal_iteratorINS0_10device_ptrIfEEEENS0_17counting_iteratorIlNS0_11use_defaultESI_SI_EEEEEEEPNSB_IJflEEESM_lNS1_9__extrema9arg_min_fIflNSA_4lessIfEEEEEEJSL_SN_lSS_EEEvDpT0_)
        /*0080*/ 	.word	0x0000001c


	//----- nvinfo : EIATTR_FRAME_SIZE
	.align		4
.L_66:
        /*0084*/ 	.byte	0x04, 0x11
        /*0086*/ 	.short	(.L_68 - .L_67)
	.align		4
.L_67:
        /*0088*/ 	.word	index@(_ZN6thrust24THRUST_300001_SM_1000_NS8cuda_cub4core6detail13_kernel_agentINS1_8__reduce11ReduceAgentINS0_12zip_iteratorIN4cuda3std3__45tupleIJNS0_6detail15normal_iteratorINS0_10device_ptrIfEEEENS0_17counting_iteratorIlNS0_11use_defaultESI_SI_EEEEEEEPNSB_IJflEEESM_lNS1_9__extrema9arg_min_fIflNSA_4lessIfEEEEEEJSL_SN_lSS_EEEvDpT0_)
        /*008c*/ 	.word	0x00000000


	//----- nvinfo : EIATTR_REGCOUNT
	.align		4
.L_68:
        /*0090*/ 	.byte	0x04, 0x2f
        /*0092*/ 	.short	(.L_70 - .L_69)
	.align		4
.L_69:
        /*0094*/ 	.word	index@(_ZN6thrust24THRUST_300001_SM_1000_NS8cuda_cub4core6detail13_kernel_agentINS1_8__reduce11ReduceAgentINS0_12zip_iteratorIN4cuda3std3__45tupleIJNS0_6detail15normal_iteratorINS0_10device_ptrIfEEEENS0_17counting_iteratorIlNS0_11use_defaultESI_SI_EEEEEEEPNSB_IJflEEESM_lNS1_9__extrema9arg_min_fIflNSA_4lessIfEEEEEEJSL_SN_lN3cub18CUB_300001_SM_100013GridEvenShareIlEENSV_9GridQueueIyEESS_EEEvDpT0_)
        /*0098*/ 	.word	0x0000001e


	//----- nvinfo : EIATTR_FRAME_SIZE
	.align		4
.L_70:
        /*009c*/ 	.byte	0x04, 0x11
        /*009e*/ 	.short	(.L_72 - .L_71)
	.align		4
.L_71:
        /*00a0*/ 	.word	index@(_ZN6thrust24THRUST_300001_SM_1000_NS8cuda_cub4core6detail13_kernel_agentINS1_8__reduce11ReduceAgentINS0_12zip_iteratorIN4cuda3std3__45tupleIJNS0_6detail15normal_iteratorINS0_10device_ptrIfEEEENS0_17counting_iteratorIlNS0_11use_defaultESI_SI_EEEEEEEPNSB_IJflEEESM_lNS1_9__extrema9arg_min_fIflNSA_4lessIfEEEEEEJSL_SN_lN3cub18CUB_300001_SM_100013GridEvenShareIlEENSV_9GridQueueIyEESS_EEEvDpT0_)
        /*00a4*/ 	.word	0x00000000


	//----- nvinfo : EIATTR_REGCOUNT
	.align		4
.L_72:
        /*00a8*/ 	.byte	0x04, 0x2f
        /*00aa*/ 	.short	(.L_74 - .L_73)
	.align		4
.L_73:
        /*00ac*/ 	.word	index@(_ZN6thrust24THRUST_300001_SM_1000_NS8cuda_cub4core6detail13_kernel_agentINS1_8__reduce10DrainAgentIlEEJN3cub18CUB_300001_SM_10009GridQueueIyEElEEEvDpT0_)
        /*00b0*/ 	.word	0x00000008


	//----- nvinfo : EIATTR_FRAME_SIZE
	.align		4
.L_74:
        /*00b4*/ 	.byte	0x04, 0x11
        /*00b6*/ 	.short	(.L_76 - .L_75)
	.align		4
.L_75:
        /*00b8*/ 	.word	index@(_ZN6thrust24THRUST_300001_SM_1000_NS8cuda_cub4core6detail13_kernel_agentINS1_8__reduce10DrainAgentIlEEJN3cub18CUB_300001_SM_10009GridQueueIyEElEEEvDpT0_)
        /*00bc*/ 	.word	0x00000000


	//----- nvinfo : EIATTR_REGCOUNT
	.align		4
.L_76:
        /*00c0*/ 	.byte	0x04, 0x2f
        /*00c2*/ 	.short	(.L_78 - .L_77)
	.align		4
.L_77:
        /*00c4*/ 	.word	index@(_ZN6thrust24THRUST_300001_SM_1000_NS8cuda_cub4core6detail13_kernel_agentINS1_8__reduce11ReduceAgentIPN4cuda3std3__45tupleIJflEEESC_SB_lNS1_9__extrema9arg_min_fIflNS9_4lessIfEEEEEEJSC_SC_iSH_EEEvDpT0_)
        /*00c8*/ 	.word	0x00000020


	//----- nvinfo : EIATTR_FRAME_SIZE
	.align		4
.L_78:
        /*00cc*/ 	.byte	0x04, 0x11
        /*00ce*/ 	.short	(.L_80 - .L_79)
	.align		4
.L_79:
        /*00d0*/ 	.word	index@(_ZN6thrust24THRUST_300001_SM_1000_NS8cuda_cub4core6detail13_kernel_agentINS1_8__reduce11ReduceAgentIPN4cuda3std3__45tupleIJflEEESC_SB_lNS1_9__extrema9arg_min_fIflNS9_4lessIfEEEEEEJSC_SC_iSH_EEEvDpT0_)
        /*00d4*/ 	.word	0x00000000


	//----- nvinfo : EIATTR_REGCOUNT
	.align		4
.L_80:
        /*00d8*/ 	.byte	0x04, 0x2f
        /*00da*/ 	.short	(.L_82 - .L_81)
	.align		4
.L_81:
        /*00dc*/ 	.word	index@(_ZN3cub18CUB_300001_SM_10006detail11EmptyKernelIvEEvv)
        /*00e0*/ 	.word	0x00000004


	//----- nvinfo : EIATTR_FRAME_SIZE
	.align		4
.L_82:
        /*00e4*/ 	.byte	0x04, 0x11
        /*00e6*/ 	.short	(.L_84 - .L_83)
	.align		4
.L_83:
        /*00e8*/ 	.word	index@(_ZN3cub18CUB_300001_SM_10006detail11EmptyKernelIvEEvv)
        /*00ec*/ 	.word	0x00000000


	//----- nvinfo : EIATTR_MIN_STACK_SIZE
	.align		4
.L_84:
        /*00f0*/ 	.byte	0x04, 0x12
        /*00f2*/ 	.short	(.L_86 - .L_85)
	.align		4
.L_85:
        /*00f4*/ 	.word	index@(_ZN3cub18CUB_300001_SM_10006detail11EmptyKernelIvEEvv)
        /*00f8*/ 	.word	0x00000000


	//----- nvinfo : EIATTR_MIN_STACK_SIZE
	.align		4
.L_86:
        /*00fc*/ 	.byte	0x04, 0x12
        /*00fe*/ 	.short	(.L_88 - .L_87)
	.align		4
.L_87:
        /*0100*/ 	.word	index@(_ZN6thrust24THRUST_300001_SM_1000_NS8cuda_cub4core6detail13_kernel_agentINS1_8__reduce11ReduceAgentIPN4cuda3std3__45tupleIJflEEESC_SB_lNS1_9__extrema9arg_min_fIflNS9_4lessIfEEEEEEJSC_SC_iSH_EEEvDpT0_)
        /*0104*/ 	.word	0x00000000


	//----- nvinfo : EIATTR_MIN_STACK_SIZE
	.align		4
.L_88:
        /*0108*/ 	.byte	0x04, 0x12
        /*010a*/ 	.short	(.L_90 - .L_89)
	.align		4
.L_89:
        /*010c*/ 	.word	index@(_ZN6thrust24THRUST_300001_SM_1000_NS8cuda_cub4core6detail13_kernel_agentINS1_8__reduce10DrainAgentIlEEJN3cub18CUB_300001_SM_10009GridQueueIyEElEEEvDpT0_)
        /*0110*/ 	.word	0x00000000


	//----- nvinfo : EIATTR_MIN_STACK_SIZE
	.align		4
.L_90:
        /*0114*/ 	.byte	0x04, 0x12
        /*0116*/ 	.short	(.L_92 - .L_91)
	.align		4
.L_91:
        /*0118*/ 	.word	index@(_ZN6thrust24THRUST_300001_SM_1000_NS8cuda_cub4core6detail13_kernel_agentINS1_8__reduce11ReduceAgentINS0_12zip_iteratorIN4cuda3std3__45tupleIJNS0_6detail15normal_iteratorINS0_10device_ptrIfEEEENS0_17counting_iteratorIlNS0_11use_defaultESI_SI_EEEEEEEPNSB_IJflEEESM_lNS1_9__extrema9arg_min_fIflNSA_4lessIfEEEEEEJSL_SN_lN3cub18CUB_300001_SM_100013GridEvenShareIlEENSV_9GridQueueIyEESS_EEEvDpT0_)
        /*011c*/ 	.word	0x00000000


	//----- nvinfo : EIATTR_MIN_STACK_SIZE
	.align		4
.L_92:
        /*0120*/ 	.byte	0x04, 0x12
        /*0122*/ 	.short	(.L_94 - .L_93)
	.align		4
.L_93:
        /*0124*/ 	.word	index@(_ZN6thrust24THRUST_300001_SM_1000_NS8cuda_cub4core6detail13_kernel_agentINS1_8__reduce11ReduceAgentINS0_12zip_iteratorIN4cuda3std3__45tupleIJNS0_6detail15normal_iteratorINS0_10device_ptrIfEEEENS0_17counting_iteratorIlNS0_11use_defaultESI_SI_EEEEEEEPNSB_IJflEEESM_lNS1_9__extrema9arg_min_fIflNSA_4lessIfEEEEEEJSL_SN_lSS_EEEvDpT0_)
        /*0128*/ 	.word	0x00000000


	//----- nvinfo : EIATTR_MIN_STACK_SIZE
	.align		4
.L_94:
        /*012c*/ 	.byte	0x04, 0x12
        /*012e*/ 	.short	(.L_96 - .L_95)
	.align		4
.L_95:
        /*0130*/ 	.word	index@(_ZN6thrust24THRUST_300001_SM_1000_NS8cuda_cub4core6detail13_kernel_agentINS1_8__reduce11ReduceAgentIPN4cuda3std3__45tupleIJflEEESC_SB_iNS1_9__extrema9arg_min_fIflNS9_4lessIfEEEEEEJSC_SC_iSH_EEEvDpT0_)
        /*0134*/ 	.word	0x00000000


	//----- nvinfo : EIATTR_MIN_STACK_SIZE
	.align		4
.L_96:
        /*0138*/ 	.byte	0x04, 0x12
        /*013a*/ 	.short	(.L_98 - .L_97)
	.align		4
.L_97:
        /*013c*/ 	.word	index@(_ZN6thrust24THRUST_300001_SM_1000_NS8cuda_cub4core6detail13_kernel_agentINS1_8__reduce10DrainAgentIiEEJN3cub18CUB_300001_SM_10009GridQueueIjEEiEEEvDpT0_)
        /*0140*/ 	.word	0x00000000


	//----- nvinfo : EIATTR_MIN_STACK_SIZE
	.align		4
.L_98:
        /*0144*/ 	.byte	0x04, 0x12
        /*0146*/ 	.short	(.L_100 - .L_99)
	.align		4
.L_99:
        /*0148*/ 	.word	index@(_ZN6thrust24THRUST_300001_SM_1000_NS8cuda_cub4core6detail13_kernel_agentINS1_8__reduce11ReduceAgentINS0_12zip_iteratorIN4cuda3std3__45tupleIJNS0_6detail15normal_iteratorINS0_10device_ptrIfEEEENS0_17counting_iteratorIlNS0_11use_defaultESI_SI_EEEEEEEPNSB_IJflEEESM_iNS1_9__extrema9arg_min_fIflNSA_4lessIfEEEEEEJSL_SN_iN3cub18CUB_300001_SM_100013GridEvenShareIiEENSV_9GridQueueIjEESS_EEEvDpT0_)
        /*014c*/ 	.word	0x00000000


	//----- nvinfo : EIATTR_MIN_STACK_SIZE
	.align		4
.L_100:
        /*0150*/ 	.byte	0x04, 0x12
        /*0152*/ 	.short	(.L_102 - .L_101)
	.align		4
.L_101:
        /*0154*/ 	.word	index@(_ZN6thrust24THRUST_300001_SM_1000_NS8cuda_cub4core6detail13_kernel_agentINS1_8__reduce11ReduceAgentINS0_12zip_iteratorIN4cuda3std3__45tupleIJNS0_6detail15normal_iteratorINS0_10device_ptrIfEEEENS0_17counting_iteratorIlNS0_11use_defaultESI_SI_EEEEEEEPNSB_IJflEEESM_iNS1_9__extrema9arg_min_fIflNSA_4lessIfEEEEEEJSL_SN_iSS_EEEvDpT0_)
        /*0158*/ 	.word	0x00000000


	//----- nvinfo : EIATTR_MIN_STACK_SIZE
	.align		4
.L_102:
        /*015c*/ 	.byte	0x04, 0x12
        /*015e*/ 	.short	(.L_104 - .L_103)
	.align		4
.L_103:
        /*0160*/ 	.word	index@(_Z16compute_distancePfiS_S_i)
        /*0164*/ 	.word	0x00000000
.L_104:


//--------------------- .nv.compat                --------------------------
	.section	.nv.compat,"",@"SHT_CUDA_COMPAT_INFO"
	.align	4
        /*0000*/ 	.byte	0x02, 0x09, 0x00, 0x00, 0x02, 0x02, 0x01, 0x00, 0x02, 0x05, 0x05, 0x00, 0x03, 0x07, 0x01, 0x01
        /*0010*/ 	.byte	0x02, 0x03, 0x00, 0x00, 0x02, 0x06, 0x01, 0x00, 0x04, 0x0b, 0x08, 0x00, 0x09, 0x00, 0x00, 0x00
        /*0020*/ 	.byte	0x00, 0x00, 0x00, 0x00


//--------------------- .nv.info._ZN3cub18CUB_300001_SM_10006detail11EmptyKernelIvEEvv --------------------------
	.section	.nv.info._ZN3cub18CUB_300001_SM_10006detail11EmptyKernelIvEEvv,"",@"SHT_CUDA_INFO"
	.sectionflags	@""
	.align	4


	//----- nvinfo : EIATTR_CUDA_API_VERSION
	.align		4
        /*0000*/ 	.byte	0x04, 0x37
        /*0002*/ 	.short	(.L_106 - .L_105)
.L_105:
        /*0004*/ 	.word	0x00000082


	//----- nvinfo : EIATTR_SPARSE_MMA_MASK
	.align		4
.L_106:
        /*0008*/ 	.byte	0x03, 0x50
        /*000a*/ 	.short	0x0000


	//----- nvinfo : EIATTR_MAXREG_COUNT
	.align		4
        /*000c*/ 	.byte	0x03, 0x1b
        /*000e*/ 	.short	0x00ff


	//----- nvinfo : EIATTR_MERCURY_ISA_VERSION
	.align		4
        /*0010*/ 	.byte	0x03, 0x5f
        /*0012*/ 	.short	0x0101


	//----- nvinfo : EIATTR_VRC_CTA_INIT_COUNT
	.align		4
        /*0014*/ 	.byte	0x02, 0x4a
	.zero		1
	.zero		1


	//----- nvinfo : EIATTR_EXIT_INSTR_OFFSETS
	.align		4
        /*0018*/ 	.byte	0x04, 0x1c
        /*001a*/ 	.short	(.L_108 - .L_107)


	//   ....[0]....
.L_107:
        /*001c*/ 	.word	0x00000010


	//----- nvinfo : EIATTR_SW_WAR
	.align		4
.L_108:
        /*0020*/ 	.byte	0x04, 0x36
        /*0022*/ 	.short	(.L_110 - .L_109)
.L_109:
        /*0024*/ 	.word	0x00000008
.L_110:


//--------------------- .nv.info._ZN6thrust24THRUST_300001_SM_1000_NS8cuda_cub4core6detail13_kernel_agentINS1_8__reduce11ReduceAgentIPN4cuda3std3__45tupleIJflEEESC_SB_lNS1_9__extrema9arg_min_fIflNS9_4lessIfEEEEEEJSC_SC_iSH_EEEvDpT0_ --------------------------
	.section	.nv.info._ZN6thrust24THRUST_300001_SM_1000_NS8cuda_cub4core6detail13_kernel_agentINS1_8__reduce11ReduceAgentIPN4cuda3std3__45tupleIJflEEESC_SB_lNS1_9__extrema9arg_min_fIflNS9_4lessIfEEEEEEJSC_SC_iSH_EEEvDpT0_,"",@"SHT_CUDA_INFO"
	.sectionflags	@""
	.align	4


	//----- nvinfo : EIATTR_CUDA_API_VERSION
	.align		4
        /*0000*/ 	.byte	0x04, 0x37
        /*0002*/ 	.short	(.L_112 - .L_111)
.L_111:
        /*0004*/ 	.word	0x00000082


	//----- nvinfo : EIATTR_KPARAM_INFO
	.align		4
.L_112:
        /*0008*/ 	.byte	0x04, 0x17
        /*000a*/ 	.short	(.L_114 - .L_113)
.L_113:
        /*000c*/ 	.word	0x00000000
        /*0010*/ 	.short	0x0003
        /*0012*/ 	.short	0x0014
        /*0014*/ 	.byte	0x00, 0xf0, 0x05, 0x00


	//----- nvinfo : EIATTR_KPARAM_INFO
	.align		4
.L_114:
        /*0018*/ 	.byte	0x04, 0x17
        /*001a*/ 	.short	(.L_116 - .L_115)
.L_115:
        /*001c*/ 	.word	0x00000000
        /*0020*/ 	.short	0x0002
        /*0022*/ 	.short	0x0010
        /*0024*/ 	.byte	0x00, 0xf0, 0x11, 0x00


	//----- nvinfo : EIATTR_KPARAM_INFO
	.align		4
.L_116:
        /*0028*/ 	.byte	0x04, 0x17
        /*002a*/ 	.short	(.L_118 - .L_117)
.L_117:
        /*002c*/ 	.word	0x00000000
        /*0030*/ 	.short	0x0001
        /*0032*/ 	.short	0x0008
        /*0034*/ 	.byte	0x00, 0xf5, 0x21, 0x00


	//----- nvinfo : EIATTR_KPARAM_INFO
	.align		4
.L_118:
        /*0038*/ 	.byte	0x04, 0x17
        /*003a*/ 	.short	(.L_120 - .L_119)
.L_119:
        /*003c*/ 	.word	0x00000000
        /*0040*/ 	.short	0x0000
        /*0042*/ 	.short	0x0000
        /*0044*/ 	.byte	0x00, 0xf5, 0x21, 0x00


	//----- nvinfo : EIATTR_SPARSE_MMA_MASK
	.align		4
.L_120:
        /*0048*/ 	.byte	0x03, 0x50
        /*004a*/ 	.short	0x0000


	//----- nvinfo : EIATTR_MAXREG_COUNT
	.align		4
        /*004c*/ 	.byte	0x03, 0x1b
        /*004e*/ 	.short	0x00ff


	//----- nvinfo : EIATTR_NUM_BARRIERS
	.align		4
        /*0050*/ 	.byte	0x02, 0x4c
        /*0052*/ 	.byte	0x01
	.zero		1


	//----- nvinfo : EIATTR_MERCURY_ISA_VERSION
	.align		4
        /*0054*/ 	.byte	0x03, 0x5f
        /*0056*/ 	.short	0x0101


	//----- nvinfo : EIATTR_COOP_GROUP_MASK_REGIDS
	.align		4
        /*0058*/ 	.byte	0x04, 0x29
        /*005a*/ 	.short	(.L_122 - .L_121)


	//   ....[0]....
.L_121:
        /*005c*/ 	.word	0xffffffff


	//   ....[1]....
        /*0060*/ 	.word	0xffffffff


	//   ....[2]....
        /*0064*/ 	.word	0xffffffff


	//   ....[3]....
        /*0068*/ 	.word	0xffffffff


	//   ....[4]....
        /*006c*/ 	.word	0xffffffff


	//   ....[5]....
        /*0070*/ 	.word	0xffffffff


	//   ....[6]....
        /*0074*/ 	.word	0xffffffff


	//   ....[7]....
        /*0078*/ 	.word	0xffffffff


	//   ....[8]....
        /*007c*/ 	.word	0xffffffff


	//   ....[9]....
        /*0080*/ 	.word	0xffffffff


	//   ....[10]....
        /*0084*/ 	.word	0xffffffff


	//   ....[11]....
        /*0088*/ 	.word	0xffffffff


	//   ....[12]....
        /*008c*/ 	.word	0xffffffff


	//   ....[13]....
        /*0090*/ 	.word	0xffffffff


	//   ....[14]....
        /*0094*/ 	.word	0xffffffff


	//   ....[15]....
        /*0098*/ 	.word	0xffffffff


	//   ....[16]....
        /*009c*/ 	.word	0xffffffff


	//   ....[17]....
        /*00a0*/ 	.word	0xffffffff


	//   ....[18]....
        /*00a4*/ 	.word	0xffffffff


	//   ....[19]....
        /*00a8*/ 	.word	0xffffffff


	//   ....[20]....
        /*00ac*/ 	.word	0xffffffff


	//   ....[21]....
        /*00b0*/ 	.word	0xffffffff


	//   ....[22]....
        /*00b4*/ 	.word	0xffffffff


	//   ....[23]....
        /*00b8*/ 	.word	0xffffffff


	//   ....[24]....
        /*00bc*/ 	.word	0xffffffff


	//   ....[25]....
        /*00c0*/ 	.word	0xffffffff


	//   ....[26]....
        /*00c4*/ 	.word	0xffffffff


	//   ....[27]....
        /*00c8*/ 	.word	0xffffffff


	//   ....[28]....
        /*00cc*/ 	.word	0xffffffff


	//   ....[29]....
        /*00d0*/ 	.word	0xffffffff


	//   ....[30]....
        /*00d4*/ 	.word	0xffffffff


	//   ....[31]....
        /*00d8*/ 	.word	0xffffffff


	//   ....[32]....
        /*00dc*/ 	.word	0xffffffff


	//   ....[33]....
        /*00e0*/ 	.word	0xffffffff


	//   ....[34]....
        /*00e4*/ 	.word	0xffffffff


	//   ....[35]....
        /*00e8*/ 	.word	0xffffffff


	//   ....[36]....
        /*00ec*/ 	.word	0xffffffff


	//   ....[37]....
        /*00f0*/ 	.word	0xffffffff


	//   ....[38]....
        /*00f4*/ 	.word	0xffffffff


	//   ....[39]....
        /*00f8*/ 	.word	0xffffffff


	//   ....[40]....
        /*00fc*/ 	.word	0xffffffff


	//   ....[41]....
        /*0100*/ 	.word	0xffffffff


	//   ....[42]....
        /*0104*/ 	.word	0xffffffff


	//   ....[43]....
        /*0108*/ 	.word	0xffffffff


	//   ....[44]....
        /*010c*/ 	.word	0xffffffff


	//----- nvinfo : EIATTR_COOP_GROUP_INSTR_OFFSETS
	.align		4
.L_122:
        /*0110*/ 	.byte	0x04, 0x28
        /*0112*/ 	.short	(.L_124 - .L_123)


	//   ....[0]....
.L_123:
        /*0114*/ 	.word	0x00000a00


	//   ....[1]....
        /*0118*/ 	.word	0x00000a30


	//   ....[2]....
        /*011c*/ 	.word	0x00000a40


	//   ....[3]....
        /*0120*/ 	.word	0x00000b40


	//   ....[4]....
        /*0124*/ 	.word	0x00000b70


	//   ....[5]....
        /*0128*/ 	.word	0x00000ba0


	//   ....[6]....
        /*012c*/ 	.word	0x00000ca0


	//   ....[7]....
        /*0130*/ 	.word	0x00000cd0


	//   ....[8]....
        /*0134*/ 	.word	0x00000d00


	//   ....[9]....
        /*0138*/ 	.word	0x00000e00


	//   ....[10]....
        /*013c*/ 	.word	0x00000e30


	//   ....[11]....
        /*0140*/ 	.word	0x00000e60


	//   ....[12]....
        /*0144*/ 	.word	0x00000f60


	//   ....[13]....
        /*0148*/ 	.word	0x00000fa0


	//   ....[14]....
        /*014c*/ 	.word	0x00000fd0


	//   ....[15]....
        /*0150*/ 	.word	0x00001b70


	//   ....[16]....
        /*0154*/ 	.word	0x00001b80


	//   ....[17]....
        /*0158*/ 	.word	0x00001b90


	//   ....[18]....
        /*015c*/ 	.word	0x00001c90


	//   ....[19]....
        /*0160*/ 	.word	0x00001cd0


	//   ....[20]....
        /*0164*/ 	.word	0x00001cf0


	//   ....[21]....
        /*0168*/ 	.word	0x00001e00


	//   ....[22]....
        /*016c*/ 	.word	0x00001e40


	//   ....[23]....
        /*0170*/ 	.word	0x00001e60


	//   ....[24]....
        /*0174*/ 	.word	0x00001f70


	//   ....[25]....
        /*0178*/ 	.word	0x00001fb0


	//   ....[26]....
        /*017c*/ 	.word	0x00001fe0


	//   ....[27]....
        /*0180*/ 	.word	0x000020e0


	//   ....[28]....
        /*0184*/ 	.word	0x00002120


	//   ....[29]....
        /*0188*/ 	.word	0x00002150


	//   ....[30]....
        /*018c*/ 	.word	0x00005430


	//   ....[31]....
        /*0190*/ 	.word	0x00005460


	//   ....[32]....
        /*0194*/ 	.word	0x00005470


	//   ....[33]....
        /*0198*/ 	.word	0x00005570


	//   ....[34]....
        /*019c*/ 	.word	0x000055a0


	//   ....[35]....
        /*01a0*/ 	.word	0x000055d0


	//   ....[36]....
        /*01a4*/ 	.word	0x000056d0


	//   ....[37]....
        /*01a8*/ 	.word	0x00005700


	//   ....[38]....
        /*01ac*/ 	.word	0x00005730


	//   ....[39]....
        /*01b0*/ 	.word	0x00005830


	//   ....[40]....
        /*01b4*/ 	.word	0x00005860


	//   ....[41]....
        /*01b8*/ 	.word	0x00005890


	//   ....[42]....
        /*01bc*/ 	.word	0x00005990


	//   ....[43]....
        /*01c0*/ 	.word	0x000059d0


	//   ....[44]....
        /*01c4*/ 	.word	0x00005a00


	//----- nvinfo : EIATTR_VRC_CTA_INIT_COUNT
	.align		4
.L_124:
        /*01c8*/ 	.byte	0x02, 0x4a
	.zero		1
	.zero		1


	//----- nvinfo : EIATTR_EXIT_INSTR_OFFSETS
	.align		4
        /*01cc*/ 	.byte	0x04, 0x1c
        /*01ce*/ 	.short	(.L_126 - .L_125)


	//   ....[0]....
.L_125:
        /*01d0*/ 	.word	0x00000030


	//   ....[1]....
        /*01d4*/ 	.word	0x000064e0


	//   ....[2]....
        /*01d8*/ 	.word	0x00006540


	//----- nvinfo : EIATTR_MAX_THREADS
	.align		4
.L_126:
        /*01dc*/ 	.byte	0x04, 0x05
        /*01de*/ 	.short	(.L_128 - .L_127)
.L_127:
        /*01e0*/ 	.word	0x00000100
        /*01e4*/ 	.word	0x00000001
        /*01e8*/ 	.word	0x00000001


	//----- nvinfo : EIATTR_CRS_STACK_SIZE
	.align		4
.L_128:
        /*01ec*/ 	.byte	0x04, 0x1e
        /*01ee*/ 	.short	(.L_130 - .L_129)
.L_129:
        /*01f0*/ 	.word	0x00000000


	//----- nvinfo : EIATTR_CBANK_PARAM_SIZE
	.align		4
.L_130:
        /*01f4*/ 	.byte	0x03, 0x19
        /*01f6*/ 	.short	0x0015


	//----- nvinfo : EIATTR_PARAM_CBANK
	.align		4
        /*01f8*/ 	.byte	0x04, 0x0a
        /*01fa*/ 	.short	(.L_132 - .L_131)
	.align		4
.L_131:
        /*01fc*/ 	.word	index@(.nv.constant0._ZN6thrust24THRUST_300001_SM_1000_NS8cuda_cub4core6detail13_kernel_agentINS1_8__reduce11ReduceAgentIPN4cuda3std3__45tupleIJflEEESC_SB_lNS1_9__extrema9arg_min_fIflNS9_4lessIfEEEEEEJSC_SC_iSH_EEEvDpT0_)
        /*0200*/ 	.short	0x0380
        /*0202*/ 	.short	0x0015


	//----- nvinfo : EIATTR_SW_WAR
	.align		4
.L_132:
        /*0204*/ 	.byte	0x04, 0x36
        /*0206*/ 	.short	(.L_134 - .L_133)
.L_133:
        /*0208*/ 	.word	0x00000008
.L_134:


//--------------------- .nv.info._ZN6thrust24THRUST_300001_SM_1000_NS8cuda_cub4core6detail13_kernel_agentINS1_8__reduce10DrainAgentIlEEJN3cub18CUB_300001_SM_10009GridQueueIyEElEEEvDpT0_ --------------------------
	.section	.nv.info._ZN6thrust24THRUST_300001_SM_1000_NS8cuda_cub4core6detail13_kernel_agentINS1_8__reduce10DrainAgentIlEEJN3cub18CUB_300001_SM_10009GridQueueIyEElEEEvDpT0_,"",@"SHT_CUDA_INFO"
	.sectionflags	@""
	.align	4


	//----- nvinfo : EIATTR_CUDA_API_VERSION
	.align		4
        /*0000*/ 	.byte	0x04, 0x37
        /*0002*/ 	.short	(.L_136 - .L_135)
.L_135:
        /*0004*/ 	.word	0x00000082


	//----- nvinfo : EIATTR_KPARAM_INFO
	.align		4
.L_136:
        /*0008*/ 	.byte	0x04, 0x17
        /*000a*/ 	.short	(.L_138 - .L_137)
.L_137:
        /*000c*/ 	.word	0x00000000
        /*0010*/ 	.short	0x0001
        /*0012*/ 	.short	0x0008
        /*0014*/ 	.byte	0x00, 0xf0, 0x21, 0x00


	//----- nvinfo : EIATTR_KPARAM_INFO
	.align		4
.L_138:
        /*0018*/ 	.byte	0x04, 0x17
        /*001a*/ 	.short	(.L_140 - .L_139)
.L_139:
        /*001c*/ 	.word	0x00000000
        /*0020*/ 	.short	0x0000
        /*0022*/ 	.short	0x0000
        /*0024*/ 	.byte	0x00, 0xf0, 0x21, 0x00


	//----- nvinfo : EIATTR_SPARSE_MMA_MASK
	.align		4
.L_140:
        /*0028*/ 	.byte	0x03, 0x50
        /*002a*/ 	.short	0x0000


	//----- nvinfo : EIATTR_MAXREG_COUNT
	.align		4
        /*002c*/ 	.byte	0x03, 0x1b
        /*002e*/ 	.short	0x00ff


	//----- nvinfo : EIATTR_MERCURY_ISA_VERSION
	.align		4
        /*0030*/ 	.byte	0x03, 0x5f
        /*0032*/ 	.short	0x0101


	//----- nvinfo : EIATTR_VRC_CTA_INIT_COUNT
	.align		4
        /*0034*/ 	.byte	0x02, 0x4a
	.zero		1
	.zero		1


	//----- nvinfo : EIATTR_EXIT_INSTR_OFFSETS
	.align		4
        /*0038*/ 	.byte	0x04, 0x1c
        /*003a*/ 	.short	(.L_142 - .L_141)


	//   ....[0]....
.L_141:
        /*003c*/ 	.word	0x00000060


	//----- nvinfo : EIATTR_MAX_THREADS
	.align		4
.L_142:
        /*0040*/ 	.byte	0x04, 0x05
        /*0042*/ 	.short	(.L_144 - .L_143)
.L_143:
        /*0044*/ 	.word	0x00000001
        /*0048*/ 	.word	0x00000001
        /*004c*/ 	.word	0x00000001


	//----- nvinfo : EIATTR_CBANK_PARAM_SIZE
	.align		4
.L_144:
        /*0050*/ 	.byte	0x03, 0x19
        /*0052*/ 	.short	0x0010


	//----- nvinfo : EIATTR_PARAM_CBANK
	.align		4
        /*0054*/ 	.byte	0x04, 0x0a
        /*0056*/ 	.short	(.L_146 - .L_145)
	.align		4
.L_145:
        /*0058*/ 	.word	index@(.nv.constant0._ZN6thrust24THRUST_300001_SM_1000_NS8cuda_cub4core6detail13_kernel_agentINS1_8__reduce10DrainAgentIlEEJN3cub18CUB_300001_SM_10009GridQueueIyEElEEEvDpT0_)
        /*005c*/ 	.short	0x0380
        /*005e*/ 	.short	0x0010


	//----- nvinfo : EIATTR_SW_WAR
	.align		4
.L_146:
        /*0060*/ 	.byte	0x04, 0x36
        /*0062*/ 	.short	(.L_148 - .L_147)
.L_147:
        /*0064*/ 	.word	0x00000008
.L_148:


//--------------------- .nv.info._ZN6thrust24THRUST_300001_SM_1000_NS8cuda_cub4core6detail13_kernel_agentINS1_8__reduce11ReduceAgentINS0_12zip_iteratorIN4cuda3std3__45tupleIJNS0_6detail15normal_iteratorINS0_10device_ptrIfEEEENS0_17counting_iteratorIlNS0_11use_defaultESI_SI_EEEEEEEPNSB_IJflEEESM_lNS1_9__extrema9arg_min_fIflNSA_4lessIfEEEEEEJSL_SN_lN3cub18CUB_300001_SM_100013GridEvenShareIlEENSV_9GridQueueIyEESS_EEEvDpT0_ --------------------------
	.section	.nv.info._ZN6thrust24THRUST_300001_SM_1000_NS8cuda_cub4core6detail13_kernel_agentINS1_8__reduce11ReduceAgentINS0_12zip_iteratorIN4cuda3std3__45tupleIJNS0_6detail15normal_iteratorINS0_10device_ptrIfEEEENS0_17counting_iteratorIlNS0_11use_defaultESI_SI_EEEEEEEPNSB_IJflEEESM_lNS1_9__extrema9arg_min_fIflNSA_4lessIfEEEEEEJSL_SN_lN3cub18CUB_300001_SM_100013GridEvenShareIlEENSV_9GridQueueIyEESS_EEEvDpT0_,"",@"SHT_CUDA_INFO"
	.sectionflags	@""
	.align	4


	//----- nvinfo : EIATTR_CUDA_API_VERSION
	.align		4
        /*0000*/ 	.byte	0x04, 0x37
        /*0002*/ 	.short	(.L_150 - .L_149)
.L_149:
        /*0004*/ 	.word	0x00000082


	//----- nvinfo : EIATTR_KPARAM_INFO
	.align		4
.L_150:
        /*0008*/ 	.byte	0x04, 0x17
        /*000a*/ 	.short	(.L_152 - .L_151)
.L_151:
        /*000c*/ 	.word	0x00000000
        /*0010*/ 	.short	0x0005
        /*0012*/ 	.short	0x0070
        /*0014*/ 	.byte	0x00, 0xf0, 0x05, 0x00


	//----- nvinfo : EIATTR_KPARAM_INFO
	.align		4
.L_152:
        /*0018*/ 	.byte	0x04, 0x17
        /*001a*/ 	.short	(.L_154 - .L_153)
.L_153:
        /*001c*/ 	.word	0x00000000
        /*0020*/ 	.short	0x0004
        /*0022*/ 	.short	0x0068
        /*0024*/ 	.byte	0x00, 0xf0, 0x21, 0x00


	//----- nvinfo : EIATTR_KPARAM_INFO
	.align		4
.L_154:
        /*0028*/ 	.byte	0x04, 0x17
        /*002a*/ 	.short	(.L_156 - .L_155)
.L_155:
        /*002c*/ 	.word	0x00000000
        /*0030*/ 	.short	0x0003
        /*0032*/ 	.short	0x0020
        /*0034*/ 	.byte	0x00, 0xf0, 0x21, 0x01


	//----- nvinfo : EIATTR_KPARAM_INFO
	.align		4
.L_156:
        /*0038*/ 	.byte	0x04, 0x17
        /*003a*/ 	.short	(.L_158 - .L_157)
.L_157:
        /*003c*/ 	.word	0x00000000
        /*0040*/ 	.short	0x0002
        /*0042*/ 	.short	0x0018
        /*0044*/ 	.byte	0x00, 0xf0, 0x21, 0x00


	//----- nvinfo : EIATTR_KPARAM_INFO
	.align		4
.L_158:
        /*0048*/ 	.byte	0x04, 0x17
        /*004a*/ 	.short	(.L_160 - .L_159)
.L_159:
        /*004c*/ 	.word	0x00000000
        /*0050*/ 	.short	0x0001
        /*0052*/ 	.short	0x0010
        /*0054*/ 	.byte	0x00, 0xf5, 0x21, 0x00


	//----- nvinfo : EIATTR_KPARAM_INFO
	.align		4
.L_160:
        /*0058*/ 	.byte	0x04, 0x17
        /*005a*/ 	.short	(.L_162 - .L_161)
.L_161:
        /*005c*/ 	.word	0x00000000
        /*0060*/ 	.short	0x0000
        /*0062*/ 	.short	0x0000
        /*0064*/ 	.byte	0x00, 0xf0, 0x41, 0x00


	//----- nvinfo : EIATTR_SPARSE_MMA_MASK
	.align		4
.L_162:
        /*0068*/ 	.byte	0x03, 0x50
        /*006a*/ 	.short	0x0000


	//----- nvinfo : EIATTR_MAXREG_COUNT
	.align		4
        /*006c*/ 	.byte	0x03, 0x1b
        /*006e*/ 	.short	0x00ff


	//----- nvinfo : EIATTR_NUM_BARRIERS
	.align		4
        /*0070*/ 	.byte	0x02, 0x4c
        /*0072*/ 	.byte	0x01
	.zero		1


	//----- nvinfo : EIATTR_MERCURY_ISA_VERSION
	.align		4
        /*0074*/ 	.byte	0x03, 0x5f
        /*0076*/ 	.short	0x0101


	//----- nvinfo : EIATTR_COOP_GROUP_MASK_REGIDS
	.align		4
        /*0078*/ 	.byte	0x04, 0x29
        /*007a*/ 	.short	(.L_164 - .L_163)


	//   ....[0]....
.L_163:
        /*007c*/ 	.word	0xffffffff


	//   ....[1]....
        /*0080*/ 	.word	0xffffffff


	//   ....[2]....
        /*0084*/ 	.word	0xffffffff


	//   ....[3]....
        /*0088*/ 	.word	0xffffffff


	//   ....[4]....
        /*008c*/ 	.word	0xffffffff


	//   ....[5]....
        /*0090*/ 	.word	0xffffffff


	//   ....[6]....
        /*0094*/ 	.word	0xffffffff


	//   ....[7]....
        /*0098*/ 	.word	0xffffffff


	//   ....[8]....
        /*009c*/ 	.word	0xffffffff


	//   ....[9]....
        /*00a0*/ 	.word	0xffffffff


	//   ....[10]....
        /*00a4*/ 	.word	0xffffffff


	//   ....[11]....
        /*00a8*/ 	.word	0xffffffff


	//   ....[12]....
        /*00ac*/ 	.word	0xffffffff


	//   ....[13]....
        /*00b0*/ 	.word	0xffffffff


	//   ....[14]....
        /*00b4*/ 	.word	0xffffffff


	//   ....[15]....
        /*00b8*/ 	.word	0xffffffff


	//   ....[16]....
        /*00bc*/ 	.word	0xffffffff


	//   ....[17]....
        /*00c0*/ 	.word	0xffffffff


	//   ....[18]....
        /*00c4*/ 	.word	0xffffffff


	//   ....[19]....
        /*00c8*/ 	.word	0xffffffff


	//   ....[20]....
        /*00cc*/ 	.word	0xffffffff


	//   ....[21]....
        /*00d0*/ 	.word	0xffffffff


	//   ....[22]....
        /*00d4*/ 	.word	0xffffffff


	//   ....[23]....
        /*00d8*/ 	.word	0xffffffff


	//   ....[24]....
        /*00dc*/ 	.word	0xffffffff


	//   ....[25]....
        /*00e0*/ 	.word	0xffffffff


	//   ....[26]....
        /*00e4*/ 	.word	0xffffffff


	//   ....[27]....
        /*00e8*/ 	.word	0xffffffff


	//   ....[28]....
        /*00ec*/ 	.word	0xffffffff


	//   ....[29]....
        /*00f0*/ 	.word	0xffffffff


	//   ....[30]....
        /*00f4*/ 	.word	0xffffffff


	//   ....[31]....
        /*00f8*/ 	.word	0xffffffff


	//   ....[32]....
        /*00fc*/ 	.word	0xffffffff


	//   ....[33]....
        /*0100*/ 	.word	0xffffffff


	//   ....[34]....
        /*0104*/ 	.word	0xffffffff


	//   ....[35]....
        /*0108*/ 	.word	0xffffffff


	//   ....[36]....
        /*010c*/ 	.word	0xffffffff


	//   ....[37]....
        /*0110*/ 	.word	0xffffffff


	//   ....[38]....
        /*0114*/ 	.word	0xffffffff


	//   ....[39]....
        /*0118*/ 	.word	0xffffffff


	//   ....[40]....
        /*011c*/ 	.word	0xffffffff


	//   ....[41]....
        /*0120*/ 	.word	0xffffffff


	//   ....[42]....
        /*0124*/ 	.word	0xffffffff


	//   ....[43]....
        /*0128*/ 	.word	0xffffffff


	//   ....[44]....
        /*012c*/ 	.word	0xffffffff


	//----- nvinfo : EIATTR_COOP_GROUP_INSTR_OFFSETS
	.align		4
.L_164:
        /*0130*/ 	.byte	0x04, 0x28
        /*0132*/ 	.short	(.L_166 - .L_165)


	//   ....[0]....
.L_165:
        /*0134*/ 	.word	0x00000bf0


	//   ....[1]....
        /*0138*/ 	.word	0x00000c20


	//   ....[2]....
        /*013c*/ 	.word	0x00000c30


	//   ....[3]....
        /*0140*/ 	.word	0x00000d30


	//   ....[4]....
        /*0144*/ 	.word	0x00000d60


	//   ....[5]....
        /*0148*/ 	.word	0x00000d90


	//   ....[6]....
        /*014c*/ 	.word	0x00000e90


	//   ....[7]....
        /*0150*/ 	.word	0x00000ec0


	//   ....[8]....
        /*0154*/ 	.word	0x00000ef0


	//   ....[9]....
        /*0158*/ 	.word	0x00000ff0


	//   ....[10]....
        /*015c*/ 	.word	0x00001020


	//   ....[11]....
        /*0160*/ 	.word	0x00001050


	//   ....[12]....
        /*0164*/ 	.word	0x00001150


	//   ....[13]....
        /*0168*/ 	.word	0x00001190


	//   ....[14]....
        /*016c*/ 	.word	0x000011c0


	//   ....[15]....
        /*0170*/ 	.word	0x00001d60


	//   ....[16]....
        /*0174*/ 	.word	0x00001d70


	//   ....[17]....
        /*0178*/ 	.word	0x00001d80


	//   ....[18]....
        /*017c*/ 	.word	0x00001e80


	//   ....[19]....
        /*0180*/ 	.word	0x00001ec0


	//   ....[20]....
        /*0184*/ 	.word	0x00001ee0


	//   ....[21]....
        /*0188*/ 	.word	0x00001ff0


	//   ....[22]....
        /*018c*/ 	.word	0x00002030


	//   ....[23]....
        /*0190*/ 	.word	0x00002050


	//   ....[24]....
        /*0194*/ 	.word	0x00002160


	//   ....[25]....
        /*0198*/ 	.word	0x000021a0


	//   ....[26]....
        /*019c*/ 	.word	0x000021c0


	//   ....[27]....
        /*01a0*/ 	.word	0x000022d0


	//   ....[28]....
        /*01a4*/ 	.word	0x00002310


	//   ....[29]....
        /*01a8*/ 	.word	0x00002340


	//   ....[30]....
        /*01ac*/ 	.word	0x00004a10


	//   ....[31]....
        /*01b0*/ 	.word	0x00004a40


	//   ....[32]....
        /*01b4*/ 	.word	0x00004a50


	//   ....[33]....
        /*01b8*/ 	.word	0x00004b50


	//   ....[34]....
        /*01bc*/ 	.word	0x00004b80


	//   ....[35]....
        /*01c0*/ 	.word	0x00004bb0


	//   ....[36]....
        /*01c4*/ 	.word	0x00004cb0


	//   ....[37]....
        /*01c8*/ 	.word	0x00004ce0


	//   ....[38]....
        /*01cc*/ 	.word	0x00004d10


	//   ....[39]....
        /*01d0*/ 	.word	0x00004e10


	//   ....[40]....
        /*01d4*/ 	.word	0x00004e40


	//   ....[41]....
        /*01d8*/ 	.word	0x00004e70


	//   ....[42]....
        /*01dc*/ 	.word	0x00004f70


	//   ....[43]....
        /*01e0*/ 	.word	0x00004fb0


	//   ....[44]....
        /*01e4*/ 	.word	0x00004fe0


	//----- nvinfo : EIATTR_VRC_CTA_INIT_COUNT
	.align		4
.L_166:
        /*01e8*/ 	.byte	0x02, 0x4a
	.zero		1
	.zero		1


	//----- nvinfo : EIATTR_EXIT_INSTR_OFFSETS
	.align		4
        /*01ec*/ 	.byte	0x04, 0x1c
        /*01ee*/ 	.short	(.L_168 - .L_167)


	//   ....[0]....
.L_167:
        /*01f0*/ 	.word	0x00005aa0


	//   ....[1]....
        /*01f4*/ 	.word	0x00005b20


	//----- nvinfo : EIATTR_MAX_THREADS
	.align		4
.L_168:
        /*01f8*/ 	.byte	0x04, 0x05
        /*01fa*/ 	.short	(.L_170 - .L_169)
.L_169:
        /*01fc*/ 	.word	0x00000100
        /*0200*/ 	.word	0x00000001
        /*0204*/ 	.word	0x00000001


	//----- nvinfo : EIATTR_CRS_STACK_SIZE
	.align		4
.L_170:
        /*0208*/ 	.byte	0x04, 0x1e
        /*020a*/ 	.short	(.L_172 - .L_171)
.L_171:
        /*020c*/ 	.word	0x00000000


	//----- nvinfo : EIATTR_CBANK_PARAM_SIZE
	.align		4
.L_172:
        /*0210*/ 	.byte	0x03, 0x19
        /*0212*/ 	.short	0x0071


	//----- nvinfo : EIATTR_PARAM_CBANK
	.align		4
        /*0214*/ 	.byte	0x04, 0x0a
        /*0216*/ 	.short	(.L_174 - .L_173)
	.align		4
.L_173:
        /*0218*/ 	.word	index@(.nv.constant0._ZN6thrust24THRUST_300001_SM_1000_NS8cuda_cub4core6detail13_kernel_agentINS1_8__reduce11ReduceAgentINS0_12zip_iteratorIN4cuda3std3__45tupleIJNS0_6detail15normal_iteratorINS0_10device_ptrIfEEEENS0_17counting_iteratorIlNS0_11use_defaultESI_SI_EEEEEEEPNSB_IJflEEESM_lNS1_9__extrema9arg_min_fIflNSA_4lessIfEEEEEEJSL_SN_lN3cub18CUB_300001_SM_100013GridEvenShareIlEENSV_9GridQueueIyEESS_EEEvDpT0_)
        /*021c*/ 	.short	0x0380
        /*021e*/ 	.short	0x0071


	//----- nvinfo : EIATTR_SW_WAR
	.align		4
.L_174:
        /*0220*/ 	.byte	0x04, 0x36
        /*0222*/ 	.short	(.L_176 - .L_175)
.L_175:
        /*0224*/ 	.word	0x00000008
.L_176:


//--------------------- .nv.info._ZN6thrust24THRUST_300001_SM_1000_NS8cuda_cub4core6detail13_kernel_agentINS1_8__reduce11ReduceAgentINS0_12zip_iteratorIN4cuda3std3__45tupleIJNS0_6detail15normal_iteratorINS0_10device_ptrIfEEEENS0_17counting_iteratorIlNS0_11use_defaultESI_SI_EEEEEEEPNSB_IJflEEESM_lNS1_9__extrema9arg_min_fIflNSA_4lessIfEEEEEEJSL_SN_lSS_EEEvDpT0_ --------------------------
	.section	.nv.info._ZN6thrust24THRUST_300001_SM_1000_NS8cuda_cub4core6detail13_kernel_agentINS1_8__reduce11ReduceAgentINS0_12zip_iteratorIN4cuda3std3__45tupleIJNS0_6detail15normal_iteratorINS0_10device_ptrIfEEEENS0_17counting_iteratorIlNS0_11use_defaultESI_SI_EEEEEEEPNSB_IJflEEESM_lNS1_9__extrema9arg_min_fIflNSA_4lessIfEEEEEEJSL_SN_lSS_EEEvDpT0_,"",@"SHT_CUDA_INFO"
	.sectionflags	@""
	.align	4


	//----- nvinfo : EIATTR_CUDA_API_VERSION
	.align		4
        /*0000*/ 	.byte	0x04, 0x37
        /*0002*/ 	.short	(.L_178 - .L_177)
.L_177:
        /*0004*/ 	.word	0x00000082


	//----- nvinfo : EIATTR_KPARAM_INFO
	.align		4
.L_178:
        /*0008*/ 	.byte	0x04, 0x17
        /*000a*/ 	.short	(.L_180 - .L_179)
.L_179:
        /*000c*/ 	.word	0x00000000
        /*0010*/ 	.short	0x0003
        /*0012*/ 	.short	0x0020
        /*0014*/ 	.byte	0x00, 0xf0, 0x05, 0x00


	//----- nvinfo : EIATTR_KPARAM_INFO
	.align		4
.L_180:
        /*0018*/ 	.byte	0x04, 0x17
        /*001a*/ 	.short	(.L_182 - .L_181)
.L_181:
        /*001c*/ 	.word	0x00000000
        /*0020*/ 	.short	0x0002
        /*0022*/ 	.short	0x0018
        /*0024*/ 	.byte	0x00, 0xf0, 0x21, 0x00


	//----- nvinfo : EIATTR_KPARAM_INFO
	.align		4
.L_182:
        /*0028*/ 	.byte	0x04, 0x17
        /*002a*/ 	.short	(.L_184 - .L_183)
.L_183:
        /*002c*/ 	.word	0x00000000
        /*0030*/ 	.short	0x0001
        /*0032*/ 	.short	0x0010
        /*0034*/ 	.byte	0x00, 0xf5, 0x21, 0x00


	//----- nvinfo : EIATTR_KPARAM_INFO
	.align		4
.L_184:
        /*0038*/ 	.byte	0x04, 0x17
        /*003a*/ 	.short	(.L_186 - .L_185)
.L_185:
        /*003c*/ 	.word	0x00000000
        /*0040*/ 	.short	0x0000
        /*0042*/ 	.short	0x0000
        /*0044*/ 	.byte	0x00, 0xf0, 0x41, 0x00


	//----- nvinfo : EIATTR_SPARSE_MMA_MASK
	.align		4
.L_186:
        /*0048*/ 	.byte	0x03, 0x50
        /*004a*/ 	.short	0x0000


	//----- nvinfo : EIATTR_MAXREG_COUNT
	.align		4
        /*004c*/ 	.byte	0x03, 0x1b
        /*004e*/ 	.short	0x00ff


	//----- nvinfo : EIATTR_NUM_BARRIERS
	.align		4
        /*0050*/ 	.byte	0x02, 0x4c
        /*0052*/ 	.byte	0x01
	.zero		1


	//----- nvinfo : EIATTR_MERCURY_ISA_VERSION
	.align		4
        /*0054*/ 	.byte	0x03, 0x5f
        /*0056*/ 	.short	0x0101


	//----- nvinfo : EIATTR_COOP_GROUP_MASK_REGIDS
	.align		4
        /*0058*/ 	.byte	0x04, 0x29
        /*005a*/ 	.short	(.L_188 - .L_187)


	//   ....[0]....
.L_187:
        /*005c*/ 	.word	0xffffffff


	//   ....[1]....
        /*0060*/ 	.word	0xffffffff


	//   ....[2]....
        /*0064*/ 	.word	0xffffffff


	//   ....[3]....
        /*0068*/ 	.word	0xffffffff


	//   ....[4]....
        /*006c*/ 	.word	0xffffffff


	//   ....[5]....
        /*0070*/ 	.word	0xffffffff


	//   ....[6]....
        /*0074*/ 	.word	0xffffffff


	//   ....[7]....
        /*0078*/ 	.word	0xffffffff


	//   ....[8]....
        /*007c*/ 	.word	0xffffffff


	//   ....[9]....
        /*0080*/ 	.word	0xffffffff


	//   ....[10]....
        /*0084*/ 	.word	0xffffffff


	//   ....[11]....
        /*0088*/ 	.word	0xffffffff


	//   ....[12]....
        /*008c*/ 	.word	0xffffffff


	//   ....[13]....
        /*0090*/ 	.word	0xffffffff


	//   ....[14]....
        /*0094*/ 	.word	0xffffffff


	//   ....[15]....
        /*0098*/ 	.word	0xffffffff


	//   ....[16]....
        /*009c*/ 	.word	0xffffffff


	//   ....[17]....
        /*00a0*/ 	.word	0xffffffff


	//   ....[18]....
        /*00a4*/ 	.word	0xffffffff


	//   ....[19]....
        /*00a8*/ 	.word	0xffffffff


	//   ....[20]....
        /*00ac*/ 	.word	0xffffffff


	//   ....[21]....
        /*00b0*/ 	.word	0xffffffff


	//   ....[22]....
        /*00b4*/ 	.word	0xffffffff


	//   ....[23]....
        /*00b8*/ 	.word	0xffffffff


	//   ....[24]....
        /*00bc*/ 	.word	0xffffffff


	//   ....[25]....
        /*00c0*/ 	.word	0xffffffff


	//   ....[26]....
        /*00c4*/ 	.word	0xffffffff


	//   ....[27]....
        /*00c8*/ 	.word	0xffffffff


	//   ....[28]....
        /*00cc*/ 	.word	0xffffffff


	//   ....[29]....
        /*00d0*/ 	.word	0xffffffff


	//   ....[30]....
        /*00d4*/ 	.word	0xffffffff


	//   ....[31]....
        /*00d8*/ 	.word	0xffffffff


	//   ....[32]....
        /*00dc*/ 	.word	0xffffffff


	//   ....[33]....
        /*00e0*/ 	.word	0xffffffff


	//   ....[34]....
        /*00e4*/ 	.word	0xffffffff


	//   ....[35]....
        /*00e8*/ 	.word	0xffffffff


	//   ....[36]....
        /*00ec*/ 	.word	0xffffffff


	//   ....[37]....
        /*00f0*/ 	.word	0xffffffff


	//   ....[38]....
        /*00f4*/ 	.word	0xffffffff


	//   ....[39]....
        /*00f8*/ 	.word	0xffffffff


	//   ....[40]....
        /*00fc*/ 	.word	0xffffffff


	//   ....[41]....
        /*0100*/ 	.word	0xffffffff


	//   ....[42]....
        /*0104*/ 	.word	0xffffffff


	//   ....[43]....
        /*0108*/ 	.word	0xffffffff


	//   ....[44]....
        /*010c*/ 	.word	0xffffffff


	//----- nvinfo : EIATTR_COOP_GROUP_INSTR_OFFSETS
	.align		4
.L_188:
        /*0110*/ 	.byte	0x04, 0x28
        /*0112*/ 	.short	(.L_190 - .L_189)


	//   ....[0]....
.L_189:
        /*0114*/ 	.word	0x00000b30


	//   ....[1]....
        /*0118*/ 	.word	0x00000b60


	//   ....[2]....
        /*011c*/ 	.word	0x00000b70


	//   ....[3]....
        /*0120*/ 	.word	0x00000c70


	//   ....[4]....
        /*0124*/ 	.word	0x00000ca0


	//   ....[5]....
        /*0128*/ 	.word	0x00000cd0


	//   ....[6]....
        /*012c*/ 	.word	0x00000dd0


	//   ....[7]....
        /*0130*/ 	.word	0x00000e00


	//   ....[8]....
        /*0134*/ 	.word	0x00000e30


	//   ....[9]....
        /*0138*/ 	.word	0x00000f30


	//   ....[10]....
        /*013c*/ 	.word	0x00000f60


	//   ....[11]....
        /*0140*/ 	.word	0x00000f90


	//   ....[12]....
        /*0144*/ 	.word	0x00001090


	//   ....[13]....
        /*0148*/ 	.word	0x000010d0


	//   ....[14]....
        /*014c*/ 	.word	0x00001100


	//   ....[15]....
        /*0150*/ 	.word	0x00001ca0


	//   ....[16]....
        /*0154*/ 	.word	0x00001cb0


	//   ....[17]....
        /*0158*/ 	.word	0x00001cc0


	//   ....[18]....
        /*015c*/ 	.word	0x00001dc0


	//   ....[19]....
        /*0160*/ 	.word	0x00001e00


	//   ....[20]....
        /*0164*/ 	.word	0x00001e20


	//   ....[21]....
        /*0168*/ 	.word	0x00001f30


	//   ....[22]....
        /*016c*/ 	.word	0x00001f70


	//   ....[23]....
        /*0170*/ 	.word	0x00001f90


	//   ....[24]....
        /*0174*/ 	.word	0x000020a0


	//   ....[25]....
        /*0178*/ 	.word	0x000020e0


	//   ....[26]....
        /*017c*/ 	.word	0x00002110


	//   ....[27]....
        /*0180*/ 	.word	0x00002210


	//   ....[28]....
        /*0184*/ 	.word	0x00002250


	//   ....[29]....
        /*0188*/ 	.word	0x00002280


	//   ....[30]....
        /*018c*/ 	.word	0x00004540


	//   ....[31]....
        /*0190*/ 	.word	0x00004570


	//   ....[32]....
        /*0194*/ 	.word	0x00004580


	//   ....[33]....
        /*0198*/ 	.word	0x00004680


	//   ....[34]....
        /*019c*/ 	.word	0x000046b0


	//   ....[35]....
        /*01a0*/ 	.word	0x000046e0


	//   ....[36]....
        /*01a4*/ 	.word	0x000047e0


	//   ....[37]....
        /*01a8*/ 	.word	0x00004810


	//   ....[38]....
        /*01ac*/ 	.word	0x00004840


	//   ....[39]....
        /*01b0*/ 	.word	0x00004940


	//   ....[40]....
        /*01b4*/ 	.word	0x00004970


	//   ....[41]....
        /*01b8*/ 	.word	0x000049a0


	//   ....[42]....
        /*01bc*/ 	.word	0x00004aa0


	//   ....[43]....
        /*01c0*/ 	.word	0x00004ae0


	//   ....[44]....
        /*01c4*/ 	.word	0x00004b10


	//----- nvinfo : EIATTR_VRC_CTA_INIT_COUNT
	.align		4
.L_190:
        /*01c8*/ 	.byte	0x02, 0x4a
	.zero		1
	.zero		1


	//----- nvinfo : EIATTR_EXIT_INSTR_OFFSETS
	.align		4
        /*01cc*/ 	.byte	0x04, 0x1c
        /*01ce*/ 	.short	(.L_192 - .L_191)


	//   ....[0]....
.L_191:
        /*01d0*/ 	.word	0x00000040


	//   ....[1]....
        /*01d4*/ 	.word	0x000055f0


	//   ....[2]....
        /*01d8*/ 	.word	0x00005650


	//----- nvinfo : EIATTR_MAX_THREADS
	.align		4
.L_192:
        /*01dc*/ 	.byte	0x04, 0x05
        /*01de*/ 	.short	(.L_194 - .L_193)
.L_193:
        /*01e0*/ 	.word	0x00000100
        /*01e4*/ 	.word	0x00000001
        /*01e8*/ 	.word	0x00000001


	//----- nvinfo : EIATTR_CRS_STACK_SIZE
	.align		4
.L_194:
        /*01ec*/ 	.byte	0x04, 0x1e
        /*01ee*/ 	.short	(.L_196 - .L_195)
.L_195:
        /*01f0*/ 	.word	0x00000000


	//----- nvinfo : EIATTR_CBANK_PARAM_SIZE
	.align		4
.L_196:
        /*01f4*/ 	.byte	0x03, 0x19
        /*01f6*/ 	.short	0x0021


	//----- nvinfo : EIATTR_PARAM_CBANK
	.align		4
        /*01f8*/ 	.byte	0x04, 0x0a
        /*01fa*/ 	.short	(.L_198 - .L_197)
	.align		4
.L_197:
        /*01fc*/ 	.word	index@(.nv.constant0._ZN6thrust24THRUST_300001_SM_1000_NS8cuda_cub4core6detail13_kernel_agentINS1_8__reduce11ReduceAgentINS0_12zip_iteratorIN4cuda3std3__45tupleIJNS0_6detail15normal_iteratorINS0_10device_ptrIfEEEENS0_17counting_iteratorIlNS0_11use_defaultESI_SI_EEEEEEEPNSB_IJflEEESM_lNS1_9__extrema9arg_min_fIflNSA_4lessIfEEEEEEJSL_SN_lSS_EEEvDpT0_)
        /*0200*/ 	.short	0x0380
        /*0202*/ 	.short	0x0021


	//----- nvinfo : EIATTR_SW_WAR
	.align		4
.L_198:
        /*0204*/ 	.byte	0x04, 0x36
        /*0206*/ 	.short	(.L_200 - .L_199)
.L_199:
        /*0208*/ 	.word	0x00000008
.L_200:


//--------------------- .nv.info._ZN6thrust24THRUST_300001_SM_1000_NS8cuda_cub4core6detail13_kernel_agentINS1_8__reduce11ReduceAgentIPN4cuda3std3__45tupleIJflEEESC_SB_iNS1_9__extrema9arg_min_fIflNS9_4lessIfEEEEEEJSC_SC_iSH_EEEvDpT0_ --------------------------
	.section	.nv.info._ZN6thrust24THRUST_300001_SM_1000_NS8cuda_cub4core6detail13_kernel_agentINS1_8__reduce11ReduceAgentIPN4cuda3std3__45tupleIJflEEESC_SB_iNS1_9__extrema9arg_min_fIflNS9_4lessIfEEEEEEJSC_SC_iSH_EEEvDpT0_,"",@"SHT_CUDA_INFO"
	.sectionflags	@""
	.align	4


	//----- nvinfo : EIATTR_CUDA_API_VERSION
	.align		4
        /*0000*/ 	.byte	0x04, 0x37
        /*0002*/ 	.short	(.L_202 - .L_201)
.L_201:
        /*0004*/ 	.word	0x00000082


	//----- nvinfo : EIATTR_KPARAM_INFO
	.align		4
.L_202:
        /*0008*/ 	.byte	0x04, 0x17
        /*000a*/ 	.short	(.L_204 - .L_203)
.L_203:
        /*000c*/ 	.word	0x00000000
        /*0010*/ 	.short	0x0003
        /*0012*/ 	.short	0x0014
        /*0014*/ 	.byte	0x00, 0xf0, 0x05, 0x00


	//----- nvinfo : EIATTR_KPARAM_INFO
	.align		4
.L_204:
        /*0018*/ 	.byte	0x04, 0x17
        /*001a*/ 	.short	(.L_206 - .L_205)
.L_205:
        /*001c*/ 	.word	0x00000000
        /*0020*/ 	.short	0x0002
        /*0022*/ 	.short	0x0010
        /*0024*/ 	.byte	0x00, 0xf0, 0x11, 0x00


	//----- nvinfo : EIATTR_KPARAM_INFO
	.align		4
.L_206:
        /*0028*/ 	.byte	0x04, 0x17
        /*002a*/ 	.short	(.L_208 - .L_207)
.L_207:
        /*002c*/ 	.word	0x00000000
        /*0030*/ 	.short	0x0001
        /*0032*/ 	.short	0x0008
        /*0034*/ 	.byte	0x00, 0xf5, 0x21, 0x00


	//----- nvinfo : EIATTR_KPARAM_INFO
	.align		4
.L_208:
        /*0038*/ 	.byte	0x04, 0x17
        /*003a*/ 	.short	(.L_210 - .L_209)
.L_209:
        /*003c*/ 	.word	0x00000000
        /*0040*/ 	.short	0x0000
        /*0042*/ 	.short	0x0000
        /*0044*/ 	.byte	0x00, 0xf5, 0x21, 0x00


	//----- nvinfo : EIATTR_SPARSE_MMA_MASK
	.align		4
.L_210:
        /*0048*/ 	.byte	0x03, 0x50
        /*004a*/ 	.short	0x0000


	//----- nvinfo : EIATTR_MAXREG_COUNT
	.align		4
        /*004c*/ 	.byte	0x03, 0x1b
        /*004e*/ 	.short	0x00ff


	//----- nvinfo : EIATTR_NUM_BARRIERS
	.align		4
        /*0050*/ 	.byte	0x02, 0x4c
        /*0052*/ 	.byte	0x01
	.zero		1


	//----- nvinfo : EIATTR_MERCURY_ISA_VERSION
	.align		4
        /*0054*/ 	.byte	0x03, 0x5f
        /*0056*/ 	.short	0x0101


	//----- nvinfo : EIATTR_COOP_GROUP_MASK_REGIDS
	.align		4
        /*0058*/ 	.byte	0x04, 0x29
        /*005a*/ 	.short	(.L_212 - .L_211)


	//   ....[0]....
.L_211:
        /*005c*/ 	.word	0xffffffff


	//   ....[1]....
        /*0060*/ 	.word	0xffffffff


	//   ....[2]....
        /*0064*/ 	.word	0xffffffff


	//   ....[3]....
        /*0068*/ 	.word	0xffffffff


	//   ....[4]....
        /*006c*/ 	.word	0xffffffff


	//   ....[5]....
        /*0070*/ 	.word	0xffffffff


	//   ....[6]....
        /*0074*/ 	.word	0xffffffff


	//   ....[7]....
        /*0078*/ 	.word	0xffffffff


	//   ....[8]....
        /*007c*/ 	.word	0xffffffff


	//   ....[9]....
        /*0080*/ 	.word	0xffffffff


	//   ....[10]....
        /*0084*/ 	.word	0xffffffff


	//   ....[11]....
        /*0088*/ 	.word	0xffffffff


	//   ....[12]....
        /*008c*/ 	.word	0xffffffff


	//   ....[13]....
        /*0090*/ 	.word	0xffffffff


	//   ....[14]....
        /*0094*/ 	.word	0xffffffff


	//   ....[15]....
        /*0098*/ 	.word	0xffffffff


	//   ....[16]....
        /*009c*/ 	.word	0xffffffff


	//   ....[17]....
        /*00a0*/ 	.word	0xffffffff


	//   ....[18]....
        /*00a4*/ 	.word	0xffffffff


	//   ....[19]....
        /*00a8*/ 	.word	0xffffffff


	//   ....[20]....
        /*00ac*/ 	.word	0xffffffff


	//   ....[21]....
        /*00b0*/ 	.word	0xffffffff


	//   ....[22]....
        /*00b4*/ 	.word	0xffffffff


	//   ....[23]....
        /*00b8*/ 	.word	0xffffffff


	//   ....[24]....
        /*00bc*/ 	.word	0xffffffff


	//   ....[25]....
        /*00c0*/ 	.word	0xffffffff


	//   ....[26]....
        /*00c4*/ 	.word	0xffffffff


	//   ....[27]....
        /*00c8*/ 	.word	0xffffffff


	//   ....[28]....
        /*00cc*/ 	.word	0xffffffff


	//   ....[29]....
        /*00d0*/ 	.word	0xffffffff


	//   ....[30]....
        /*00d4*/ 	.word	0xffffffff


	//   ....[31]....
        /*00d8*/ 	.word	0xffffffff


	//   ....[32]....
        /*00dc*/ 	.word	0xffffffff


	//   ....[33]....
        /*00e0*/ 	.word	0xffffffff


	//   ....[34]....
        /*00e4*/ 	.word	0xffffffff


	//   ....[35]....
        /*00e8*/ 	.word	0xffffffff


	//   ....[36]....
        /*00ec*/ 	.word	0xffffffff


	//   ....[37]....
        /*00f0*/ 	.word	0xffffffff


	//   ....[38]....
        /*00f4*/ 	.word	0xffffffff


	//   ....[39]....
        /*00f8*/ 	.word	0xffffffff


	//   ....[40]....
        /*00fc*/ 	.word	0xffffffff


	//   ....[41]....
        /*0100*/ 	.word	0xffffffff


	//   ....[42]....
        /*0104*/ 	.word	0xffffffff


	//   ....[43]....
        /*0108*/ 	.word	0xffffffff


	//   ....[44]....
        /*010c*/ 	.word	0xffffffff


	//----- nvinfo : EIATTR_COOP_GROUP_INSTR_OFFSETS
	.align		4
.L_212:
        /*0110*/ 	.byte	0x04, 0x28
        /*0112*/ 	.short	(.L_214 - .L_213)


	//   ....[0]....
.L_213:
        /*0114*/ 	.word	0x00000a00


	//   ....[1]....
        /*0118*/ 	.word	0x00000a30


	//   ....[2]....
        /*011c*/ 	.word	0x00000a40


	//   ....[3]....
        /*0120*/ 	.word	0x00000b40


	//   ....[4]....
        /*0124*/ 	.word	0x00000b70


	//   ....[5]....
        /*0128*/ 	.word	0x00000ba0


	//   ....[6]....
        /*012c*/ 	.word	0x00000ca0


	//   ....[7]....
        /*0130*/ 	.word	0x00000cd0


	//   ....[8]....
        /*0134*/ 	.word	0x00000d00


	//   ....[9]....
        /*0138*/ 	.word	0x00000e00


	//   ....[10]....
        /*013c*/ 	.word	0x00000e30


	//   ....[11]....
        /*0140*/ 	.word	0x00000e60


	//   ....[12]....
        /*0144*/ 	.word	0x00000f60


	//   ....[13]....
        /*0148*/ 	.word	0x00000fa0


	//   ....[14]....
        /*014c*/ 	.word	0x00000fd0


	//   ....[15]....
        /*0150*/ 	.word	0x00001b70


	//   ....[16]....
        /*0154*/ 	.word	0x00001b80


	//   ....[17]....
        /*0158*/ 	.word	0x00001b90


	//   ....[18]....
        /*015c*/ 	.word	0x00001c90


	//   ....[19]....
        /*0160*/ 	.word	0x00001cd0


	//   ....[20]....
        /*0164*/ 	.word	0x00001cf0


	//   ....[21]....
        /*0168*/ 	.word	0x00001e00


	//   ....[22]....
        /*016c*/ 	.word	0x00001e40


	//   ....[23]....
        /*0170*/ 	.word	0x00001e60


	//   ....[24]....
        /*0174*/ 	.word	0x00001f70


	//   ....[25]....
        /*0178*/ 	.word	0x00001fb0


	//   ....[26]....
        /*017c*/ 	.word	0x00001fe0


	//   ....[27]....
        /*0180*/ 	.word	0x000020e0


	//   ....[28]....
        /*0184*/ 	.word	0x00002120


	//   ....[29]....
        /*0188*/ 	.word	0x00002150


	//   ....[30]....
        /*018c*/ 	.word	0x00004530


	//   ....[31]....
        /*0190*/ 	.word	0x00004560


	//   ....[32]....
        /*0194*/ 	.word	0x00004570


	//   ....[33]....
        /*0198*/ 	.word	0x00004670


	//   ....[34]....
        /*019c*/ 	.word	0x000046a0


	//   ....[35]....
        /*01a0*/ 	.word	0x000046d0


	//   ....[36]....
        /*01a4*/ 	.word	0x000047d0


	//   ....[37]....
        /*01a8*/ 	.word	0x00004800


	//   ....[38]....
        /*01ac*/ 	.word	0x00004830


	//   ....[39]....
        /*01b0*/ 	.word	0x00004930


	//   ....[40]....
        /*01b4*/ 	.word	0x00004960


	//   ....[41]....
        /*01b8*/ 	.word	0x00004990


	//   ....[42]....
        /*01bc*/ 	.word	0x00004a90


	//   ....[43]....
        /*01c0*/ 	.word	0x00004ad0


	//   ....[44]....
        /*01c4*/ 	.word	0x00004b00


	//----- nvinfo : EIATTR_VRC_CTA_INIT_COUNT
	.align		4
.L_214:
        /*01c8*/ 	.byte	0x02, 0x4a
	.zero		1
	.zero		1


	//----- nvinfo : EIATTR_EXIT_INSTR_OFFSETS
	.align		4
        /*01cc*/ 	.byte	0x04, 0x1c
        /*01ce*/ 	.short	(.L_216 - .L_215)


	//   ....[0]....
.L_215:
        /*01d0*/ 	.word	0x00000030


	//   ....[1]....
        /*01d4*/ 	.word	0x000055e0


	//   ....[2]....
        /*01d8*/ 	.word	0x00005640


	//----- nvinfo : EIATTR_MAX_THREADS
	.align		4
.L_216:
        /*01dc*/ 	.byte	0x04, 0x05
        /*01de*/ 	.short	(.L_218 - .L_217)
.L_217:
        /*01e0*/ 	.word	0x00000100
        /*01e4*/ 	.word	0x00000001
        /*01e8*/ 	.word	0x00000001


	//----- nvinfo : EIATTR_CRS_STACK_SIZE
	.align		4
.L_218:
        /*01ec*/ 	.byte	0x04, 0x1e
        /*01ee*/ 	.short	(.L_220 - .L_219)
.L_219:
        /*01f0*/ 	.word	0x00000000


	//----- nvinfo : EIATTR_CBANK_PARAM_SIZE
	.align		4
.L_220:
        /*01f4*/ 	.byte	0x03, 0x19
        /*01f6*/ 	.short	0x0015


	//----- nvinfo : EIATTR_PARAM_CBANK
	.align		4
        /*01f8*/ 	.byte	0x04, 0x0a
        /*01fa*/ 	.short	(.L_222 - .L_221)
	.align		4
.L_221:
        /*01fc*/ 	.word	index@(.nv.constant0._ZN6thrust24THRUST_300001_SM_1000_NS8cuda_cub4core6detail13_kernel_agentINS1_8__reduce11ReduceAgentIPN4cuda3std3__45tupleIJflEEESC_SB_iNS1_9__extrema9arg_min_fIflNS9_4lessIfEEEEEEJSC_SC_iSH_EEEvDpT0_)
        /*0200*/ 	.short	0x0380
        /*0202*/ 	.short	0x0015


	//----- nvinfo : EIATTR_SW_WAR
	.align		4
.L_222:
        /*0204*/ 	.byte	0x04, 0x36
        /*0206*/ 	.short	(.L_224 - .L_223)
.L_223:
        /*0208*/ 	.word	0x00000008
.L_224:


//--------------------- .nv.info._ZN6thrust24THRUST_300001_SM_1000_NS8cuda_cub4core6detail13_kernel_agentINS1_8__reduce10DrainAgentIiEEJN3cub18CUB_300001_SM_10009GridQueueIjEEiEEEvDpT0_ --------------------------
	.section	.nv.info._ZN6thrust24THRUST_300001_SM_1000_NS8cuda_cub4core6detail13_kernel_agentINS1_8__reduce10DrainAgentIiEEJN3cub18CUB_300001_SM_10009GridQueueIjEEiEEEvDpT0_,"",@"SHT_CUDA_INFO"
	.sectionflags	@""
	.align	4


	//----- nvinfo : EIATTR_CUDA_API_VERSION
	.align		4
        /*0000*/ 	.byte	0x04, 0x37
        /*0002*/ 	.short	(.L_226 - .L_225)
.L_225:
        /*0004*/ 	.word	0x00000082


	//----- nvinfo : EIATTR_KPARAM_INFO
	.align		4
.L_226:
        /*0008*/ 	.byte	0x04, 0x17
        /*000a*/ 	.short	(.L_228 - .L_227)
.L_227:
        /*000c*/ 	.word	0x00000000
        /*0010*/ 	.short	0x0001
        /*0012*/ 	.short	0x0008
        /*0014*/ 	.byte	0x00, 0xf0, 0x11, 0x00


	//----- nvinfo : EIATTR_KPARAM_INFO
	.align		4
.L_228:
        /*0018*/ 	.byte	0x04, 0x17
        /*001a*/ 	.short	(.L_230 - .L_229)
.L_229:
        /*001c*/ 	.word	0x00000000
        /*0020*/ 	.short	0x0000
        /*0022*/ 	.short	0x0000
        /*0024*/ 	.byte	0x00, 0xf0, 0x21, 0x00


	//----- nvinfo : EIATTR_SPARSE_MMA_MASK
	.align		4
.L_230:
        /*0028*/ 	.byte	0x03, 0x50
        /*002a*/ 	.short	0x0000


	//----- nvinfo : EIATTR_MAXREG_COUNT
	.align		4
        /*002c*/ 	.byte	0x03, 0x1b
        /*002e*/ 	.short	0x00ff


	//----- nvinfo : EIATTR_MERCURY_ISA_VERSION
	.align		4
        /*0030*/ 	.byte	0x03, 0x5f
        /*0032*/ 	.short	0x0101


	//----- nvinfo : EIATTR_VRC_CTA_INIT_COUNT
	.align		4
        /*0034*/ 	.byte	0x02, 0x4a
	.zero		1
	.zero		1


	//----- nvinfo : EIATTR_EXIT_INSTR_OFFSETS
	.align		4
        /*0038*/ 	.byte	0x04, 0x1c
        /*003a*/ 	.short	(.L_232 - .L_231)


	//   ....[0]....
.L_231:
        /*003c*/ 	.word	0x00000060


	//----- nvinfo : EIATTR_MAX_THREADS
	.align		4
.L_232:
        /*0040*/ 	.byte	0x04, 0x05
        /*0042*/ 	.short	(.L_234 - .L_233)
.L_233:
        /*0044*/ 	.word	0x00000001
        /*0048*/ 	.word	0x00000001
        /*004c*/ 	.word	0x00000001


	//----- nvinfo : EIATTR_CBANK_PARAM_SIZE
	.align		4
.L_234:
        /*0050*/ 	.byte	0x03, 0x19
        /*0052*/ 	.short	0x000c


	//----- nvinfo : EIATTR_PARAM_CBANK
	.align		4
        /*0054*/ 	.byte	0x04, 0x0a
        /*0056*/ 	.short	(.L_236 - .L_235)
	.align		4
.L_235:
        /*0058*/ 	.word	index@(.nv.constant0._ZN6thrust24THRUST_300001_SM_1000_NS8cuda_cub4core6detail13_kernel_agentINS1_8__reduce10DrainAgentIiEEJN3cub18CUB_300001_SM_10009GridQueueIjEEiEEEvDpT0_)
        /*005c*/ 	.short	0x0380
        /*005e*/ 	.short	0x000c


	//----- nvinfo : EIATTR_SW_WAR
	.align		4
.L_236:
        /*0060*/ 	.byte	0x04, 0x36
        /*0062*/ 	.short	(.L_238 - .L_237)
.L_237:
        /*0064*/ 	.word	0x00000008
.L_238:


//--------------------- .nv.info._ZN6thrust24THRUST_300001_SM_1000_NS8cuda_cub4core6detail13_kernel_agentINS1_8__reduce11ReduceAgentINS0_12zip_iteratorIN4cuda3std3__45tupleIJNS0_6detail15normal_iteratorINS0_10device_ptrIfEEEENS0_17counting_iteratorIlNS0_11use_defaultESI_SI_EEEEEEEPNSB_IJflEEESM_iNS1_9__extrema9arg_min_fIflNSA_4lessIfEEEEEEJSL_SN_iN3cub18CUB_300001_SM_100013GridEvenShareIiEENSV_9GridQueueIjEESS_EEEvDpT0_ --------------------------
	.section	.nv.info._ZN6thrust24THRUST_300001_SM_1000_NS8cuda_cub4core6detail13_kernel_agentINS1_8__reduce11ReduceAgentINS0_12zip_iteratorIN4cuda3std3__45tupleIJNS0_6detail15normal_iteratorINS0_10device_ptrIfEEEENS0_17counting_iteratorIlNS0_11use_defaultESI_SI_EEEEEEEPNSB_IJflEEESM_iNS1_9__extrema9arg_min_fIflNSA_4lessIfEEEEEEJSL_SN_iN3cub18CUB_300001_SM_100013GridEvenShareIiEENSV_9GridQueueIjEESS_EEEvDpT0_,"",@"SHT_CUDA_INFO"
	.sectionflags	@""
	.align	4


	//----- nvinfo : EIATTR_CUDA_API_VERSION
	.align		4
        /*0000*/ 	.byte	0x04, 0x37
        /*0002*/ 	.short	(.L_240 - .L_239)
.L_239:
        /*0004*/ 	.word	0x00000082


	//----- nvinfo : EIATTR_KPARAM_INFO
	.align		4
.L_240:
        /*0008*/ 	.byte	0x04, 0x17
        /*000a*/ 	.short	(.L_242 - .L_241)
.L_241:
        /*000c*/ 	.word	0x00000000
        /*0010*/ 	.short	0x0005
        /*0012*/ 	.short	0x0050
        /*0014*/ 	.byte	0x00, 0xf0, 0x05, 0x00


	//----- nvinfo : EIATTR_KPARAM_INFO
	.align		4
.L_242:
        /*0018*/ 	.byte	0x04, 0x17
        /*001a*/ 	.short	(.L_244 - .L_243)
.L_243:
        /*001c*/ 	.word	0x00000000
        /*0020*/ 	.short	0x0004
        /*0022*/ 	.short	0x0048
        /*0024*/ 	.byte	0x00, 0xf0, 0x21, 0x00


	//----- nvinfo : EIATTR_KPARAM_INFO
	.align		4
.L_244:
        /*0028*/ 	.byte	0x04, 0x17
        /*002a*/ 	.short	(.L_246 - .L_245)
.L_245:
        /*002c*/ 	.word	0x00000000
        /*0030*/ 	.short	0x0003
        /*0032*/ 	.short	0x001c
        /*0034*/ 	.byte	0x00, 0xf0, 0xa1, 0x00


	//----- nvinfo : EIATTR_KPARAM_INFO
	.align		4
.L_246:
        /*0038*/ 	.byte	0x04, 0x17
        /*003a*/ 	.short	(.L_248 - .L_247)
.L_247:
        /*003c*/ 	.word	0x00000000
        /*0040*/ 	.short	0x0002
        /*0042*/ 	.short	0x0018
        /*0044*/ 	.byte	0x00, 0xf0, 0x11, 0x00


	//----- nvinfo : EIATTR_KPARAM_INFO
	.align		4
.L_248:
        /*0048*/ 	.byte	0x04, 0x17
        /*004a*/ 	.short	(.L_250 - .L_249)
.L_249:
        /*004c*/ 	.word	0x00000000
        /*0050*/ 	.short	0x0001
        /*0052*/ 	.short	0x0010
        /*0054*/ 	.byte	0x00, 0xf5, 0x21, 0x00


	//----- nvinfo : EIATTR_KPARAM_INFO
	.align		4
.L_250:
        /*0058*/ 	.byte	0x04, 0x17
        /*005a*/ 	.short	(.L_252 - .L_251)
.L_251:
        /*005c*/ 	.word	0x00000000
        /*0060*/ 	.short	0x0000
        /*0062*/ 	.short	0x0000
        /*0064*/ 	.byte	0x00, 0xf0, 0x41, 0x00


	//----- nvinfo : EIATTR_SPARSE_MMA_MASK
	.align		4
.L_252:
        /*0068*/ 	.byte	0x03, 0x50
        /*006a*/ 	.short	0x0000


	//----- nvinfo : EIATTR_MAXREG_COUNT
	.align		4
        /*006c*/ 	.byte	0x03, 0x1b
        /*006e*/ 	.short	0x00ff


	//----- nvinfo : EIATTR_NUM_BARRIERS
	.align		4
        /*0070*/ 	.byte	0x02, 0x4c
        /*0072*/ 	.byte	0x01
	.zero		1


	//----- nvinfo : EIATTR_MERCURY_ISA_VERSION
	.align		4
        /*0074*/ 	.byte	0x03, 0x5f
        /*0076*/ 	.short	0x0101


	//----- nvinfo : EIATTR_COOP_GROUP_MASK_REGIDS
	.align		4
        /*0078*/ 	.byte	0x04, 0x29
        /*007a*/ 	.short	(.L_254 - .L_253)


	//   ....[0]....
.L_253:
        /*007c*/ 	.word	0xffffffff


	//   ....[1]....
        /*0080*/ 	.word	0xffffffff


	//   ....[2]....
        /*0084*/ 	.word	0xffffffff


	//   ....[3]....
        /*0088*/ 	.word	0xffffffff


	//   ....[4]....
        /*008c*/ 	.word	0xffffffff


	//   ....[5]....
        /*0090*/ 	.word	0xffffffff


	//   ....[6]....
        /*0094*/ 	.word	0xffffffff


	//   ....[7]....
        /*0098*/ 	.word	0xffffffff


	//   ....[8]....
        /*009c*/ 	.word	0xffffffff


	//   ....[9]....
        /*00a0*/ 	.word	0xffffffff


	//   ....[10]....
        /*00a4*/ 	.word	0xffffffff


	//   ....[11]....
        /*00a8*/ 	.word	0xffffffff


	//   ....[12]....
        /*00ac*/ 	.word	0xffffffff


	//   ....[13]....
        /*00b0*/ 	.word	0xffffffff


	//   ....[14]....
        /*00b4*/ 	.word	0xffffffff


	//   ....[15]....
        /*00b8*/ 	.word	0xffffffff


	//   ....[16]....
        /*00bc*/ 	.word	0xffffffff


	//   ....[17]....
        /*00c0*/ 	.word	0xffffffff


	//   ....[18]....
        /*00c4*/ 	.word	0xffffffff


	//   ....[19]....
        /*00c8*/ 	.word	0xffffffff


	//   ....[20]....
        /*00cc*/ 	.word	0xffffffff


	//   ....[21]....
        /*00d0*/ 	.word	0xffffffff


	//   ....[22]....
        /*00d4*/ 	.word	0xffffffff


	//   ....[23]....
        /*00d8*/ 	.word	0xffffffff


	//   ....[24]....
        /*00dc*/ 	.word	0xffffffff


	//   ....[25]....
        /*00e0*/ 	.word	0xffffffff


	//   ....[26]....
        /*00e4*/ 	.word	0xffffffff


	//   ....[27]....
        /*00e8*/ 	.word	0xffffffff


	//   ....[28]....
        /*00ec*/ 	.word	0xffffffff


	//   ....[29]....
        /*00f0*/ 	.word	0xffffffff


	//   ....[30]....
        /*00f4*/ 	.word	0xffffffff


	//   ....[31]....
        /*00f8*/ 	.word	0xffffffff


	//   ....[32]....
        /*00fc*/ 	.word	0xffffffff


	//   ....[33]....
        /*0100*/ 	.word	0xffffffff


	//   ....[34]....
        /*0104*/ 	.word	0xffffffff


	//   ....[35]....
        /*0108*/ 	.word	0xffffffff


	//   ....[36]....
        /*010c*/ 	.word	0xffffffff


	//   ....[37]....
        /*0110*/ 	.word	0xffffffff


	//   ....[38]....
        /*0114*/ 	.word	0xffffffff


	//   ....[39]....
        /*0118*/ 	.word	0xffffffff


	//   ....[40]....
        /*011c*/ 	.word	0xffffffff


	//   ....[41]....
        /*0120*/ 	.word	0xffffffff


	//   ....[42]....
        /*0124*/ 	.word	0xffffffff


	//   ....[43]....
        /*0128*/ 	.word	0xffffffff


	//   ....[44]....
        /*012c*/ 	.word	0xffffffff


	//----- nvinfo : EIATTR_COOP_GROUP_INSTR_OFFSETS
	.align		4
.L_254:
        /*0130*/ 	.byte	0x04, 0x28
        /*0132*/ 	.short	(.L_256 - .L_255)


	//   ....[0]....
.L_255:
        /*0134*/ 	.word	0x00000b40


	//   ....[1]....
        /*0138*/ 	.word	0x00000b70


	//   ....[2]....
        /*013c*/ 	.word	0x00000b80


	//   ....[3]....
        /*0140*/ 	.word	0x00000c80


	//   ....[4]....
        /*0144*/ 	.word	0x00000cb0


	//   ....[5]....
        /*0148*/ 	.word	0x00000ce0


	//   ....[6]....
        /*014c*/ 	.word	0x00000de0


	//   ....[7]....
        /*0150*/ 	.word	0x00000e10


	//   ....[8]....
        /*0154*/ 	.word	0x00000e40


	//   ....[9]....
        /*0158*/ 	.word	0x00000f40


	//   ....[10]....
        /*015c*/ 	.word	0x00000f70


	//   ....[11]....
        /*0160*/ 	.word	0x00000fa0


	//   ....[12]....
        /*0164*/ 	.word	0x000010a0


	//   ....[13]....
        /*0168*/ 	.word	0x000010e0


	//   ....[14]....
        /*016c*/ 	.word	0x00001110


	//   ....[15]....
        /*0170*/ 	.word	0x00001cb0


	//   ....[16]....
        /*0174*/ 	.word	0x00001cc0


	//   ....[17]....
        /*0178*/ 	.word	0x00001cd0


	//   ....[18]....
        /*017c*/ 	.word	0x00001dd0


	//   ....[19]....
        /*0180*/ 	.word	0x00001e10


	//   ....[20]....
        /*0184*/ 	.word	0x00001e30


	//   ....[21]....
        /*0188*/ 	.word	0x00001f40


	//   ....[22]....
        /*018c*/ 	.word	0x00001f80


	//   ....[23]....
        /*0190*/ 	.word	0x00001fa0


	//   ....[24]....
        /*0194*/ 	.word	0x000020b0


	//   ....[25]....
        /*0198*/ 	.word	0x000020f0


	//   ....[26]....
        /*019c*/ 	.word	0x00002110


	//   ....[27]....
        /*01a0*/ 	.word	0x00002220


	//   ....[28]....
        /*01a4*/ 	.word	0x00002260


	//   ....[29]....
        /*01a8*/ 	.word	0x00002290


	//   ....[30]....
        /*01ac*/ 	.word	0x00004810


	//   ....[31]....
        /*01b0*/ 	.word	0x00004840


	//   ....[32]....
        /*01b4*/ 	.word	0x00004850


	//   ....[33]....
        /*01b8*/ 	.word	0x00004950


	//   ....[34]....
        /*01bc*/ 	.word	0x00004980


	//   ....[35]....
        /*01c0*/ 	.word	0x000049b0


	//   ....[36]....
        /*01c4*/ 	.word	0x00004ab0


	//   ....[37]....
        /*01c8*/ 	.word	0x00004ae0


	//   ....[38]....
        /*01cc*/ 	.word	0x00004b10


	//   ....[39]....
        /*01d0*/ 	.word	0x00004c10


	//   ....[40]....
        /*01d4*/ 	.word	0x00004c40


	//   ....[41]....
        /*01d8*/ 	.word	0x00004c70


	//   ....[42]....
        /*01dc*/ 	.word	0x00004d70


	//   ....[43]....
        /*01e0*/ 	.word	0x00004db0


	//   ....[44]....
        /*01e4*/ 	.word	0x00004de0


	//----- nvinfo : EIATTR_VRC_CTA_INIT_COUNT
	.align		4
.L_256:
        /*01e8*/ 	.byte	0x02, 0x4a
	.zero		1
	.zero		1


	//----- nvinfo : EIATTR_EXIT_INSTR_OFFSETS
	.align		4
        /*01ec*/ 	.byte	0x04, 0x1c
        /*01ee*/ 	.short	(.L_258 - .L_257)


	//   ....[0]....
.L_257:
        /*01f0*/ 	.word	0x000058a0


	//   ....[1]....
        /*01f4*/ 	.word	0x00005920


	//----- nvinfo : EIATTR_MAX_THREADS
	.align		4
.L_258:
        /*01f8*/ 	.byte	0x04, 0x05
        /*01fa*/ 	.short	(.L_260 - .L_259)
.L_259:
        /*01fc*/ 	.word	0x00000100
        /*0200*/ 	.word	0x00000001
        /*0204*/ 	.word	0x00000001


	//----- nvinfo : EIATTR_CRS_STACK_SIZE
	.align		4
.L_260:
        /*0208*/ 	.byte	0x04, 0x1e
        /*020a*/ 	.short	(.L_262 - .L_261)
.L_261:
        /*020c*/ 	.word	0x00000000


	//----- nvinfo : EIATTR_CBANK_PARAM_SIZE
	.align		4
.L_262:
        /*0210*/ 	.byte	0x03, 0x19
        /*0212*/ 	.short	0x0051


	//----- nvinfo : EIATTR_PARAM_CBANK
	.align		4
        /*0214*/ 	.byte	0x04, 0x0a
        /*0216*/ 	.short	(.L_264 - .L_263)
	.align		4
.L_263:
        /*0218*/ 	.word	index@(.nv.constant0._ZN6thrust24THRUST_300001_SM_1000_NS8cuda_cub4core6detail13_kernel_agentINS1_8__reduce11ReduceAgentINS0_12zip_iteratorIN4cuda3std3__45tupleIJNS0_6detail15normal_iteratorINS0_10device_ptrIfEEEENS0_17counting_iteratorIlNS0_11use_defaultESI_SI_EEEEEEEPNSB_IJflEEESM_iNS1_9__extrema9arg_min_fIflNSA_4lessIfEEEEEEJSL_SN_iN3cub18CUB_300001_SM_100013GridEvenShareIiEENSV_9GridQueueIjEESS_EEEvDpT0_)
        /*021c*/ 	.short	0x0380
        /*021e*/ 	.short	0x0051


	//----- nvinfo : EIATTR_SW_WAR
	.align		4
.L_264:
        /*0220*/ 	.byte	0x04, 0x36
        /*0222*/ 	.short	(.L_266 - .L_265)
.L_265:
        /*0224*/ 	.word	0x00000008
.L_266:


//--------------------- .nv.info._ZN6thrust24THRUST_300001_SM_1000_NS8cuda_cub4core6detail13_kernel_agentINS1_8__reduce11ReduceAgentINS0_12zip_iteratorIN4cuda3std3__45tupleIJNS0_6detail15normal_iteratorINS0_10device_ptrIfEEEENS0_17counting_iteratorIlNS0_11use_defaultESI_SI_EEEEEEEPNSB_IJflEEESM_iNS1_9__extrema9arg_min_fIflNSA_4lessIfEEEEEEJSL_SN_iSS_EEEvDpT0_ --------------------------
	.section	.nv.info._ZN6thrust24THRUST_300001_SM_1000_NS8cuda_cub4core6detail13_kernel_agentINS1_8__reduce11ReduceAgentINS0_12zip_iteratorIN4cuda3std3__45tupleIJNS0_6detail15normal_iteratorINS0_10device_ptrIfEEEENS0_17counting_iteratorIlNS0_11use_defaultESI_SI_EEEEEEEPNSB_IJflEEESM_iNS1_9__extrema9arg_min_fIflNSA_4lessIfEEEEEEJSL_SN_iSS_EEEvDpT0_,"",@"SHT_CUDA_INFO"
	.sectionflags	@""
	.align	4


	//----- nvinfo : EIATTR_CUDA_API_VERSION
	.align		4
        /*0000*/ 	.byte	0x04, 0x37
        /*0002*/ 	.short	(.L_268 - .L_267)
.L_267:
        /*0004*/ 	.word	0x00000082


	//----- nvinfo : EIATTR_KPARAM_INFO
	.align		4
.L_268:
        /*0008*/ 	.byte	0x04, 0x17
        /*000a*/ 	.short	(.L_270 - .L_269)
.L_269:
        /*000c*/ 	.word	0x00000000
        /*0010*/ 	.short	0x0003
        /*0012*/ 	.short	0x001c
        /*0014*/ 	.byte	0x00, 0xf0, 0x05, 0x00


	//----- nvinfo : EIATTR_KPARAM_INFO
	.align		4
.L_270:
        /*0018*/ 	.byte	0x04, 0x17
        /*001a*/ 	.short	(.L_272 - .L_271)
.L_271:
        /*001c*/ 	.word	0x00000000
        /*0020*/ 	.short	0x0002
        /*0022*/ 	.short	0x0018
        /*0024*/ 	.byte	0x00, 0xf0, 0x11, 0x00


	//----- nvinfo : EIATTR_KPARAM_INFO
	.align		4
.L_272:
        /*0028*/ 	.byte	0x04, 0x17
        /*002a*/ 	.short	(.L_274 - .L_273)
.L_273:
        /*002c*/ 	.word	0x00000000
        /*0030*/ 	.short	0x0001
        /*0032*/ 	.short	0x0010
        /*0034*/ 	.byte	0x00, 0xf5, 0x21, 0x00


	//----- nvinfo : EIATTR_KPARAM_INFO
	.align		4
.L_274:
        /*0038*/ 	.byte	0x04, 0x17
        /*003a*/ 	.short	(.L_276 - .L_275)
.L_275:
        /*003c*/ 	.word	0x00000000
        /*0040*/ 	.short	0x0000
        /*0042*/ 	.short	0x0000
        /*0044*/ 	.byte	0x00, 0xf0, 0x41, 0x00


	//----- nvinfo : EIATTR_SPARSE_MMA_MASK
	.align		4
.L_276:
        /*0048*/ 	.byte	0x03, 0x50
        /*004a*/ 	.short	0x0000


	//----- nvinfo : EIATTR_MAXREG_COUNT
	.align		4
        /*004c*/ 	.byte	0x03, 0x1b
        /*004e*/ 	.short	0x00ff


	//----- nvinfo : EIATTR_NUM_BARRIERS
	.align		4
        /*0050*/ 	.byte	0x02, 0x4c
        /*0052*/ 	.byte	0x01
	.zero		1


	//----- nvinfo : EIATTR_MERCURY_ISA_VERSION
	.align		4
        /*0054*/ 	.byte	0x03, 0x5f
        /*0056*/ 	.short	0x0101


	//----- nvinfo : EIATTR_COOP_GROUP_MASK_REGIDS
	.align		4
        /*0058*/ 	.byte	0x04, 0x29
        /*005a*/ 	.short	(.L_278 - .L_277)


	//   ....[0]....
.L_277:
        /*005c*/ 	.word	0xffffffff


	//   ....[1]....
        /*0060*/ 	.word	0xffffffff


	//   ....[2]....
        /*0064*/ 	.word	0xffffffff


	//   ....[3]....
        /*0068*/ 	.word	0xffffffff


	//   ....[4]....
        /*006c*/ 	.word	0xffffffff


	//   ....[5]....
        /*0070*/ 	.word	0xffffffff


	//   ....[6]....
        /*0074*/ 	.word	0xffffffff


	//   ....[7]....
        /*0078*/ 	.word	0xffffffff


	//   ....[8]....
        /*007c*/ 	.word	0xffffffff


	//   ....[9]....
        /*0080*/ 	.word	0xffffffff


	//   ....[10]....
        /*0084*/ 	.word	0xffffffff


	//   ....[11]....
        /*0088*/ 	.word	0xffffffff


	//   ....[12]....
        /*008c*/ 	.word	0xffffffff


	//   ....[13]....
        /*0090*/ 	.word	0xffffffff


	//   ....[14]....
        /*0094*/ 	.word	0xffffffff


	//   ....[15]....
        /*0098*/ 	.word	0xffffffff


	//   ....[16]....
        /*009c*/ 	.word	0xffffffff


	//   ....[17]....
        /*00a0*/ 	.word	0xffffffff


	//   ....[18]....
        /*00a4*/ 	.word	0xffffffff


	//   ....[19]....
        /*00a8*/ 	.word	0xffffffff


	//   ....[20]....
        /*00ac*/ 	.word	0xffffffff


	//   ....[21]....
        /*00b0*/ 	.word	0xffffffff


	//   ....[22]....
        /*00b4*/ 	.word	0xffffffff


	//   ....[23]....
        /*00b8*/ 	.word	0xffffffff


	//   ....[24]....
        /*00bc*/ 	.word	0xffffffff


	//   ....[25]....
        /*00c0*/ 	.word	0xffffffff


	//   ....[26]....
        /*00c4*/ 	.word	0xffffffff


	//   ....[27]....
        /*00c8*/ 	.word	0xffffffff


	//   ....[28]....
        /*00cc*/ 	.word	0xffffffff


	//   ....[29]....
        /*00d0*/ 	.word	0xffffffff


	//   ....[30]....
        /*00d4*/ 	.word	0xffffffff


	//   ....[31]....
        /*00d8*/ 	.word	0xffffffff


	//   ....[32]....
        /*00dc*/ 	.word	0xffffffff


	//   ....[33]....
        /*00e0*/ 	.word	0xffffffff


	//   ....[34]....
        /*00e4*/ 	.word	0xffffffff


	//   ....[35]....
        /*00e8*/ 	.word	0xffffffff


	//   ....[36]....
        /*00ec*/ 	.word	0xffffffff


	//   ....[37]....
        /*00f0*/ 	.word	0xffffffff


	//   ....[38]....
        /*00f4*/ 	.word	0xffffffff


	//   ....[39]....
        /*00f8*/ 	.word	0xffffffff


	//   ....[40]....
        /*00fc*/ 	.word	0xffffffff


	//   ....[41]....
        /*0100*/ 	.word	0xffffffff


	//   ....[42]....
        /*0104*/ 	.word	0xffffffff


	//   ....[43]....
        /*0108*/ 	.word	0xffffffff


	//   ....[44]....
        /*010c*/ 	.word	0xffffffff


	//----- nvinfo : EIATTR_COOP_GROUP_INSTR_OFFSETS
	.align		4
.L_278:
        /*0110*/ 	.byte	0x04, 0x28
        /*0112*/ 	.short	(.L_280 - .L_279)


	//   ....[0]....
.L_279:
        /*0114*/ 	.word	0x00000b10


	//   ....[1]....
        /*0118*/ 	.word	0x00000b40


	//   ....[2]....
        /*011c*/ 	.word	0x00000b50


	//   ....[3]....
        /*0120*/ 	.word	0x00000c50


	//   ....[4]....
        /*0124*/ 	.word	0x00000c80


	//   ....[5]....
        /*0128*/ 	.word	0x00000cb0


	//   ....[6]....
        /*012c*/ 	.word	0x00000db0


	//   ....[7]....
        /*0130*/ 	.word	0x00000de0


	//   ....[8]....
        /*0134*/ 	.word	0x00000e10


	//   ....[9]....
        /*0138*/ 	.word	0x00000f10


	//   ....[10]....
        /*013c*/ 	.word	0x00000f40


	//   ....[11]....
        /*0140*/ 	.word	0x00000f70


	//   ....[12]....
        /*0144*/ 	.word	0x00001070


	//   ....[13]....
        /*0148*/ 	.word	0x000010b0


	//   ....[14]....
        /*014c*/ 	.word	0x000010e0


	//   ....[15]....
        /*0150*/ 	.word	0x00001c80


	//   ....[16]....
        /*0154*/ 	.word	0x00001c90


	//   ....[17]....
        /*0158*/ 	.word	0x00001ca0


	//   ....[18]....
        /*015c*/ 	.word	0x00001da0


	//   ....[19]....
        /*0160*/ 	.word	0x00001de0


	//   ....[20]....
        /*0164*/ 	.word	0x00001e00


	//   ....[21]....
        /*0168*/ 	.word	0x00001f10


	//   ....[22]....
        /*016c*/ 	.word	0x00001f50


	//   ....[23]....
        /*0170*/ 	.word	0x00001f70


	//   ....[24]....
        /*0174*/ 	.word	0x00002080


	//   ....[25]....
        /*0178*/ 	.word	0x000020c0


	//   ....[26]....
        /*017c*/ 	.word	0x000020f0


	//   ....[27]....
        /*0180*/ 	.word	0x000021f0


	//   ....[28]....
        /*0184*/ 	.word	0x00002230


	//   ....[29]....
        /*0188*/ 	.word	0x00002260


	//   ....[30]....
        /*018c*/ 	.word	0x000045f0


	//   ....[31]....
        /*0190*/ 	.word	0x00004620


	//   ....[32]....
        /*0194*/ 	.word	0x00004630


	//   ....[33]....
        /*0198*/ 	.word	0x00004730


	//   ....[34]....
        /*019c*/ 	.word	0x00004760


	//   ....[35]....
        /*01a0*/ 	.word	0x00004790


	//   ....[36]....
        /*01a4*/ 	.word	0x00004890


	//   ....[37]....
        /*01a8*/ 	.word	0x000048c0


	//   ....[38]....
        /*01ac*/ 	.word	0x000048f0


	//   ....[39]....
        /*01b0*/ 	.word	0x000049f0


	//   ....[40]....
        /*01b4*/ 	.word	0x00004a20


	//   ....[41]....
        /*01b8*/ 	.word	0x00004a50


	//   ....[42]....
        /*01bc*/ 	.word	0x00004b50


	//   ....[43]....
        /*01c0*/ 	.word	0x00004b90


	//   ....[44]....
        /*01c4*/ 	.word	0x00004bc0


	//----- nvinfo : EIATTR_VRC_CTA_INIT_COUNT
	.align		4
.L_280:
        /*01c8*/ 	.byte	0x02, 0x4a
	.zero		1
	.zero		1


	//----- nvinfo : EIATTR_EXIT_INSTR_OFFSETS
	.align		4
        /*01cc*/ 	.byte	0x04, 0x1c
        /*01ce*/ 	.short	(.L_282 - .L_281)


	//   ....[0]....
.L_281:
        /*01d0*/ 	.word	0x00000030


	//   ....[1]....
        /*01d4*/ 	.word	0x000056a0


	//   ....[2]....
        /*01d8*/ 	.word	0x00005700


	//----- nvinfo : EIATTR_MAX_THREADS
	.align		4
.L_282:
        /*01dc*/ 	.byte	0x04, 0x05
        /*01de*/ 	.short	(.L_284 - .L_283)
.L_283:
        /*01e0*/ 	.word	0x00000100
        /*01e4*/ 	.word	0x00000001
        /*01e8*/ 	.word	0x00000001


	//----- nvinfo : EIATTR_CRS_STACK_SIZE
	.align		4
.L_284:
        /*01ec*/ 	.byte	0x04, 0x1e
        /*01ee*/ 	.short	(.L_286 - .L_285)
.L_285:
        /*01f0*/ 	.word	0x00000000


	//----- nvinfo : EIATTR_CBANK_PARAM_SIZE
	.align		4
.L_286:
        /*01f4*/ 	.byte	0x03, 0x19
        /*01f6*/ 	.short	0x001d


	//----- nvinfo : EIATTR_PARAM_CBANK
	.align		4
        /*01f8*/ 	.byte	0x04, 0x0a
        /*01fa*/ 	.short	(.L_288 - .L_287)
	.align		4
.L_287:
        /*01fc*/ 	.word	index@(.nv.constant0._ZN6thrust24THRUST_300001_SM_1000_NS8cuda_cub4core6detail13_kernel_agentINS1_8__reduce11ReduceAgentINS0_12zip_iteratorIN4cuda3std3__45tupleIJNS0_6detail15normal_iteratorINS0_10device_ptrIfEEEENS0_17counting_iteratorIlNS0_11use_defaultESI_SI_EEEEEEEPNSB_IJflEEESM_iNS1_9__extrema9arg_min_fIflNSA_4lessIfEEEEEEJSL_SN_iSS_EEEvDpT0_)
        /*0200*/ 	.short	0x0380
        /*0202*/ 	.short	0x001d


	//----- nvinfo : EIATTR_SW_WAR
	.align		4
.L_288:
        /*0204*/ 	.byte	0x04, 0x36
        /*0206*/ 	.short	(.L_290 - .L_289)
.L_289:
        /*0208*/ 	.word	0x00000008
.L_290:


//--------------------- .nv.info._Z16compute_distancePfiS_S_i --------------------------
	.section	.nv.info._Z16compute_distancePfiS_S_i,"",@"SHT_CUDA_INFO"
	.sectionflags	@""
	.align	4


	//----- nvinfo : EIATTR_CUDA_API_VERSION
	.align		4
        /*0000*/ 	.byte	0x04, 0x37
        /*0002*/ 	.short	(.L_292 - .L_291)
.L_291:
        /*0004*/ 	.word	0x00000082


	//----- nvinfo : EIATTR_KPARAM_INFO
	.align		4
.L_292:
        /*0008*/ 	.byte	0x04, 0x17
        /*000a*/ 	.short	(.L_294 - .L_293)
.L_293:
        /*000c*/ 	.word	0x00000000
        /*0010*/ 	.short	0x0004
        /*0012*/ 	.short	0x0020
        /*0014*/ 	.byte	0x00, 0xf0, 0x11, 0x00


	//----- nvinfo : EIATTR_KPARAM_INFO
	.align		4
.L_294:
        /*0018*/ 	.byte	0x04, 0x17
        /*001a*/ 	.short	(.L_296 - .L_295)
.L_295:
        /*001c*/ 	.word	0x00000000
        /*0020*/ 	.short	0x0003
        /*0022*/ 	.short	0x0018
        /*0024*/ 	.byte	0x00, 0xf5, 0x21, 0x00


	//----- nvinfo : EIATTR_KPARAM_INFO
	.align		4
.L_296:
        /*0028*/ 	.byte	0x04, 0x17
        /*002a*/ 	.short	(.L_298 - .L_297)
.L_297:
        /*002c*/ 	.word	0x00000000
        /*0030*/ 	.short	0x0002
        /*0032*/ 	.short	0x0010
        /*0034*/ 	.byte	0x00, 0xf5, 0x21, 0x00


	//----- nvinfo : EIATTR_KPARAM_INFO
	.align		4
.L_298:
        /*0038*/ 	.byte	0x04, 0x17
        /*003a*/ 	.short	(.L_300 - .L_299)
.L_299:
        /*003c*/ 	.word	0x00000000
        /*0040*/ 	.short	0x0001
        /*0042*/ 	.short	0x0008
        /*0044*/ 	.byte	0x00, 0xf0, 0x11, 0x00


	//----- nvinfo : EIATTR_KPARAM_INFO
	.align		4
.L_300:
        /*0048*/ 	.byte	0x04, 0x17
        /*004a*/ 	.short	(.L_302 - .L_301)
.L_301:
        /*004c*/ 	.word	0x00000000
        /*0050*/ 	.short	0x0000
        /*0052*/ 	.short	0x0000
        /*0054*/ 	.byte	0x00, 0xf5, 0x21, 0x00


	//----- nvinfo : EIATTR_SPARSE_MMA_MASK
	.align		4
.L_302:
        /*0058*/ 	.byte	0x03, 0x50
        /*005a*/ 	.short	0x0000


	//----- nvinfo : EIATTR_MAXREG_COUNT
	.align		4
        /*005c*/ 	.byte	0x03, 0x1b
        /*005e*/ 	.short	0x00ff


	//----- nvinfo : EIATTR_MERCURY_ISA_VERSION
	.align		4
        /*0060*/ 	.byte	0x03, 0x5f
        /*0062*/ 	.short	0x0101


	//----- nvinfo : EIATTR_VRC_CTA_INIT_COUNT
	.align		4
        /*0064*/ 	.byte	0x02, 0x4a
	.zero		1
	.zero		1


	//----- nvinfo : EIATTR_EXIT_INSTR_OFFSETS
	.align		4
        /*0068*/ 	.byte	0x04, 0x1c
        /*006a*/ 	.short	(.L_304 - .L_303)


	//   ....[0]....
.L_303:
        /*006c*/ 	.word	0x00000070


	//   ....[1]....
        /*0070*/ 	.word	0x00000c90


	//----- nvinfo : EIATTR_CBANK_PARAM_SIZE
	.align		4
.L_304:
        /*0074*/ 	.byte	0x03, 0x19
        /*0076*/ 	.short	0x0024


	//----- nvinfo : EIATTR_PARAM_CBANK
	.align		4
        /*0078*/ 	.byte	0x04, 0x0a
        /*007a*/ 	.short	(.L_306 - .L_305)
	.align		4
.L_305:
        /*007c*/ 	.word	index@(.nv.constant0._Z16compute_distancePfiS_S_i)
        /*0080*/ 	.short	0x0380
        /*0082*/ 	.short	0x0024


	//----- nvinfo : EIATTR_SW_WAR
	.align		4
.L_306:
        /*0084*/ 	.byte	0x04, 0x36
        /*0086*/ 	.short	(.L_308 - .L_307)
.L_307:
        /*0088*/ 	.word	0x00000008
.L_308:


//--------------------- .nv.callgraph             --------------------------
	.section	.nv.callgraph,"",@"SHT_CUDA_CALLGRAPH"
	.align	4
	.sectionentsize	8
	.align		4
        /*0000*/ 	.word	0x00000000
	.align		4
        /*0004*/ 	.word	0xffffffff
	.align		4
        /*0008*/ 	.word	0x00000000
	.align		4
        /*000c*/ 	.word	0xfffffffe
	.align		4
        /*0010*/ 	.word	0x00000000
	.align		4
        /*0014*/ 	.word	0xfffffffd
	.align		4
        /*0018*/ 	.word	0x00000000
	.align		4
        /*001c*/ 	.word	0xfffffffc


//--------------------- .nv.constant4             --------------------------
	.section	.nv.constant4,"a",@progbits
	.align	8
	.align		8
.nv.constant4:
        /*0000*/ 	.dword	_ZN34_INTERNAL_9a876639_4_k_cu_7fbbe9354cuda3std3__45__cpo5beginE
	.align		8
        /*0008*/ 	.dword	_ZN34_INTERNAL_9a876639_4_k_cu_7fbbe9354cuda3std3__45__cpo3endE
	.align		8
        /*0010*/ 	.dword	_ZN34_INTERNAL_9a876639_4_k_cu_7fbbe9354cuda3std3__45__cpo6cbeginE
	.align		8
        /*0018*/ 	.dword	_ZN34_INTERNAL_9a876639_4_k_cu_7fbbe9354cuda3std3__45__cpo4cendE
	.align		8
        /*0020*/ 	.dword	_ZN34_INTERNAL_9a876639_4_k_cu_7fbbe9354cuda3std3__45__cpo6rbeginE
	.align		8
        /*0028*/ 	.dword	_ZN34_INTERNAL_9a876639_4_k_cu_7fbbe9354cuda3std3__45__cpo4rendE
	.align		8
        /*0030*/ 	.dword	_ZN34_INTERNAL_9a876639_4_k_cu_7fbbe9354cuda3std3__45__cpo7crbeginE
	.align		8
        /*0038*/ 	.dword	_ZN34_INTERNAL_9a876639_4_k_cu_7fbbe9354cuda3std3__45__cpo5crendE
	.align		8
        /*0040*/ 	.dword	_ZN34_INTERNAL_9a876639_4_k_cu_7fbbe9354cuda3std3__436_GLOBAL__N__9a876639_4_k_cu_7fbbe9356ignoreE
	.align		8
        /*0048*/ 	.dword	_ZN34_INTERNAL_9a876639_4_k_cu_7fbbe9354cuda3std3__419piecewise_constructE
	.align		8
        /*0050*/ 	.dword	_ZN34_INTERNAL_9a876639_4_k_cu_7fbbe9354cuda3std3__48in_placeE
	.align		8
        /*0058*/ 	.dword	_ZN34_INTERNAL_9a876639_4_k_cu_7fbbe9354cuda3std3__420unreachable_sentinelE
	.align		8
        /*0060*/ 	.dword	_ZN34_INTERNAL_9a876639_4_k_cu_7fbbe9354cuda3std3__47nulloptE
	.align		8
        /*0068*/ 	.dword	_ZN34_INTERNAL_9a876639_4_k_cu_7fbbe9354cuda3std3__48unexpectE
	.align		8
        /*0070*/ 	.dword	_ZN34_INTERNAL_9a876639_4_k_cu_7fbbe9354cuda3std6ranges3__45__cpo4swapE
	.align		8
        /*0078*/ 	.dword	_ZN34_INTERNAL_9a876639_4_k_cu_7fbbe9354cuda3std6ranges3__45__cpo9iter_moveE
	.align		8
        /*0080*/ 	.dword	_ZN34_INTERNAL_9a876639_4_k_cu_7fbbe9354cuda3std6ranges3__45__cpo5beginE
	.align		8
        /*0088*/ 	.dword	_ZN34_INTERNAL_9a876639_4_k_cu_7fbbe9354cuda3std6ranges3__45__cpo3endE
	.align		8
        /*0090*/ 	.dword	_ZN34_INTERNAL_9a876639_4_k_cu_7fbbe9354cuda3std6ranges3__45__cpo6cbeginE
	.align		8
        /*0098*/ 	.dword	_ZN34_INTERNAL_9a876639_4_k_cu_7fbbe9354cuda3std6ranges3__45__cpo4cendE
	.align		8
        /*00a0*/ 	.dword	_ZN34_INTERNAL_9a876639_4_k_cu_7fbbe9354cuda3std6ranges3__45__cpo7advanceE
	.align		8
        /*00a8*/ 	.dword	_ZN34_INTERNAL_9a876639_4_k_cu_7fbbe9354cuda3std6ranges3__45__cpo9iter_swapE
	.align		8
        /*00b0*/ 	.dword	_ZN34_INTERNAL_9a876639_4_k_cu_7fbbe9354cuda3std6ranges3__45__cpo4nextE
	.align		8
        /*00b8*/ 	.dword	_ZN34_INTERNAL_9a876639_4_k_cu_7fbbe9354cuda3std6ranges3__45__cpo4prevE
	.align		8
        /*00c0*/ 	.dword	_ZN34_INTERNAL_9a876639_4_k_cu_7fbbe9354cuda3std6ranges3__45__cpo4dataE
	.align		8
        /*00c8*/ 	.dword	_ZN34_INTERNAL_9a876639_4_k_cu_7fbbe9354cuda3std6ranges3__45__cpo5cdataE
	.align		8
        /*00d0*/ 	.dword	_ZN34_INTERNAL_9a876639_4_k_cu_7fbbe9354cuda3std6ranges3__45__cpo4sizeE
	.align		8
        /*00d8*/ 	.dword	_ZN34_INTERNAL_9a876639_4_k_cu_7fbbe9354cuda3std6ranges3__45__cpo5ssizeE
	.align		8
        /*00e0*/ 	.dword	_ZN34_INTERNAL_9a876639_4_k_cu_7fbbe9354cuda3std6ranges3__45__cpo8distanceE
	.align		8
        /*00e8*/ 	.dword	_ZN34_INTERNAL_9a876639_4_k_cu_7fbbe9356thrust24THRUST_300001_SM_1000_NS8cuda_cub3parE
	.align		8
        /*00f0*/ 	.dword	_ZN34_INTERNAL_9a876639_4_k_cu_7fbbe9356thrust24THRUST_300001_SM_1000_NS8cuda_cub10par_nosyncE
	.align		8
        /*00f8*/ 	.dword	_ZN34_INTERNAL_9a876639_4_k_cu_7fbbe9356thrust24THRUST_300001_SM_1000_NS6system6detail10sequential3seqE
	.align		8
        /*0100*/ 	.dword	_ZN34_INTERNAL_9a876639_4_k_cu_7fbbe9356thrust24THRUST_300001_SM_1000_NS6system3cpp3parE
	.align		8
        /*0108*/ 	.dword	_ZN34_INTERNAL_9a876639_4_k_cu_7fbbe9356thrust24THRUST_300001_SM_1000_NS12placeholders2_1E
	.align		8
        /*0110*/ 	.dword	_ZN34_INTERNAL_9a876639_4_k_cu_7fbbe9356thrust24THRUST_300001_SM_1000_NS12placeholders2_2E
	.align		8
        /*0118*/ 	.dword	_ZN34_INTERNAL_9a876639_4_k_cu_7fbbe9356thrust24THRUST_300001_SM_1000_NS12placeholders2_3E
	.align		8
        /*0120*/ 	.dword	_ZN34_INTERNAL_9a876639_4_k_cu_7fbbe9356thrust24THRUST_300001_SM_1000_NS12placeholders2_4E
	.align		8
        /*0128*/ 	.dword	_ZN34_INTERNAL_9a876639_4_k_cu_7fbbe9356thrust24THRUST_300001_SM_1000_NS12placeholders2_5E
	.align		8
        /*0130*/ 	.dword	_ZN34_INTERNAL_9a876639_4_k_cu_7fbbe9356thrust24THRUST_300001_SM_1000_NS12placeholders2_6E
	.align		8
        /*0138*/ 	.dword	_ZN34_INTERNAL_9a876639_4_k_cu_7fbbe9356thrust24THRUST_300001_SM_1000_NS12placeholders2_7E
	.align		8
        /*0140*/ 	.dword	_ZN34_INTERNAL_9a876639_4_k_cu_7fbbe9356thrust24THRUST_300001_SM_1000_NS12placeholders2_8E
	.align		8
        /*0148*/ 	.dword	_ZN34_INTERNAL_9a876639_4_k_cu_7fbbe9356thrust24THRUST_300001_SM_1000_NS12placeholders2_9E
	.align		8
        /*0150*/ 	.dword	_ZN34_INTERNAL_9a876639_4_k_cu_7fbbe9356thrust24THRUST_300001_SM_1000_NS12placeholders3_10E
	.align		8
        /*0158*/ 	.dword	_ZN34_INTERNAL_9a876639_4_k_cu_7fbbe9356thrust24THRUST_300001_SM_1000_NS3seqE
	.align		8
        /*0160*/ 	.dword	_ZN34_INTERNAL_9a876639_4_k_cu_7fbbe9356thrust24THRUST_300001_SM_1000_NS6deviceE


//--------------------- .text._ZN3cub18CUB_300001_SM_10006detail11EmptyKernelIvEEvv --------------------------
	.section	.text._ZN3cub18CUB_300001_SM_10006detail11EmptyKernelIvEEvv,"ax",@progbits
	.align	128
        .global         _ZN3cub18CUB_300001_SM_10006detail11EmptyKernelIvEEvv
        .type           _ZN3cub18CUB_300001_SM_10006detail11EmptyKernelIvEEvv,@function
        .size           _ZN3cub18CUB_300001_SM_10006detail11EmptyKernelIvEEvv,(.L_x_809 - _ZN3cub18CUB_300001_SM_10006detail11EmptyKernelIvEEvv)
        .other          _ZN3cub18CUB_300001_SM_10006detail11EmptyKernelIvEEvv,@"STO_CUDA_ENTRY STV_DEFAULT"
_ZN3cub18CUB_300001_SM_10006detail11EmptyKernelIvEEvv:
.text._ZN3cub18CUB_300001_SM_10006detail11EmptyKernelIvEEvv:
[----:B------:R-:W-:Y:S01]  /*0000*/  LDC R1, c[0x0][0x37c] ;  /* 0x0000df00ff017b82 */ /* 0x000fe20000000800 */
[----:B------:R-:W-:Y:S05]  /*0010*/  EXIT ;  /* 0x000000000000794d */ /* 0x000fea0003800000 */
.L_x_0:
[----:B------:R-:W-:-:S00]  /*0020*/  BRA `(.L_x_0) ;  /* 0xfffffffc00fc7947 */ /* 0x000fc0000383ffff */
[----:B------:R-:W-:-:S00]  /*0030*/  NOP ;  /* 0x0000000000007918 */ /* 0x000fc00000000000 */
        /* <DEDUP_REMOVED lines=12> */
.L_x_809:


//--------------------- .text._ZN6thrust24THRUST_300001_SM_1000_NS8cuda_cub4core6detail13_kernel_agentINS1_8__reduce11ReduceAgentIPN4cuda3std3__45tupleIJflEEESC_SB_lNS1_9__extrema9arg_min_fIflNS9_4lessIfEEEEEEJSC_SC_iSH_EEEvDpT0_ --------------------------
	.section	.text._ZN6thrust24THRUST_300001_SM_1000_NS8cuda_cub4core6detail13_kernel_agentINS1_8__reduce11ReduceAgentIPN4cuda3std3__45tupleIJflEEESC_SB_lNS1_9__extrema9arg_min_fIflNS9_4lessIfEEEEEEJSC_SC_iSH_EEEvDpT0_,"ax",@progbits
	.align	128
        .global         _ZN6thrust24THRUST_300001_SM_1000_NS8cuda_cub4core6detail13_kernel_agentINS1_8__reduce11ReduceAgentIPN4cuda3std3__45tupleIJflEEESC_SB_lNS1_9__extrema9arg_min_fIflNS9_4lessIfEEEEEEJSC_SC_iSH_EEEvDpT0_
        .type           _ZN6thrust24THRUST_300001_SM_1000_NS8cuda_cub4core6detail13_kernel_agentINS1_8__reduce11ReduceAgentIPN4cuda3std3__45tupleIJflEEESC_SB_lNS1_9__extrema9arg_min_fIflNS9_4lessIfEEEEEEJSC_SC_iSH_EEEvDpT0_,@function
        .size           _ZN6thrust24THRUST_300001_SM_1000_NS8cuda_cub4core6detail13_kernel_agentINS1_8__reduce11ReduceAgentIPN4cuda3std3__45tupleIJflEEESC_SB_lNS1_9__extrema9arg_min_fIflNS9_4lessIfEEEEEEJSC_SC_iSH_EEEvDpT0_,(.L_x_810 - _ZN6thrust24THRUST_300001_SM_1000_NS8cuda_cub4core6detail13_kernel_agentINS1_8__reduce11ReduceAgentIPN4cuda3std3__45tupleIJflEEESC_SB_lNS1_9__extrema9arg_min_fIflNS9_4lessIfEEEEEEJSC_SC_iSH_EEEvDpT0_)
        .other          _ZN6thrust24THRUST_300001_SM_1000_NS8cuda_cub4core6detail13_kernel_agentINS1_8__reduce11ReduceAgentIPN4cuda3std3__45tupleIJflEEESC_SB_lNS1_9__extrema9arg_min_fIflNS9_4lessIfEEEEEEJSC_SC_iSH_EEEvDpT0_,@"STO_CUDA_ENTRY STV_DEFAULT"
_ZN6thrust24THRUST_300001_SM_1000_NS8cuda_cub4core6detail13_kernel_agentINS1_8__reduce11ReduceAgentIPN4cuda3std3__45tupleIJflEEESC_SB_lNS1_9__extrema9arg_min_fIflNS9_4lessIfEEEEEEJSC_SC_iSH_EEEvDpT0_:
.text._ZN6thrust24THRUST_300001_SM_1000_NS8cuda_cub4core6detail13_kernel_agentINS1_8__reduce11ReduceAgentIPN4cuda3std3__45tupleIJflEEESC_SB_lNS1_9__extrema9arg_min_fIflNS9_4lessIfEEEEEEJSC_SC_iSH_EEEvDpT0_:
[----:B------:R-:W-:Y:S01]  /*0000*/  LDC R1, c[0x0][0x37c] ;  /* 0x0000df00ff017b82 */ /* 0x000fe20000000800 */
[----:B------:R-:W0:Y:S02]  /*0010*/  LDCU UR8, c[0x0][0x390] ;  /* 0x00007200ff0877ac */ /* 0x000e240008000800 */
[----:B0-----:R-:W-:-:S13]  /*0020*/  ISETP.NE.AND P0, PT, RZ, UR8, PT ;  /* 0x00000008ff007c0c */ /* 0x001fda000bf05270 */
[----:B------:R-:W-:Y:S05]  /*0030*/  @!P0 EXIT ;  /* 0x000000000000894d */ /* 0x000fea0003800000 */
[----:B------:R-:W-:Y:S01]  /*0040*/  UISETP.GT.AND UP0, UPT, UR8, 0x4ff, UPT ;  /* 0x000004ff0800788c */ /* 0x000fe2000bf04270 */
[----:B------:R-:W-:Y:S01]  /*0050*/  BSSY.RECONVERGENT B0, `(.L_x_1) ;  /* 0x0000648000007945 */ /* 0x000fe20003800200 */
[----:B------:R-:W0:Y:S07]  /*0060*/  LDCU.64 UR10, c[0x0][0x358] ;  /* 0x00006b00ff0a77ac */ /* 0x000e2e0008000a00 */
[----:B------:R-:W-:Y:S05]  /*0070*/  BRA.U UP0, `(.L_x_2) ;  /* 0x0000002d00c87547 */ /* 0x000fea000b800000 */
[----:B------:R-:W1:Y:S01]  /*0080*/  S2R R0, SR_TID.X ;  /* 0x0000000000007919 */ /* 0x000e620000002100 */
[----:B------:R-:W2:Y:S01]  /*0090*/  LDCU UR4, c[0x0][0x390] ;  /* 0x00007200ff0477ac */ /* 0x000ea20008000800 */
[----:B------:R-:W-:Y:S01]  /*00a0*/  BSSY.RECONVERGENT B1, `(.L_x_3) ;  /* 0x000000b000017945 */ /* 0x000fe20003800200 */
[----:B------:R-:W-:Y:S01]  /*00b0*/  IMAD.MOV.U32 R5, RZ, RZ, RZ ;  /* 0x000000ffff057224 */ /* 0x000fe200078e00ff */
[----:B------:R-:W-:Y:S02]  /*00c0*/  CS2R R2, SRZ ;  /* 0x0000000000027805 */ /* 0x000fe4000001ff00 */
[----:B-1----:R-:W-:Y:S01]  /*00d0*/  ISETP.GE.AND P0, PT, R0, UR8, PT ;  /* 0x0000000800007c0c */ /* 0x002fe2000bf06270 */
[----:B------:R-:W-:-:S12]  /*00e0*/  IMAD.MOV.U32 R4, RZ, RZ, R0 ;  /* 0x000000ffff047224 */ /* 0x000fd800078e0000 */
[----:B--2---:R-:W-:Y:S05]  /*00f0*/  @P0 BRA `(.L_x_4) ;  /* 0x0000000000140947 */ /* 0x004fea0003800000 */
[----:B------:R-:W1:Y:S02]  /*0100*/  LDC.64 R6, c[0x0][0x380] ;  /* 0x0000e000ff067b82 */ /* 0x000e640000000a00 */
[----:B-1----:R-:W-:-:S05]  /*0110*/  IMAD.WIDE.U32 R6, R0, 0x10, R6 ;  /* 0x0000001000067825 */ /* 0x002fca00078e0006 */
[----:B0-----:R1:W5:Y:S04]  /*0120*/  LDG.E.CONSTANT R5, desc[UR10][R6.64] ;  /* 0x0000000a06057981 */ /* 0x001368000c1e9900 */
[----:B------:R1:W5:Y:S01]  /*0130*/  LDG.E.64.CONSTANT R2, desc[UR10][R6.64+0x8] ;  /* 0x0000080a06027981 */ /* 0x000362000c1e9b00 */
[----:B------:R-:W-:-:S07]  /*0140*/  VIADD R4, R0, 0x100 ;  /* 0x0000010000047836 */ /* 0x000fce0000000000 */
.L_x_4:
[----:B0-----:R-:W-:Y:S05]  /*0150*/  BSYNC.RECONVERGENT B1 ;  /* 0x0000000000017941 */ /* 0x001fea0003800200 */
.L_x_3:
[----:B------:R-:W-:Y:S01]  /*0160*/  ISETP.GE.AND P0, PT, R4, UR8, PT ;  /* 0x0000000804007c0c */ /* 0x000fe2000bf06270 */
[----:B------:R-:W-:-:S12]  /*0170*/  BSSY.RECONVERGENT B1, `(.L_x_5) ;  /* 0x0000082000017945 */ /* 0x000fd80003800200 */
[----:B------:R-:W-:Y:S05]  /*0180*/  @P0 BRA `(.L_x_6) ;  /* 0x0000000800000947 */ /* 0x000fea0003800000 */
[----:B-1----:R-:W-:Y:S01]  /*0190*/  LOP3.LUT R6, RZ, R4, RZ, 0x33, !PT ;  /* 0x00000004ff067212 */ /* 0x002fe200078e33ff */
[----:B------:R-:W-:Y:S04]  /*01a0*/  BSSY.RECONVERGENT B2, `(.L_x_7) ;  /* 0x0000027000027945 */ /* 0x000fe80003800200 */
[----:B------:R-:W-:-:S05]  /*01b0*/  VIADD R14, R6, UR8 ;  /* 0x00000008060e7c36 */ /* 0x000fca0008000000 */
[----:B------:R-:W-:-:S04]  /*01c0*/  LOP3.LUT R6, R14, 0x300, RZ, 0xc0, !PT ;  /* 0x000003000e067812 */ /* 0x000fc800078ec0ff */
[----:B------:R-:W-:-:S13]  /*01d0*/  ISETP.NE.AND P0, PT, R6, 0x300, PT ;  /* 0x000003000600780c */ /* 0x000fda0003f05270 */
[----:B------:R-:W-:Y:S05]  /*01e0*/  @!P0 BRA `(.L_x_8) ;  /* 0x0000000000888947 */ /* 0x000fea0003800000 */
[----:B------:R-:W0:Y:S01]  /*01f0*/  LDC.64 R6, c[0x0][0x380] ;  /* 0x0000e000ff067b82 */ /* 0x000e220000000a00 */
[----:B------:R-:W-:-:S04]  /*0200*/  LEA.HI R8, R14, 0x1, RZ, 0x18 ;  /* 0x000000010e087811 */ /* 0x000fc800078fc0ff */
[----:B------:R-:W-:-:S05]  /*0210*/  LOP3.LUT R8, R8, 0x3, RZ, 0xc0, !PT ;  /* 0x0000000308087812 */ /* 0x000fca00078ec0ff */
[----:B------:R-:W-:Y:S02]  /*0220*/  IMAD.MOV R10, RZ, RZ, -R8 ;  /* 0x000000ffff0a7224 */ /* 0x000fe400078e0a08 */
[----:B0-----:R-:W-:-:S04]  /*0230*/  IMAD.WIDE.U32 R6, R4, 0x10, R6 ;  /* 0x0000001004067825 */ /* 0x001fc800078e0006 */
[----:B------:R-:W-:-:S07]  /*0240*/  IMAD.MOV.U32 R13, RZ, RZ, R6 ;  /* 0x000000ffff0d7224 */ /* 0x000fce00078e0006 */
.L_x_11:
[----:B------:R-:W-:-:S05]  /*0250*/  IMAD.MOV.U32 R6, RZ, RZ, R13 ;  /* 0x000000ffff067224 */ /* 0x000fca00078e000d */
[----:B------:R-:W2:Y:S01]  /*0260*/  LDG.E.CONSTANT R12, desc[UR10][R6.64] ;  /* 0x0000000a060c7981 */ /* 0x000ea2000c1e9900 */
[----:B------:R-:W-:Y:S01]  /*0270*/  VIADD R10, R10, 0x1 ;  /* 0x000000010a0a7836 */ /* 0x000fe20000000000 */
[----:B------:R-:W-:Y:S01]  /*0280*/  BSSY.RECONVERGENT B3, `(.L_x_9) ;  /* 0x0000015000037945 */ /* 0x000fe20003800200 */
[----:B------:R-:W-:-:S03]  /*0290*/  IADD3 R13, P3, PT, R6, 0x1000, RZ ;  /* 0x00001000060d7810 */ /* 0x000fc60007f7e0ff */
[----:B------:R-:W-:Y:S02]  /*02a0*/  ISETP.NE.AND P2, PT, R10, RZ, PT ;  /* 0x000000ff0a00720c */ /* 0x000fe40003f45270 */
[----:B--2--5:R-:W-:-:S13]  /*02b0*/  FSETP.GEU.AND P0, PT, R5, R12, PT ;  /* 0x0000000c0500720b */ /* 0x024fda0003f0e000 */
[----:B------:R-:W-:Y:S05]  /*02c0*/  @!P0 BRA `(.L_x_10) ;  /* 0x0000000000408947 */ /* 0x000fea0003800000 */
[----:B------:R-:W2:Y:S01]  /*02d0*/  LDG.E.64.CONSTANT R8, desc[UR10][R6.64+0x8] ;  /* 0x0000080a06087981 */ /* 0x000ea2000c1e9b00 */
[----:B------:R-:W-:Y:S01]  /*02e0*/  FSETP.GEU.AND P4, PT, R12, R5, PT ;  /* 0x000000050c00720b */ /* 0x000fe20003f8e000 */
[----:B------:R-:W-:Y:S02]  /*02f0*/  IMAD.MOV.U32 R11, RZ, RZ, R2 ;  /* 0x000000ffff0b7224 */ /* 0x000fe400078e0002 */
[----:B------:R-:W-:Y:S02]  /*0300*/  IMAD.MOV.U32 R2, RZ, RZ, R5 ;  /* 0x000000ffff027224 */ /* 0x000fe400078e0005 */
[----:B------:R-:W-:-:S08]  /*0310*/  IMAD.MOV.U32 R5, RZ, RZ, R12 ;  /* 0x000000ffff057224 */ /* 0x000fd000078e000c */
[CC--:B--2---:R-:W-:Y:S02]  /*0320*/  @P4 ISETP.GE.U32.AND P1, PT, R11.reuse, R8.reuse, PT ;  /* 0x000000080b00420c */ /* 0x0c4fe40003f26070 */
[----:B------:R-:W-:Y:S02]  /*0330*/  @P4 ISETP.LT.U32.AND P0, PT, R11, R8, PT ;  /* 0x000000080b00420c */ /* 0x000fe40003f01070 */
[CC--:B------:R-:W-:Y:S02]  /*0340*/  @P4 ISETP.GE.AND.EX P1, PT, R3.reuse, R9.reuse, PT, P1 ;  /* 0x000000090300420c */ /* 0x0c0fe40003f26310 */
[----:B------:R-:W-:Y:S02]  /*0350*/  @P4 ISETP.LT.AND.EX P0, PT, R3, R9, PT, P0 ;  /* 0x000000090300420c */ /* 0x000fe40003f01300 */
[----:B------:R-:W-:Y:S01]  /*0360*/  @P4 FSEL R5, R2, R12, !P1 ;  /* 0x0000000c02054208 */ /* 0x000fe20004800000 */
[----:B------:R-:W-:Y:S01]  /*0370*/  IMAD.MOV.U32 R2, RZ, RZ, R8 ;  /* 0x000000ffff027224 */ /* 0x000fe200078e0008 */
[----:B------:R-:W-:-:S02]  /*0380*/  @P4 SEL R11, R11, R8, P0 ;  /* 0x000000080b0b4207 */ /* 0x000fc40000000000 */
[----:B------:R-:W-:Y:S01]  /*0390*/  @P4 SEL R12, R3, R9, P0 ;  /* 0x00000009030c4207 */ /* 0x000fe20000000000 */
[----:B------:R-:W-:Y:S02]  /*03a0*/  IMAD.MOV.U32 R3, RZ, RZ, R9 ;  /* 0x000000ffff037224 */ /* 0x000fe400078e0009 */
[----:B------:R-:W-:Y:S02]  /*03b0*/  @P4 IMAD.MOV.U32 R2, RZ, RZ, R11 ;  /* 0x000000ffff024224 */ /* 0x000fe400078e000b */
[----:B------:R-:W-:-:S07]  /*03c0*/  @P4 IMAD.MOV.U32 R3, RZ, RZ, R12 ;  /* 0x000000ffff034224 */ /* 0x000fce00078e000c */
.L_x_10:
[----:B------:R-:W-:Y:S05]  /*03d0*/  BSYNC.RECONVERGENT B3 ;  /* 0x0000000000037941 */ /* 0x000fea0003800200 */
.L_x_9:
[----:B------:R-:W-:Y:S02]  /*03e0*/  IMAD.X R7, RZ, RZ, R7, P3 ;  /* 0x000000ffff077224 */ /* 0x000fe400018e0607 */
[----:B------:R-:W-:Y:S01]  /*03f0*/  VIADD R4, R4, 0x100 ;  /* 0x0000010004047836 */ /* 0x000fe20000000000 */
[----:B------:R-:W-:Y:S06]  /*0400*/  @P2 BRA `(.L_x_11) ;  /* 0xfffffffc00902947 */ /* 0x000fec000383ffff */
.L_x_8:
[----:B------:R-:W-:Y:S05]  /*0410*/  BSYNC.RECONVERGENT B2 ;  /* 0x0000000000027941 */ /* 0x000fea0003800200 */
.L_x_7:
[----:B------:R-:W0:Y:S01]  /*0420*/  LDC.64 R6, c[0x0][0x380] ;  /* 0x0000e000ff067b82 */ /* 0x000e220000000a00 */
[----:B------:R-:W-:-:S13]  /*0430*/  ISETP.GE.U32.AND P0, PT, R14, 0x300, PT ;  /* 0x000003000e00780c */ /* 0x000fda0003f06070 */
[----:B------:R-:W-:Y:S05]  /*0440*/  @!P0 BRA `(.L_x_6) ;  /* 0x0000000400508947 */ /* 0x000fea0003800000 */
.L_x_20:
[----:B0-----:R-:W-:-:S05]  /*0450*/  IMAD.WIDE R8, R4, 0x10, R6 ;  /* 0x0000001004087825 */ /* 0x001fca00078e0206 */
[----:B------:R-:W2:Y:S04]  /*0460*/  LDG.E.CONSTANT R14, desc[UR10][R8.64] ;  /* 0x0000000a080e7981 */ /* 0x000ea8000c1e9900 */
[----:B-----5:R0:W5:Y:S04]  /*0470*/  LDG.E.CONSTANT R16, desc[UR10][R8.64+0x1000] ;  /* 0x0010000a08107981 */ /* 0x020168000c1e9900 */
[----:B------:R0:W5:Y:S04]  /*0480*/  LDG.E.CONSTANT R18, desc[UR10][R8.64+0x2000] ;  /* 0x0020000a08127981 */ /* 0x000168000c1e9900 */
[----:B------:R0:W5:Y:S01]  /*0490*/  LDG.E.CONSTANT R10, desc[UR10][R8.64+0x3000] ;  /* 0x0030000a080a7981 */ /* 0x000162000c1e9900 */
[----:B------:R-:W-:Y:S01]  /*04a0*/  BSSY.RECONVERGENT B2, `(.L_x_12) ;  /* 0x0000012000027945 */ /* 0x000fe20003800200 */
[----:B------:R-:W-:-:S02]  /*04b0*/  IMAD.MOV.U32 R15, RZ, RZ, R2 ;  /* 0x000000ffff0f7224 */ /* 0x000fc400078e0002 */
[----:B------:R-:W-:Y:S02]  /*04c0*/  IMAD.MOV.U32 R21, RZ, RZ, R3 ;  /* 0x000000ffff157224 */ /* 0x000fe400078e0003 */
[----:B------:R-:W-:Y:S01]  /*04d0*/  IMAD.MOV.U32 R11, RZ, RZ, R5 ;  /* 0x000000ffff0b7224 */ /* 0x000fe200078e0005 */
[----:B--2---:R-:W-:-:S13]  /*04e0*/  FSETP.GEU.AND P0, PT, R5, R14, PT ;  /* 0x0000000e0500720b */ /* 0x004fda0003f0e000 */
[----:B0-----:R-:W-:Y:S05]  /*04f0*/  @!P0 BRA `(.L_x_13) ;  /* 0x0000000000308947 */ /* 0x001fea0003800000 */
[----:B------:R-:W2:Y:S01]  /*0500*/  LDG.E.64.CONSTANT R12, desc[UR10][R8.64+0x8] ;  /* 0x0000080a080c7981 */ /* 0x000ea2000c1e9b00 */
[----:B------:R-:W-:Y:S01]  /*0510*/  FSETP.GEU.AND P2, PT, R14, R5, PT ;  /* 0x000000050e00720b */ /* 0x000fe20003f4e000 */
[----:B------:R-:W-:-:S12]  /*0520*/  IMAD.MOV.U32 R11, RZ, RZ, R14 ;  /* 0x000000ffff0b7224 */ /* 0x000fd800078e000e */
[CC--:B--2---:R-:W-:Y:S01]  /*0530*/  @P2 ISETP.GE.U32.AND P0, PT, R2.reuse, R12.reuse, PT ;  /* 0x0000000c0200220c */ /* 0x0c4fe20003f06070 */
[----:B------:R-:W-:Y:S01]  /*0540*/  IMAD.MOV.U32 R15, RZ, RZ, R12 ;  /* 0x000000ffff0f7224 */ /* 0x000fe200078e000c */
[C---:B------:R-:W-:Y:S01]  /*0550*/  @P2 ISETP.LT.U32.AND P1, PT, R2.reuse, R12, PT ;  /* 0x0000000c0200220c */ /* 0x040fe20003f21070 */
[----:B------:R-:W-:Y:S01]  /*0560*/  IMAD.MOV.U32 R21, RZ, RZ, R13 ;  /* 0x000000ffff157224 */ /* 0x000fe200078e000d */
[CC--:B------:R-:W-:Y:S02]  /*0570*/  @P2 ISETP.GE.AND.EX P0, PT, R3.reuse, R13.reuse, PT, P0 ;  /* 0x0000000d0300220c */ /* 0x0c0fe40003f06300 */
[----:B------:R-:W-:Y:S02]  /*0580*/  @P2 ISETP.LT.AND.EX P1, PT, R3, R13, PT, P1 ;  /* 0x0000000d0300220c */ /* 0x000fe40003f21310 */
[----:B------:R-:W-:Y:S02]  /*0590*/  @P2 FSEL R11, R5, R14, !P0 ;  /* 0x0000000e050b2208 */ /* 0x000fe40004000000 */
[----:B------:R-:W-:-:S02]  /*05a0*/  @P2 SEL R15, R2, R12, P1 ;  /* 0x0000000c020f2207 */ /* 0x000fc40000800000 */
[----:B------:R-:W-:-:S07]  /*05b0*/  @P2 SEL R21, R3, R13, P1 ;  /* 0x0000000d03152207 */ /* 0x000fce0000800000 */
.L_x_13:
[----:B------:R-:W-:Y:S05]  /*05c0*/  BSYNC.RECONVERGENT B2 ;  /* 0x0000000000027941 */ /* 0x000fea0003800200 */
.L_x_12:
[----:B-----5:R-:W-:Y:S01]  /*05d0*/  FSETP.GEU.AND P0, PT, R11, R16, PT ;  /* 0x000000100b00720b */ /* 0x020fe20003f0e000 */
[----:B------:R-:W-:Y:S01]  /*05e0*/  BSSY.RECONVERGENT B2, `(.L_x_14) ;  /* 0x0000011000027945 */ /* 0x000fe20003800200 */
[----:B------:R-:W-:Y:S02]  /*05f0*/  IMAD.MOV.U32 R17, RZ, RZ, R15 ;  /* 0x000000ffff117224 */ /* 0x000fe400078e000f */
[----:B------:R-:W-:Y:S02]  /*0600*/  IMAD.MOV.U32 R19, RZ, RZ, R21 ;  /* 0x000000ffff137224 */ /* 0x000fe400078e0015 */
[----:B------:R-:W-:-:S07]  /*0610*/  IMAD.MOV.U32 R5, RZ, RZ, R11 ;  /* 0x000000ffff057224 */ /* 0x000fce00078e000b */
[----:B------:R-:W-:Y:S05]  /*0620*/  @!P0 BRA `(.L_x_15) ;  /* 0x0000000000308947 */ /* 0x000fea0003800000 */
[----:B------:R-:W2:Y:S01]  /*0630*/  LDG.E.64.CONSTANT R2, desc[UR10][R8.64+0x1008] ;  /* 0x0010080a08027981 */ /* 0x000ea2000c1e9b00 */
[----:B------:R-:W-:Y:S01]  /*0640*/  FSETP.GEU.AND P2, PT, R16, R11, PT ;  /* 0x0000000b1000720b */ /* 0x000fe20003f4e000 */
[----:B------:R-:W-:-:S12]  /*0650*/  IMAD.MOV.U32 R5, RZ, RZ, R16 ;  /* 0x000000ffff057224 */ /* 0x000fd800078e0010 */
[CC--:B--2---:R-:W-:Y:S01]  /*0660*/  @P2 ISETP.GE.U32.AND P0, PT, R15.reuse, R2.reuse, PT ;  /* 0x000000020f00220c */ /* 0x0c4fe20003f06070 */
[----:B------:R-:W-:Y:S01]  /*0670*/  IMAD.MOV.U32 R17, RZ, RZ, R2 ;  /* 0x000000ffff117224 */ /* 0x000fe200078e0002 */
[----:B------:R-:W-:Y:S01]  /*0680*/  @P2 ISETP.LT.U32.AND P1, PT, R15, R2, PT ;  /* 0x000000020f00220c */ /* 0x000fe20003f21070 */
[----:B------:R-:W-:Y:S01]  /*0690*/  IMAD.MOV.U32 R19, RZ, RZ, R3 ;  /* 0x000000ffff137224 */ /* 0x000fe200078e0003 */
[CC--:B------:R-:W-:Y:S02]  /*06a0*/  @P2 ISETP.GE.AND.EX P0, PT, R21.reuse, R3.reuse, PT, P0 ;  /* 0x000000031500220c */ /* 0x0c0fe40003f06300 */
[----:B------:R-:W-:Y:S02]  /*06b0*/  @P2 ISETP.LT.AND.EX P1, PT, R21, R3, PT, P1 ;  /* 0x000000031500220c */ /* 0x000fe40003f21310 */
[----:B------:R-:W-:Y:S02]  /*06c0*/  @P2 FSEL R5, R11, R16, !P0 ;  /* 0x000000100b052208 */ /* 0x000fe40004000000 */
[----:B------:R-:W-:-:S02]  /*06d0*/  @P2 SEL R17, R15, R2, P1 ;  /* 0x000000020f112207 */ /* 0x000fc40000800000 */
[----:B------:R-:W-:-:S07]  /*06e0*/  @P2 SEL R19, R21, R3, P1 ;  /* 0x0000000315132207 */ /* 0x000fce0000800000 */
.L_x_15:
[----:B------:R-:W-:Y:S05]  /*06f0*/  BSYNC.RECONVERGENT B2 ;  /* 0x0000000000027941 */ /* 0x000fea0003800200 */
.L_x_14:
[----:B------:R-:W-:Y:S01]  /*0700*/  FSETP.GEU.AND P0, PT, R5, R18, PT ;  /* 0x000000120500720b */ /* 0x000fe20003f0e000 */
        /* <DEDUP_REMOVED lines=17> */
.L_x_17:
[----:B------:R-:W-:Y:S05]  /*0820*/  BSYNC.RECONVERGENT B2 ;  /* 0x0000000000027941 */ /* 0x000fea0003800200 */
.L_x_16:
        /* <DEDUP_REMOVED lines=9> */
[CC--:B--2---:R-:W-:Y:S02]  /*08c0*/  @P2 ISETP.GE.U32.AND P0, PT, R13.reuse, R2.reuse, PT ;  /* 0x000000020d00220c */ /* 0x0c4fe40003f06070 */
[----:B------:R-:W-:Y:S02]  /*08d0*/  @P2 ISETP.LT.U32.AND P1, PT, R13, R2, PT ;  /* 0x000000020d00220c */ /* 0x000fe40003f21070 */
[CC--:B------:R-:W-:Y:S02]  /*08e0*/  @P2 ISETP.GE.AND.EX P0, PT, R15.reuse, R3.reuse, PT, P0 ;  /* 0x000000030f00220c */ /* 0x0c0fe40003f06300 */
[----:B------:R-:W-:Y:S02]  /*08f0*/  @P2 ISETP.LT.AND.EX P1, PT, R15, R3, PT, P1 ;  /* 0x000000030f00220c */ /* 0x000fe40003f21310 */
[----:B------:R-:W-:Y:S02]  /*0900*/  @P2 FSEL R5, R11, R10, !P0 ;  /* 0x0000000a0b052208 */ /* 0x000fe40004000000 */
[----:B------:R-:W-:-:S02]  /*0910*/  @P2 SEL R10, R13, R2, P1 ;  /* 0x000000020d0a2207 */ /* 0x000fc40000800000 */
[----:B------:R-:W-:-:S03]  /*0920*/  @P2 SEL R11, R15, R3, P1 ;  /* 0x000000030f0b2207 */ /* 0x000fc60000800000 */
[----:B------:R-:W-:Y:S02]  /*0930*/  @P2 IMAD.MOV.U32 R2, RZ, RZ, R10 ;  /* 0x000000ffff022224 */ /* 0x000fe400078e000a */
[----:B------:R-:W-:-:S07]  /*0940*/  @P2 IMAD.MOV.U32 R3, RZ, RZ, R11 ;  /* 0x000000ffff032224 */ /* 0x000fce00078e000b */
.L_x_19:
[----:B------:R-:W-:Y:S05]  /*0950*/  BSYNC.RECONVERGENT B2 ;  /* 0x0000000000027941 */ /* 0x000fea0003800200 */
.L_x_18:
[----:B------:R-:W-:-:S05]  /*0960*/  VIADD R4, R4, 0x400 ;  /* 0x0000040004047836 */ /* 0x000fca0000000000 */
[----:B------:R-:W-:-:S13]  /*0970*/  ISETP.GE.AND P0, PT, R4, UR4, PT ;  /* 0x0000000404007c0c */ /* 0x000fda000bf06270 */
[----:B------:R-:W-:Y:S05]  /*0980*/  @!P0 BRA `(.L_x_20) ;  /* 0xfffffff800b08947 */ /* 0x000fea000383ffff */
.L_x_6:
[----:B------:R-:W-:Y:S05]  /*0990*/  BSYNC.RECONVERGENT B1 ;  /* 0x0000000000017941 */ /* 0x000fea0003800200 */
.L_x_5:
[----:B------:R-:W2:Y:S02]  /*09a0*/  LDCU UR4, c[0x0][0x390] ;  /* 0x00007200ff0477ac */ /* 0x000ea40008000800 */
[----:B--2---:R-:W-:-:S09]  /*09b0*/  UISETP.GE.AND UP0, UPT, UR4, 0x100, UPT ;  /* 0x000001000400788c */ /* 0x004fd2000bf06270 */
[----:B------:R-:W-:Y:S05]  /*09c0*/  BRA.U !UP0, `(.L_x_21) ;  /* 0x00000011083c7547 */ /* 0x000fea000b800000 */
[----:B------:R-:W2:Y:S01]  /*09d0*/  S2R R12, SR_LANEID ;  /* 0x00000000000c7919 */ /* 0x000ea20000000000 */
[----:B------:R-:W-:Y:S01]  /*09e0*/  BSSY.RECONVERGENT B1, `(.L_x_22) ;  /* 0x0000015000017945 */ /* 0x000fe20003800200 */
[----:B01---5:R-:W-:Y:S01]  /*09f0*/  IMAD.MOV.U32 R7, RZ, RZ, R2 ;  /* 0x000000ffff077224 */ /* 0x023fe200078e0002 */
[----:B------:R-:W0:Y:S01]  /*0a00*/  SHFL.DOWN PT, R6, R5, 0x1, 0x1f ;  /* 0x08201f0005067f89 */ /* 0x000e2200000e0000 */
[----:B------:R-:W-:Y:S02]  /*0a10*/  IMAD.MOV.U32 R8, RZ, RZ, R3 ;  /* 0x000000ffff087224 */ /* 0x000fe400078e0003 */
[----:B------:R-:W-:Y:S01]  /*0a20*/  IMAD.MOV.U32 R4, RZ, RZ, R5 ;  /* 0x000000ffff047224 */ /* 0x000fe200078e0005 */
[----:B------:R1:W3:Y:S04]  /*0a30*/  SHFL.DOWN PT, R9, R2, 0x1, 0x1f ;  /* 0x08201f0002097f89 */ /* 0x0002e800000e0000 */
[----:B------:R1:W4:Y:S01]  /*0a40*/  SHFL.DOWN PT, R11, R3, 0x1, 0x1f ;  /* 0x08201f00030b7f89 */ /* 0x00032200000e0000 */
[----:B0-----:R-:W-:-:S04]  /*0a50*/  FSETP.GEU.AND P0, PT, R5, R6, PT ;  /* 0x000000060500720b */ /* 0x001fc80003f0e000 */
[----:B--2---:R-:W-:-:S13]  /*0a60*/  ISETP.GT.OR P0, PT, R12, 0x1e, !P0 ;  /* 0x0000001e0c00780c */ /* 0x004fda0004704670 */
[----:B-1-34-:R-:W-:Y:S05]  /*0a70*/  @P0 BRA `(.L_x_23) ;  /* 0x00000000002c0947 */ /* 0x01afea0003800000 */
[----:B------:R-:W-:Y:S01]  /*0a80*/  FSETP.GT.AND P2, PT, R5, R6, PT ;  /* 0x000000060500720b */ /* 0x000fe20003f44000 */
[----:B------:R-:W-:Y:S02]  /*0a90*/  IMAD.MOV.U32 R7, RZ, RZ, R9 ;  /* 0x000000ffff077224 */ /* 0x000fe400078e0009 */
[----:B------:R-:W-:Y:S02]  /*0aa0*/  IMAD.MOV.U32 R8, RZ, RZ, R11 ;  /* 0x000000ffff087224 */ /* 0x000fe400078e000b */
[----:B------:R-:W-:-:S08]  /*0ab0*/  IMAD.MOV.U32 R4, RZ, RZ, R6 ;  /* 0x000000ffff047224 */ /* 0x000fd000078e0006 */
[CC--:B------:R-:W-:Y:S02]  /*0ac0*/  @!P2 ISETP.GE.U32.AND P0, PT, R2.reuse, R9.reuse, PT ;  /* 0x000000090200a20c */ /* 0x0c0fe40003f06070 */
[C---:B------:R-:W-:Y:S02]  /*0ad0*/  @!P2 ISETP.LT.U32.AND P1, PT, R2.reuse, R9, PT ;  /* 0x000000090200a20c */ /* 0x040fe40003f21070 */
[CC--:B------:R-:W-:Y:S02]  /*0ae0*/  @!P2 ISETP.GE.AND.EX P0, PT, R3.reuse, R11.reuse, PT, P0 ;  /* 0x0000000b0300a20c */ /* 0x0c0fe40003f06300 */
[----:B------:R-:W-:Y:S02]  /*0af0*/  @!P2 ISETP.LT.AND.EX P1, PT, R3, R11, PT, P1 ;  /* 0x0000000b0300a20c */ /* 0x000fe40003f21310 */
[----:B------:R-:W-:Y:S02]  /*0b00*/  @!P2 FSEL R4, R5, R6, !P0 ;  /* 0x000000060504a208 */ /* 0x000fe40004000000 */
[----:B------:R-:W-:-:S02]  /*0b10*/  @!P2 SEL R7, R2, R9, P1 ;  /* 0x000000090207a207 */ /* 0x000fc40000800000 */
[----:B------:R-:W-:-:S07]  /*0b20*/  @!P2 SEL R8, R3, R11, P1 ;  /* 0x0000000b0308a207 */ /* 0x000fce0000800000 */
.L_x_23:
[----:B------:R-:W-:Y:S05]  /*0b30*/  BSYNC.RECONVERGENT B1 ;  /* 0x0000000000017941 */ /* 0x000fea0003800200 */
.L_x_22:
[----:B------:R-:W0:Y:S01]  /*0b40*/  SHFL.DOWN PT, R3, R4, 0x2, 0x1f ;  /* 0x08401f0004037f89 */ /* 0x000e2200000e0000 */
[----:B------:R-:W-:Y:S01]  /*0b50*/  BSSY.RECONVERGENT B1, `(.L_x_24) ;  /* 0x0000014000017945 */ /* 0x000fe20003800200 */
[----:B------:R-:W-:Y:S02]  /*0b60*/  IMAD.MOV.U32 R5, RZ, RZ, R7 ;  /* 0x000000ffff057224 */ /* 0x000fe400078e0007 */
[----:B------:R1:W2:Y:S01]  /*0b70*/  SHFL.DOWN PT, R10, R7, 0x2, 0x1f ;  /* 0x08401f00070a7f89 */ /* 0x0002a200000e0000 */
[----:B------:R-:W-:Y:S02]  /*0b80*/  IMAD.MOV.U32 R6, RZ, RZ, R8 ;  /* 0x000000ffff067224 */ /* 0x000fe400078e0008 */
[----:B------:R-:W-:Y:S01]  /*0b90*/  IMAD.MOV.U32 R2, RZ, RZ, R4 ;  /* 0x000000ffff027224 */ /* 0x000fe200078e0004 */
[----:B------:R1:W3:Y:S01]  /*0ba0*/  SHFL.DOWN PT, R9, R8, 0x2, 0x1f ;  /* 0x08401f0008097f89 */ /* 0x0002e200000e0000 */
[----:B0-----:R-:W-:-:S04]  /*0bb0*/  FSETP.GEU.AND P0, PT, R4, R3, PT ;  /* 0x000000030400720b */ /* 0x001fc80003f0e000 */
[----:B------:R-:W-:-:S13]  /*0bc0*/  ISETP.GT.OR P0, PT, R12, 0x1d, !P0 ;  /* 0x0000001d0c00780c */ /* 0x000fda0004704670 */
[----:B-123--:R-:W-:Y:S05]  /*0bd0*/  @P0 BRA `(.L_x_25) ;  /* 0x00000000002c0947 */ /* 0x00efea0003800000 */
[----:B------:R-:W-:Y:S01]  /*0be0*/  FSETP.GT.AND P2, PT, R4, R3, PT ;  /* 0x000000030400720b */ /* 0x000fe20003f44000 */
[----:B------:R-:W-:Y:S02]  /*0bf0*/  IMAD.MOV.U32 R5, RZ, RZ, R10 ;  /* 0x000000ffff057224 */ /* 0x000fe400078e000a */
[----:B------:R-:W-:Y:S02]  /*0c00*/  IMAD.MOV.U32 R6, RZ, RZ, R9 ;  /* 0x000000ffff067224 */ /* 0x000fe400078e0009 */
[----:B------:R-:W-:-:S08]  /*0c10*/  IMAD.MOV.U32 R2, RZ, RZ, R3 ;  /* 0x000000ffff027224 */ /* 0x000fd000078e0003 */
[CC--:B------:R-:W-:Y:S02]  /*0c20*/  @!P2 ISETP.GE.U32.AND P0, PT, R7.reuse, R10.reuse, PT ;  /* 0x0000000a0700a20c */ /* 0x0c0fe40003f06070 */
[CC--:B------:R-:W-:Y:S02]  /*0c30*/  @!P2 ISETP.LT.U32.AND P1, PT, R7.reuse, R10.reuse, PT ;  /* 0x0000000a0700a20c */ /* 0x0c0fe40003f21070 */
[CC--:B------:R-:W-:Y:S02]  /*0c40*/  @!P2 ISETP.GE.AND.EX P0, PT, R8.reuse, R9.reuse, PT, P0 ;  /* 0x000000090800a20c */ /* 0x0c0fe40003f06300 */
[----:B------:R-:W-:Y:S02]  /*0c50*/  @!P2 ISETP.LT.AND.EX P1, PT, R8, R9, PT, P1 ;  /* 0x000000090800a20c */ /* 0x000fe40003f21310 */
[----:B------:R-:W-:Y:S02]  /*0c60*/  @!P2 FSEL R2, R4, R3, !P0 ;  /* 0x000000030402a208 */ /* 0x000fe40004000000 */
[----:B------:R-:W-:-:S02]  /*0c70*/  @!P2 SEL R5, R7, R10, P1 ;  /* 0x0000000a0705a207 */ /* 0x000fc40000800000 */
[----:B------:R-:W-:-:S07]  /*0c80*/  @!P2 SEL R6, R8, R9, P1 ;  /* 0x000000090806a207 */ /* 0x000fce0000800000 */
.L_x_25:
[----:B------:R-:W-:Y:S05]  /*0c90*/  BSYNC.RECONVERGENT B1 ;  /* 0x0000000000017941 */ /* 0x000fea0003800200 */
.L_x_24:
        /* <DEDUP_REMOVED lines=21> */
.L_x_27:
[----:B------:R-:W-:Y:S05]  /*0df0*/  BSYNC.RECONVERGENT B1 ;  /* 0x0000000000017941 */ /* 0x000fea0003800200 */
.L_x_26:
        /* <DEDUP_REMOVED lines=15> */
[----:B------:R-:W-:Y:S02]  /*0ef0*/  @!P2 ISETP.LT.U32.AND P1, PT, R4, R9, PT ;  /* 0x000000090400a20c */ /* 0x000fe40003f21070 */
[CC--:B------:R-:W-:Y:S02]  /*0f00*/  @!P2 ISETP.GE.AND.EX P0, PT, R8.reuse, R11.reuse, PT, P0 ;  /* 0x0000000b0800a20c */ /* 0x0c0fe40003f06300 */
[----:B------:R-:W-:Y:S02]  /*0f10*/  @!P2 ISETP.LT.AND.EX P1, PT, R8, R11, PT, P1 ;  /* 0x0000000b0800a20c */ /* 0x000fe40003f21310 */
[----:B------:R-:W-:Y:S02]  /*0f20*/  @!P2 FSEL R5, R3, R2, !P0 ;  /* 0x000000020305a208 */ /* 0x000fe40004000000 */
[----:B------:R-:W-:-:S02]  /*0f30*/  @!P2 SEL R6, R4, R9, P1 ;  /* 0x000000090406a207 */ /* 0x000fc40000800000 */
[----:B------:R-:W-:-:S07]  /*0f40*/  @!P2 SEL R7, R8, R11, P1 ;  /* 0x0000000b0807a207 */ /* 0x000fce0000800000 */
.L_x_29:
[----:B------:R-:W-:Y:S05]  /*0f50*/  BSYNC.RECONVERGENT B1 ;  /* 0x0000000000017941 */ /* 0x000fea0003800200 */
.L_x_28:
[----:B------:R-:W0:Y:S01]  /*0f60*/  SHFL.DOWN PT, R8, R5, 0x10, 0x1f ;  /* 0x0a001f0005087f89 */ /* 0x000e2200000e0000 */
[----:B------:R-:W-:Y:S01]  /*0f70*/  BSSY.RECONVERGENT B1, `(.L_x_30) ;  /* 0x0000015000017945 */ /* 0x000fe20003800200 */
[----:B------:R-:W-:Y:S01]  /*0f80*/  ISETP.NE.AND P2, PT, R12, RZ, PT ;  /* 0x000000ff0c00720c */ /* 0x000fe20003f45270 */
[----:B------:R-:W-:Y:S01]  /*0f90*/  IMAD.MOV.U32 R3, RZ, RZ, R6 ;  /* 0x000000ffff037224 */ /* 0x000fe200078e0006 */
        /* <DEDUP_REMOVED lines=18> */
.L_x_31:
[----:B------:R-:W-:Y:S05]  /*10c0*/  BSYNC.RECONVERGENT B1 ;  /* 0x0000000000017941 */ /* 0x000fea0003800200 */
.L_x_30:
[----:B------:R-:W-:Y:S04]  /*10d0*/  BSSY.RECONVERGENT B1, `(.L_x_32) ;  /* 0x000000c000017945 */ /* 0x000fe80003800200 */
[----:B------:R-:W-:Y:S05]  /*10e0*/  @P2 BRA `(.L_x_33) ;  /* 0x0000000000282947 */ /* 0x000fea0003800000 */
[----:B------:R-:W0:Y:S01]  /*10f0*/  S2R R7, SR_CgaCtaId ;  /* 0x0000000000077919 */ /* 0x000e220000008800 */
[----:B------:R-:W-:Y:S02]  /*1100*/  MOV R6, 0x400 ;  /* 0x0000040000067802 */ /* 0x000fe40000000f00 */
[----:B------:R-:W-:-:S04]  /*1110*/  SHF.R.U32.HI R5, RZ, 0x1, R0 ;  /* 0x00000001ff057819 */ /* 0x000fc80000011600 */
[----:B------:R-:W-:Y:S02]  /*1120*/  LOP3.LUT R5, R5, 0x1f0, RZ, 0xc0, !PT ;  /* 0x000001f005057812 */ /* 0x000fe400078ec0ff */
[----:B0-----:R-:W-:Y:S01]  /*1130*/  LEA R6, R7, R6, 0x18 ;  /* 0x0000000607067211 */ /* 0x001fe200078ec0ff */
[----:B------:R-:W-:-:S04]  /*1140*/  IMAD.MOV.U32 R7, RZ, RZ, R4 ;  /* 0x000000ffff077224 */ /* 0x000fc800078e0004 */
[----:B------:R-:W-:Y:S02]  /*1150*/  IMAD.IADD R5, R5, 0x1, R6 ;  /* 0x0000000105057824 */ /* 0x000fe400078e0206 */
[----:B------:R-:W-:-:S03]  /*1160*/  IMAD.MOV.U32 R6, RZ, RZ, R3 ;  /* 0x000000ffff067224 */ /* 0x000fc600078e0003 */
[----:B------:R0:W-:Y:S04]  /*1170*/  STS [R5+0x8], R2 ;  /* 0x0000080205007388 */ /* 0x0001e80000000800 */
[----:B------:R0:W-:Y:S02]  /*1180*/  STS.64 [R5+0x10], R6 ;  /* 0x0000100605007388 */ /* 0x0001e40000000a00 */
.L_x_33:
[----:B------:R-:W-:Y:S05]  /*1190*/  BSYNC.RECONVERGENT B1 ;  /* 0x0000000000017941 */ /* 0x000fea0003800200 */
.L_x_32:
[----:B------:R-:W-:Y:S01]  /*11a0*/  BAR.SYNC.DEFER_BLOCKING 0x0 ;  /* 0x0000000000007b1d */ /* 0x000fe20000010000 */
[----:B------:R-:W-:-:S13]  /*11b0*/  ISETP.NE.AND P1, PT, R0, RZ, PT ;  /* 0x000000ff0000720c */ /* 0x000fda0003f25270 */
[----:B------:R-:W-:Y:S05]  /*11c0*/  @P1 BRA `(.L_x_34) ;  /* 0x0000005000c01947 */ /* 0x000fea0003800000 */
[----:B0-----:R-:W0:Y:S01]  /*11d0*/  S2R R5, SR_CgaCtaId ;  /* 0x0000000000057919 */ /* 0x001e220000008800 */
[----:B------:R-:W-:Y:S01]  /*11e0*/  MOV R8, 0x400 ;  /* 0x0000040000087802 */ /* 0x000fe20000000f00 */
[----:B------:R-:W-:Y:S01]  /*11f0*/  BSSY.RECONVERGENT B1, `(.L_x_35) ;  /* 0x000001a000017945 */ /* 0x000fe20003800200 */
[----:B------:R-:W-:Y:S02]  /*1200*/  IMAD.MOV.U32 R12, RZ, RZ, R2 ;  /* 0x000000ffff0c7224 */ /* 0x000fe400078e0002 */
[----:B------:R-:W-:Y:S02]  /*1210*/  IMAD.MOV.U32 R6, RZ, RZ, R3 ;  /* 0x000000ffff067224 */ /* 0x000fe400078e0003 */
[----:B------:R-:W-:Y:S01]  /*1220*/  IMAD.MOV.U32 R7, RZ, RZ, R4 ;  /* 0x000000ffff077224 */ /* 0x000fe200078e0004 */
[----:B0-----:R-:W-:-:S05]  /*1230*/  LEA R8, R5, R8, 0x18 ;  /* 0x0000000805087211 */ /* 0x001fca00078ec0ff */
[----:B------:R-:W0:Y:S04]  /*1240*/  LDS R11, [R8+0x18] ;  /* 0x00001800080b7984 */ /* 0x000e280000000800 */
[----:B------:R1:W2:Y:S04]  /*1250*/  LDS R13, [R8+0x28] ;  /* 0x00002800080d7984 */ /* 0x0002a80000000800 */
[----:B------:R1:W3:Y:S04]  /*1260*/  LDS R15, [R8+0x38] ;  /* 0x00003800080f7984 */ /* 0x0002e80000000800 */
[----:B------:R1:W4:Y:S04]  /*1270*/  LDS R10, [R8+0x48] ;  /* 0x00004800080a7984 */ /* 0x0003280000000800 */
[----:B------:R1:W1:Y:S04]  /*1280*/  LDS R9, [R8+0x58] ;  /* 0x0000580008097984 */ /* 0x0002680000000800 */
[----:B------:R0:W1:Y:S04]  /*1290*/  LDS R5, [R8+0x68] ;  /* 0x0000680008057984 */ /* 0x0000680000000800 */
[----:B------:R0:W1:Y:S02]  /*12a0*/  LDS R0, [R8+0x78] ;  /* 0x0000780008007984 */ /* 0x0000640000000800 */
[----:B0-----:R-:W-:-:S13]  /*12b0*/  FSETP.GEU.AND P0, PT, R2, R11, PT ;  /* 0x0000000b0200720b */ /* 0x001fda0003f0e000 */
[----:B--234-:R-:W-:Y:S05]  /*12c0*/  @!P0 BRA `(.L_x_36) ;  /* 0x0000000000308947 */ /* 0x01cfea0003800000 */
[----:B------:R-:W0:Y:S01]  /*12d0*/  LDS.64 R6, [R8+0x20] ;  /* 0x0000200008067984 */ /* 0x000e220000000a00 */
[----:B------:R-:W-:Y:S01]  /*12e0*/  FSETP.GEU.AND P3, PT, R11, R2, PT ;  /* 0x000000020b00720b */ /* 0x000fe20003f6e000 */
[----:B------:R-:W-:-:S12]  /*12f0*/  IMAD.MOV.U32 R12, RZ, RZ, R11 ;  /* 0x000000ffff0c7224 */ /* 0x000fd800078e000b */
[CC--:B0-----:R-:W-:Y:S02]  /*1300*/  @P3 ISETP.LT.U32.AND P2, PT, R3.reuse, R6.reuse, PT ;  /* 0x000000060300320c */ /* 0x0c1fe40003f41070 */
[CC--:B------:R-:W-:Y:S02]  /*1310*/  @P3 ISETP.GE.U32.AND P0, PT, R3.reuse, R6.reuse, PT ;  /* 0x000000060300320c */ /* 0x0c0fe40003f06070 */
[CC--:B------:R-:W-:Y:S02]  /*1320*/  @P3 ISETP.LT.AND.EX P2, PT, R4.reuse, R7.reuse, PT, P2 ;  /* 0x000000070400320c */ /* 0x0c0fe40003f41320 */
[CC--:B------:R-:W-:Y:S02]  /*1330*/  @P3 ISETP.GE.AND.EX P0, PT, R4.reuse, R7.reuse, PT, P0 ;  /* 0x000000070400320c */ /* 0x0c0fe40003f06300 */
[----:B------:R-:W-:Y:S02]  /*1340*/  @P3 SEL R3, R3, R6, P2 ;  /* 0x0000000603033207 */ /* 0x000fe40001000000 */
[----:B------:R-:W-:-:S02]  /*1350*/  @P3 SEL R4, R4, R7, P2 ;  /* 0x0000000704043207 */ /* 0x000fc40001000000 */
[----:B------:R-:W-:Y:S01]  /*1360*/  @P3 FSEL R12, R2, R11, !P0 ;  /* 0x0000000b020c3208 */ /* 0x000fe20004000000 */
[----:B------:R-:W-:Y:S02]  /*1370*/  @P3 IMAD.MOV.U32 R6, RZ, RZ, R3 ;  /* 0x000000ffff063224 */ /* 0x000fe400078e0003 */
[----:B------:R-:W-:-:S07]  /*1380*/  @P3 IMAD.MOV.U32 R7, RZ, RZ, R4 ;  /* 0x000000ffff073224 */ /* 0x000fce00078e0004 */
.L_x_36:
[----:B------:R-:W-:Y:S05]  /*1390*/  BSYNC.RECONVERGENT B1 ;  /* 0x0000000000017941 */ /* 0x000fea0003800200 */
.L_x_35:
[----:B------:R-:W-:Y:S01]  /*13a0*/  FSETP.GEU.AND P0, PT, R12, R13, PT ;  /* 0x0000000d0c00720b */ /* 0x000fe20003f0e000 */
[----:B------:R-:W-:Y:S01]  /*13b0*/  BSSY.RECONVERGENT B1, `(.L_x_37) ;  /* 0x0000011000017945 */ /* 0x000fe20003800200 */
[----:B------:R-:W-:Y:S02]  /*13c0*/  IMAD.MOV.U32 R17, RZ, RZ, R6 ;  /* 0x000000ffff117224 */ /* 0x000fe400078e0006 */
[----:B------:R-:W-:Y:S02]  /*13d0*/  IMAD.MOV.U32 R14, RZ, RZ, R7 ;  /* 0x000000ffff0e7224 */ /* 0x000fe400078e0007 */
[----:B------:R-:W-:-:S07]  /*13e0*/  IMAD.MOV.U32 R2, RZ, RZ, R12 ;  /* 0x000000ffff027224 */ /* 0x000fce00078e000c */
[----:B------:R-:W-:Y:S05]  /*13f0*/  @!P0 BRA `(.L_x_38) ;  /* 0x0000000000308947 */ /* 0x000fea0003800000 */
[----:B------:R-:W0:Y:S01]  /*1400*/  LDS.64 R18, [R8+0x30] ;  /* 0x0000300008127984 */ /* 0x000e220000000a00 */
[----:B------:R-:W-:Y:S01]  /*1410*/  FSETP.GEU.AND P3, PT, R13, R12, PT ;  /* 0x0000000c0d00720b */ /* 0x000fe20003f6e000 */
[----:B------:R-:W-:-:S12]  /*1420*/  IMAD.MOV.U32 R2, RZ, RZ, R13 ;  /* 0x000000ffff027224 */ /* 0x000fd800078e000d */
[CC--:B0-----:R-:W-:Y:S01]  /*1430*/  @P3 ISETP.GE.U32.AND P0, PT, R6.reuse, R18.reuse, PT ;  /* 0x000000120600320c */ /* 0x0c1fe20003f06070 */
[----:B------:R-:W-:Y:S01]  /*1440*/  IMAD.MOV.U32 R17, RZ, RZ, R18 ;  /* 0x000000ffff117224 */ /* 0x000fe200078e0012 */
[-C--:B------:R-:W-:Y:S01]  /*1450*/  @P3 ISETP.LT.U32.AND P2, PT, R6, R18.reuse, PT ;  /* 0x000000120600320c */ /* 0x080fe20003f41070 */
[----:B------:R-:W-:Y:S01]  /*1460*/  IMAD.MOV.U32 R14, RZ, RZ, R19 ;  /* 0x000000ffff0e7224 */ /* 0x000fe200078e0013 */
[CC--:B------:R-:W-:Y:S02]  /*1470*/  @P3 ISETP.GE.AND.EX P0, PT, R7.reuse, R19.reuse, PT, P0 ;  /* 0x000000130700320c */ /* 0x0c0fe40003f06300 */
[----:B------:R-:W-:Y:S02]  /*1480*/  @P3 ISETP.LT.AND.EX P2, PT, R7, R19, PT, P2 ;  /* 0x000000130700320c */ /* 0x000fe40003f41320 */
[----:B------:R-:W-:Y:S02]  /*1490*/  @P3 FSEL R2, R12, R13, !P0 ;  /* 0x0000000d0c023208 */ /* 0x000fe40004000000 */
[----:B------:R-:W-:-:S02]  /*14a0*/  @P3 SEL R17, R6, R18, P2 ;  /* 0x0000001206113207 */ /* 0x000fc40001000000 */
[----:B------:R-:W-:-:S07]  /*14b0*/  @P3 SEL R14, R7, R19, P2 ;  /* 0x00000013070e3207 */ /* 0x000fce0001000000 */
.L_x_38:
[----:B------:R-:W-:Y:S05]  /*14c0*/  BSYNC.RECONVERGENT B1 ;  /* 0x0000000000017941 */ /* 0x000fea0003800200 */
.L_x_37:
        /* <DEDUP_REMOVED lines=11> */
[CC--:B------:R-:W-:Y:S01]  /*1580*/  @P3 ISETP.LT.U32.AND P2, PT, R17.reuse, R6.reuse, PT ;  /* 0x000000061100320c */ /* 0x0c0fe20003f41070 */
[----:B------:R-:W-:Y:S01]  /*1590*/  IMAD.MOV.U32 R4, RZ, RZ, R7 ;  /* 0x000000ffff047224 */ /* 0x000fe200078e0007 */
[CC--:B------:R-:W-:Y:S02]  /*15a0*/  @P3 ISETP.GE.AND.EX P0, PT, R14.reuse, R7.reuse, PT, P0 ;  /* 0x000000070e00320c */ /* 0x0c0fe40003f06300 */
[----:B------:R-:W-:Y:S02]  /*15b0*/  @P3 ISETP.LT.AND.EX P2, PT, R14, R7, PT, P2 ;  /* 0x000000070e00320c */ /* 0x000fe40003f41320 */
[----:B------:R-:W-:Y:S02]  /*15c0*/  @P3 FSEL R3, R2, R15, !P0 ;  /* 0x0000000f02033208 */ /* 0x000fe40004000000 */
[----:B------:R-:W-:-:S02]  /*15d0*/  @P3 SEL R11, R17, R6, P2 ;  /* 0x00000006110b3207 */ /* 0x000fc40001000000 */
[----:B------:R-:W-:-:S07]  /*15e0*/  @P3 SEL R4, R14, R7, P2 ;  /* 0x000000070e043207 */ /* 0x000fce0001000000 */
.L_x_40:
[----:B------:R-:W-:Y:S05]  /*15f0*/  BSYNC.RECONVERGENT B1 ;  /* 0x0000000000017941 */ /* 0x000fea0003800200 */
.L_x_39:
        /* <DEDUP_REMOVED lines=18> */
.L_x_42:
[----:B------:R-:W-:Y:S05]  /*1720*/  BSYNC.RECONVERGENT B1 ;  /* 0x0000000000017941 */ /* 0x000fea0003800200 */
.L_x_41:
[----:B-1----:R-:W-:Y:S01]  /*1730*/  FSETP.GEU.AND P0, PT, R2, R9, PT ;  /* 0x000000090200720b */ /* 0x002fe20003f0e000 */
        /* <DEDUP_REMOVED lines=17> */
.L_x_44:
[----:B------:R-:W-:Y:S05]  /*1850*/  BSYNC.RECONVERGENT B1 ;  /* 0x0000000000017941 */ /* 0x000fea0003800200 */
.L_x_43:
        /* <DEDUP_REMOVED lines=18> */
.L_x_46:
[----:B------:R-:W-:Y:S05]  /*1980*/  BSYNC.RECONVERGENT B1 ;  /* 0x0000000000017941 */ /* 0x000fea0003800200 */
.L_x_45:
[----:B------:R-:W-:Y:S01]  /*1990*/  FSETP.GEU.AND P0, PT, R7, R0, PT ;  /* 0x000000000700720b */ /* 0x000fe20003f0e000 */
[----:B------:R-:W-:Y:S02]  /*19a0*/  IMAD.MOV.U32 R2, RZ, RZ, R7 ;  /* 0x000000ffff027224 */ /* 0x000fe400078e0007 */
[----:B------:R-:W-:Y:S02]  /*19b0*/  IMAD.MOV.U32 R3, RZ, RZ, R9 ;  /* 0x000000ffff037224 */ /* 0x000fe400078e0009 */
[----:B------:R-:W-:-:S08]  /*19c0*/  IMAD.MOV.U32 R4, RZ, RZ, R6 ;  /* 0x000000ffff047224 */ /* 0x000fd000078e0006 */
[----:B------:R-:W-:Y:S05]  /*19d0*/  @!P0 BRA `(.L_x_34) ;  /* 0x0000004800bc8947 */ /* 0x000fea0003800000 */
[----:B------:R-:W0:Y:S01]  /*19e0*/  LDS.64 R10, [R8+0x80] ;  /* 0x00008000080a7984 */ /* 0x000e220000000a00 */
[----:B------:R-:W-:Y:S01]  /*19f0*/  FSETP.GEU.AND P0, PT, R0, R7, PT ;  /* 0x000000070000720b */ /* 0x000fe20003f0e000 */
[----:B------:R-:W-:Y:S02]  /*1a00*/  IMAD.MOV.U32 R2, RZ, RZ, R0 ;  /* 0x000000ffff027224 */ /* 0x000fe400078e0000 */
[----:B0-----:R-:W-:Y:S02]  /*1a10*/  IMAD.MOV.U32 R3, RZ, RZ, R10 ;  /* 0x000000ffff037224 */ /* 0x001fe400078e000a */
[----:B------:R-:W-:-:S08]  /*1a20*/  IMAD.MOV.U32 R4, RZ, RZ, R11 ;  /* 0x000000ffff047224 */ /* 0x000fd000078e000b */
[----:B------:R-:W-:Y:S05]  /*1a30*/  @!P0 BRA `(.L_x_34) ;  /* 0x0000004800a48947 */ /* 0x000fea0003800000 */
[CC--:B------:R-:W-:Y:S02]  /*1a40*/  ISETP.GE.U32.AND P0, PT, R9.reuse, R10.reuse, PT ;  /* 0x0000000a0900720c */ /* 0x0c0fe40003f06070 */
[----:B------:R-:W-:Y:S02]  /*1a50*/  ISETP.LT.U32.AND P2, PT, R9, R10, PT ;  /* 0x0000000a0900720c */ /* 0x000fe40003f41070 */
[CC--:B------:R-:W-:Y:S02]  /*1a60*/  ISETP.GE.AND.EX P0, PT, R6.reuse, R11.reuse, PT, P0 ;  /* 0x0000000b0600720c */ /* 0x0c0fe40003f06300 */
[----:B------:R-:W-:Y:S02]  /*1a70*/  ISETP.LT.AND.EX P2, PT, R6, R11, PT, P2 ;  /* 0x0000000b0600720c */ /* 0x000fe40003f41320 */
[----:B------:R-:W-:Y:S02]  /*1a80*/  FSEL R2, R7, R0, !P0 ;  /* 0x0000000007027208 */ /* 0x000fe40004000000 */
[----:B------:R-:W-:-:S02]  /*1a90*/  SEL R3, R9, R10, P2 ;  /* 0x0000000a09037207 */ /* 0x000fc40001000000 */
[----:B------:R-:W-:Y:S01]  /*1aa0*/  SEL R4, R6, R11, P2 ;  /* 0x0000000b06047207 */ /* 0x000fe20001000000 */
[----:B------:R-:W-:Y:S06]  /*1ab0*/  BRA `(.L_x_34) ;  /* 0x0000004800847947 */ /* 0x000fec0003800000 */
.L_x_21:
[----:B------:R-:W-:Y:S01]  /*1ac0*/  LOP3.LUT R4, R0, 0x3e0, RZ, 0xc0, !PT ;  /* 0x000003e000047812 */ /* 0x000fe200078ec0ff */
[----:B------:R-:W-:Y:S01]  /*1ad0*/  BSSY.RECONVERGENT B1, `(.L_x_47) ;  /* 0x000001b000017945 */ /* 0x000fe20003800200 */
[----:B-----5:R-:W-:Y:S02]  /*1ae0*/  IMAD.MOV.U32 R12, RZ, RZ, R2 ;  /* 0x000000ffff0c7224 */ /* 0x020fe400078e0002 */
[----:B------:R-:W-:Y:S02]  /*1af0*/  IMAD.MOV.U32 R14, RZ, RZ, R3 ;  /* 0x000000ffff0e7224 */ /* 0x000fe400078e0003 */
[----:B01----:R-:W-:Y:S01]  /*1b00*/  VIADD R6, R4, 0x20 ;  /* 0x0000002004067836 */ /* 0x003fe20000000000 */
[----:B------:R-:W-:-:S04]  /*1b10*/  LOP3.LUT R4, RZ, R4, RZ, 0x33, !PT ;  /* 0x00000004ff047212 */ /* 0x000fc800078e33ff */
[----:B------:R-:W-:Y:S01]  /*1b20*/  ISETP.GT.AND P0, PT, R6, UR4, PT ;  /* 0x0000000406007c0c */ /* 0x000fe2000bf04270 */
[----:B------:R-:W-:Y:S02]  /*1b30*/  VIADD R4, R4, UR4 ;  /* 0x0000000404047c36 */ /* 0x000fe40008000000 */
[----:B------:R-:W-:-:S03]  /*1b40*/  IMAD.MOV.U32 R6, RZ, RZ, R5 ;  /* 0x000000ffff067224 */ /* 0x000fc600078e0005 */
[----:B------:R-:W-:Y:S02]  /*1b50*/  SEL R7, R4, 0x1f, P0 ;  /* 0x0000001f04077807 */ /* 0x000fe40000000000 */
[----:B------:R-:W0:Y:S03]  /*1b60*/  S2R R4, SR_LANEID ;  /* 0x0000000000047919 */ /* 0x000e260000000000 */
[----:B------:R-:W1:Y:S04]  /*1b70*/  SHFL.DOWN PT, R8, R5, 0x1, R7 ;  /* 0x0820000005087989 */ /* 0x000e6800000e0007 */
[----:B------:R2:W3:Y:S04]  /*1b80*/  SHFL.DOWN PT, R9, R2, 0x1, R7 ;  /* 0x0820000002097989 */ /* 0x0004e800000e0007 */
[----:B------:R2:W4:Y:S01]  /*1b90*/  SHFL.DOWN PT, R11, R3, 0x1, R7 ;  /* 0x08200000030b7989 */ /* 0x00052200000e0007 */
[----:B-1----:R-:W-:-:S04]  /*1ba0*/  FSETP.GEU.AND P0, PT, R5, R8, PT ;  /* 0x000000080500720b */ /* 0x002fc80003f0e000 */
[----:B0-----:R-:W-:-:S13]  /*1bb0*/  ISETP.GE.OR P0, PT, R4, R7, !P0 ;  /* 0x000000070400720c */ /* 0x001fda0004706670 */
[----:B--234-:R-:W-:Y:S05]  /*1bc0*/  @P0 BRA `(.L_x_48) ;  /* 0x00000000002c0947 */ /* 0x01cfea0003800000 */
        /* <DEDUP_REMOVED lines=11> */
.L_x_48:
[----:B------:R-:W-:Y:S05]  /*1c80*/  BSYNC.RECONVERGENT B1 ;  /* 0x0000000000017941 */ /* 0x000fea0003800200 */
.L_x_47:
[----:B------:R-:W0:Y:S01]  /*1c90*/  SHFL.DOWN PT, R3, R6, 0x2, R7 ;  /* 0x0840000006037989 */ /* 0x000e2200000e0007 */
[----:B------:R-:W-:Y:S01]  /*1ca0*/  VIADD R2, R4, 0x2 ;  /* 0x0000000204027836 */ /* 0x000fe20000000000 */
[----:B------:R-:W-:Y:S01]  /*1cb0*/  BSSY.RECONVERGENT B1, `(.L_x_49) ;  /* 0x0000014000017945 */ /* 0x000fe20003800200 */
[----:B------:R-:W-:Y:S01]  /*1cc0*/  IMAD.MOV.U32 R8, RZ, RZ, R12 ;  /* 0x000000ffff087224 */ /* 0x000fe200078e000c */
[----:B------:R1:W2:Y:S01]  /*1cd0*/  SHFL.DOWN PT, R5, R12, 0x2, R7 ;  /* 0x084000000c057989 */ /* 0x0002a200000e0007 */
[----:B------:R-:W-:-:S03]  /*1ce0*/  IMAD.MOV.U32 R10, RZ, RZ, R14 ;  /* 0x000000ffff0a7224 */ /* 0x000fc600078e000e */
[----:B------:R1:W3:Y:S01]  /*1cf0*/  SHFL.DOWN PT, R9, R14, 0x2, R7 ;  /* 0x084000000e097989 */ /* 0x0002e200000e0007 */
[----:B0-----:R-:W-:-:S04]  /*1d00*/  FSETP.GEU.AND P0, PT, R6, R3, PT ;  /* 0x000000030600720b */ /* 0x001fc80003f0e000 */
[----:B------:R-:W-:Y:S01]  /*1d10*/  ISETP.GT.OR P0, PT, R2, R7, !P0 ;  /* 0x000000070200720c */ /* 0x000fe20004704670 */
[----:B------:R-:W-:-:S12]  /*1d20*/  IMAD.MOV.U32 R2, RZ, RZ, R6 ;  /* 0x000000ffff027224 */ /* 0x000fd800078e0006 */
        /* <DEDUP_REMOVED lines=12> */
.L_x_50:
[----:B------:R-:W-:Y:S05]  /*1df0*/  BSYNC.RECONVERGENT B1 ;  /* 0x0000000000017941 */ /* 0x000fea0003800200 */
.L_x_49:
        /* <DEDUP_REMOVED lines=22> */
.L_x_52:
[----:B------:R-:W-:Y:S05]  /*1f60*/  BSYNC.RECONVERGENT B1 ;  /* 0x0000000000017941 */ /* 0x000fea0003800200 */
.L_x_51:
[----:B------:R-:W0:Y:S01]  /*1f70*/  SHFL.DOWN PT, R3, R6, 0x8, R7 ;  /* 0x0900000006037989 */ /* 0x000e2200000e0007 */
[----:B------:R-:W-:Y:S01]  /*1f80*/  VIADD R2, R4, 0x8 ;  /* 0x0000000804027836 */ /* 0x000fe20000000000 */
[----:B------:R-:W-:Y:S01]  /*1f90*/  BSSY.RECONVERGENT B1, `(.L_x_53) ;  /* 0x0000014000017945 */ /* 0x000fe20003800200 */
[----:B------:R-:W-:Y:S01]  /*1fa0*/  IMAD.MOV.U32 R8, RZ, RZ, R6 ;  /* 0x000000ffff087224 */ /* 0x000fe200078e0006 */
[----:B------:R1:W2:Y:S01]  /*1fb0*/  SHFL.DOWN PT, R5, R14, 0x8, R7 ;  /* 0x090000000e057989 */ /* 0x0002a200000e0007 */
[----:B------:R-:W-:Y:S02]  /*1fc0*/  IMAD.MOV.U32 R10, RZ, RZ, R14 ;  /* 0x000000ffff0a7224 */ /* 0x000fe400078e000e */
[----:B------:R-:W-:Y:S01]  /*1fd0*/  IMAD.MOV.U32 R12, RZ, RZ, R16 ;  /* 0x000000ffff0c7224 */ /* 0x000fe200078e0010 */
[----:B------:R1:W3:Y:S01]  /*1fe0*/  SHFL.DOWN PT, R9, R16, 0x8, R7 ;  /* 0x0900000010097989 */ /* 0x0002e200000e0007 */
[----:B0-----:R-:W-:-:S04]  /*1ff0*/  FSETP.GEU.AND P0, PT, R6, R3, PT ;  /* 0x000000030600720b */ /* 0x001fc80003f0e000 */
[----:B------:R-:W-:-:S13]  /*2000*/  ISETP.GT.OR P0, PT, R2, R7, !P0 ;  /* 0x000000070200720c */ /* 0x000fda0004704670 */
        /* <DEDUP_REMOVED lines=12> */
.L_x_54:
[----:B------:R-:W-:Y:S05]  /*20d0*/  BSYNC.RECONVERGENT B1 ;  /* 0x0000000000017941 */ /* 0x000fea0003800200 */
.L_x_53:
[----:B------:R-:W0:Y:S01]  /*20e0*/  SHFL.DOWN PT, R5, R8, 0x10, R7 ;  /* 0x0a00000008057989 */ /* 0x000e2200000e0007 */
[C---:B------:R-:W-:Y:S01]  /*20f0*/  VIADD R2, R4.reuse, 0x10 ;  /* 0x0000001004027836 */ /* 0x040fe20000000000 */
[----:B------:R-:W-:Y:S01]  /*2100*/  BSSY.RECONVERGENT B1, `(.L_x_55) ;  /* 0x0000015000017945 */ /* 0x000fe20003800200 */
[----:B------:R-:W-:Y:S01]  /*2110*/  ISETP.NE.AND P2, PT, R4, RZ, PT ;  /* 0x000000ff0400720c */ /* 0x000fe20003f45270 */
[----:B------:R1:W2:Y:S01]  /*2120*/  SHFL.DOWN PT, R9, R10, 0x10, R7 ;  /* 0x0a0000000a097989 */ /* 0x0002a200000e0007 */
[----:B------:R-:W-:Y:S02]  /*2130*/  IMAD.MOV.U32 R3, RZ, RZ, R10 ;  /* 0x000000ffff037224 */ /* 0x000fe400078e000a */
[----:B------:R-:W-:Y:S01]  /*2140*/  IMAD.MOV.U32 R4, RZ, RZ, R12 ;  /* 0x000000ffff047224 */ /* 0x000fe200078e000c */
        /* <DEDUP_REMOVED lines=16> */
.L_x_56:
[----:B------:R-:W-:Y:S05]  /*2250*/  BSYNC.RECONVERGENT B1 ;  /* 0x0000000000017941 */ /* 0x000fea0003800200 */
.L_x_55:
        /* <DEDUP_REMOVED lines=12> */
.L_x_58:
[----:B------:R-:W-:Y:S05]  /*2320*/  BSYNC.RECONVERGENT B1 ;  /* 0x0000000000017941 */ /* 0x000fea0003800200 */
.L_x_57:
[----:B------:R-:W-:Y:S01]  /*2330*/  BAR.SYNC.DEFER_BLOCKING 0x0 ;  /* 0x0000000000007b1d */ /* 0x000fe20000010000 */
[----:B------:R-:W-:-:S13]  /*2340*/  ISETP.NE.AND P1, PT, R0, RZ, PT ;  /* 0x000000ff0000720c */ /* 0x000fda0003f25270 */
[----:B------:R-:W-:Y:S05]  /*2350*/  @P1 BRA `(.L_x_34) ;  /* 0x00000040005c1947 */ /* 0x000fea0003800000 */
[----:B------:R-:W-:Y:S01]  /*2360*/  UISETP.GE.AND UP0, UPT, UR4, 0x21, UPT ;  /* 0x000000210400788c */ /* 0x000fe2000bf06270 */
[----:B------:R-:W-:Y:S02]  /*2370*/  IMAD.MOV.U32 R0, RZ, RZ, R2 ;  /* 0x000000ffff007224 */ /* 0x000fe400078e0002 */
[----:B0-----:R-:W-:Y:S02]  /*2380*/  IMAD.MOV.U32 R7, RZ, RZ, R3 ;  /* 0x000000ffff077224 */ /* 0x001fe400078e0003 */
[----:B------:R-:W-:-:S04]  /*2390*/  IMAD.MOV.U32 R8, RZ, RZ, R4 ;  /* 0x000000ffff087224 */ /* 0x000fc800078e0004 */
[----:B------:R-:W-:Y:S05]  /*23a0*/  BRA.U !UP0, `(.L_x_59) ;  /* 0x00000001085c7547 */ /* 0x000fea000b800000 */
[----:B------:R-:W0:Y:S01]  /*23b0*/  S2R R5, SR_CgaCtaId ;  /* 0x0000000000057919 */ /* 0x000e220000008800 */
[----:B------:R-:W-:Y:S01]  /*23c0*/  MOV R0, 0x400 ;  /* 0x0000040000007802 */ /* 0x000fe20000000f00 */
[----:B------:R-:W-:Y:S01]  /*23d0*/  BSSY.RECONVERGENT B1, `(.L_x_59) ;  /* 0x0000014000017945 */ /* 0x000fe20003800200 */
[----:B------:R-:W-:Y:S02]  /*23e0*/  IMAD.MOV.U32 R7, RZ, RZ, R3 ;  /* 0x000000ffff077224 */ /* 0x000fe400078e0003 */
[----:B------:R-:W-:Y:S01]  /*23f0*/  IMAD.MOV.U32 R8, RZ, RZ, R4 ;  /* 0x000000ffff087224 */ /* 0x000fe200078e0004 */
[----:B0-----:R-:W-:Y:S01]  /*2400*/  LEA R6, R5, R0, 0x18 ;  /* 0x0000000005067211 */ /* 0x001fe200078ec0ff */
[----:B------:R-:W-:-:S04]  /*2410*/  IMAD.MOV.U32 R0, RZ, RZ, R2 ;  /* 0x000000ffff007224 */ /* 0x000fc800078e0002 */
[----:B------:R-:W0:Y:S02]  /*2420*/  LDS R5, [R6+0x18] ;  /* 0x0000180006057984 */ /* 0x000e240000000800 */
[----:B0-----:R-:W-:-:S13]  /*2430*/  FSETP.GEU.AND P0, PT, R2, R5, PT ;  /* 0x000000050200720b */ /* 0x001fda0003f0e000 */
        /* <DEDUP_REMOVED lines=13> */
.L_x_60:
[----:B------:R-:W-:Y:S05]  /*2510*/  BSYNC.RECONVERGENT B1 ;  /* 0x0000000000017941 */ /* 0x000fea0003800200 */
.L_x_59:
[----:B------:R-:W-:Y:S01]  /*2520*/  UISETP.GE.AND UP0, UPT, UR4, 0x41, UPT ;  /* 0x000000410400788c */ /* 0x000fe2000bf06270 */
[----:B------:R-:W-:Y:S02]  /*2530*/  IMAD.MOV.U32 R2, RZ, RZ, R0 ;  /* 0x000000ffff027224 */ /* 0x000fe400078e0000 */
[----:B------:R-:W-:Y:S02]  /*2540*/  IMAD.MOV.U32 R5, RZ, RZ, R7 ;  /* 0x000000ffff057224 */ /* 0x000fe400078e0007 */
        /* <DEDUP_REMOVED lines=24> */
.L_x_62:
[----:B------:R-:W-:Y:S05]  /*26d0*/  BSYNC.RECONVERGENT B1 ;  /* 0x0000000000017941 */ /* 0x000fea0003800200 */
.L_x_61:
        /* <DEDUP_REMOVED lines=27> */
.L_x_64:
[----:B------:R-:W-:Y:S05]  /*2890*/  BSYNC.RECONVERGENT B1 ;  /* 0x0000000000017941 */ /* 0x000fea0003800200 */
.L_x_63:
        /* <DEDUP_REMOVED lines=27> */
.L_x_66:
[----:B------:R-:W-:Y:S05]  /*2a50*/  BSYNC.RECONVERGENT B1 ;  /* 0x0000000000017941 */ /* 0x000fea0003800200 */
.L_x_65:
        /* <DEDUP_REMOVED lines=27> */
.L_x_68:
[----:B------:R-:W-:Y:S05]  /*2c10*/  BSYNC.RECONVERGENT B1 ;  /* 0x0000000000017941 */ /* 0x000fea0003800200 */
.L_x_67:
        /* <DEDUP_REMOVED lines=9> */
[----:B------:R-:W-:Y:S02]  /*2cb0*/  IMAD.MOV.U32 R7, RZ, RZ, R9 ;  /* 0x000000ffff077224 */ /* 0x000fe400078e0009 */
[----:B------:R-:W-:Y:S01]  /*2cc0*/  IMAD.MOV.U32 R6, RZ, RZ, R4 ;  /* 0x000000ffff067224 */ /* 0x000fe200078e0004 */
[----:B0-----:R-:W-:-:S05]  /*2cd0*/  LEA R2, R3, R2, 0x18 ;  /* 0x0000000203027211 */ /* 0x001fca00078ec0ff */
        /* <DEDUP_REMOVED lines=15> */
.L_x_70:
[----:B------:R-:W-:Y:S05]  /*2dd0*/  BSYNC.RECONVERGENT B1 ;  /* 0x0000000000017941 */ /* 0x000fea0003800200 */
.L_x_69:
[----:B------:R-:W-:Y:S01]  /*2de0*/  UISETP.GE.AND UP0, UPT, UR4, 0xe1, UPT ;  /* 0x000000e10400788c */ /* 0x000fe2000bf06270 */
[----:B------:R-:W-:Y:S02]  /*2df0*/  IMAD.MOV.U32 R2, RZ, RZ, R5 ;  /* 0x000000ffff027224 */ /* 0x000fe400078e0005 */
[----:B------:R-:W-:Y:S02]  /*2e00*/  IMAD.MOV.U32 R3, RZ, RZ, R7 ;  /* 0x000000ffff037224 */ /* 0x000fe400078e0007 */
[----:B------:R-:W-:-:S04]  /*2e10*/  IMAD.MOV.U32 R4, RZ, RZ, R6 ;  /* 0x000000ffff047224 */ /* 0x000fc800078e0006 */
[----:B------:R-:W-:Y:S05]  /*2e20*/  BRA.U !UP0, `(.L_x_34) ;  /* 0x0000003508a87547 */ /* 0x000fea000b800000 */
[----:B------:R-:W0:Y:S01]  /*2e30*/  S2R R3, SR_CgaCtaId ;  /* 0x0000000000037919 */ /* 0x000e220000008800 */
[----:B------:R-:W-:Y:S01]  /*2e40*/  MOV R0, 0x400 ;  /* 0x0000040000007802 */ /* 0x000fe20000000f00 */
        /* <DEDUP_REMOVED lines=21> */
.L_x_2:
[----:B------:R-:W1:Y:S01]  /*2fa0*/  S2R R0, SR_TID.X ;  /* 0x0000000000007919 */ /* 0x000e620000002100 */
[----:B------:R-:W1:Y:S02]  /*2fb0*/  LDC.64 R2, c[0x0][0x380] ;  /* 0x0000e000ff027b82 */ /* 0x000e640000000a00 */
[----:B-1----:R-:W-:-:S05]  /*2fc0*/  IMAD.WIDE.U32 R12, R0, 0x10, R2 ;  /* 0x00000010000c7825 */ /* 0x002fca00078e0002 */
[----:B0-----:R-:W2:Y:S04]  /*2fd0*/  LDG.E.CONSTANT R21, desc[UR10][R12.64] ;  /* 0x0000000a0c157981 */ /* 0x001ea8000c1e9900 */
[----:B------:R-:W3:Y:S04]  /*2fe0*/  LDG.E.CONSTANT R10, desc[UR10][R12.64+0x1000] ;  /* 0x0010000a0c0a7981 */ /* 0x000ee8000c1e9900 */
[----:B------:R-:W4:Y:S04]  /*2ff0*/  LDG.E.64.CONSTANT R14, desc[UR10][R12.64+0x8] ;  /* 0x0000080a0c0e7981 */ /* 0x000f28000c1e9b00 */
[----:B------:R0:W5:Y:S04]  /*3000*/  LDG.E.CONSTANT R16, desc[UR10][R12.64+0x2000] ;  /* 0x0020000a0c107981 */ /* 0x000168000c1e9900 */
[----:B------:R0:W5:Y:S04]  /*3010*/  LDG.E.CONSTANT R17, desc[UR10][R12.64+0x3000] ;  /* 0x0030000a0c117981 */ /* 0x000168000c1e9900 */
[----:B------:R0:W5:Y:S04]  /*3020*/  LDG.E.CONSTANT R11, desc[UR10][R12.64+0x4000] ;  /* 0x0040000a0c0b7981 */ /* 0x000168000c1e9900 */
[----:B------:R0:W5:Y:S04]  /*3030*/  LDG.E.64.CONSTANT R6, desc[UR10][R12.64+0x2008] ;  /* 0x0020080a0c067981 */ /* 0x000168000c1e9b00 */
[----:B------:R0:W5:Y:S04]  /*3040*/  LDG.E.64.CONSTANT R4, desc[UR10][R12.64+0x3008] ;  /* 0x0030080a0c047981 */ /* 0x000168000c1e9b00 */
[----:B------:R0:W5:Y:S01]  /*3050*/  LDG.E.64.CONSTANT R2, desc[UR10][R12.64+0x4008] ;  /* 0x0040080a0c027981 */ /* 0x000162000c1e9b00 */
[----:B------:R-:W-:Y:S01]  /*3060*/  BSSY.RECONVERGENT B1, `(.L_x_71) ;  /* 0x0000012000017945 */ /* 0x000fe20003800200 */
[----:B--2---:R-:W-:Y:S01]  /*3070*/  IMAD.MOV.U32 R19, RZ, RZ, R21 ;  /* 0x000000ffff137224 */ /* 0x004fe200078e0015 */
[----:B---3--:R-:W-:Y:S01]  /*3080*/  FSETP.GEU.AND P0, PT, R21, R10, PT ;  /* 0x0000000a1500720b */ /* 0x008fe20003f0e000 */
[----:B----4-:R-:W-:-:S02]  /*3090*/  IMAD.MOV.U32 R8, RZ, RZ, R14 ;  /* 0x000000ffff087224 */ /* 0x010fc400078e000e */
[----:B------:R-:W-:-:S10]  /*30a0*/  IMAD.MOV.U32 R9, RZ, RZ, R15 ;  /* 0x000000ffff097224 */ /* 0x000fd400078e000f */
[----:B0-----:R-:W-:Y:S05]  /*30b0*/  @!P0 BRA `(.L_x_72) ;  /* 0x0000000000308947 */ /* 0x001fea0003800000 */
[----:B------:R-:W2:Y:S01]  /*30c0*/  LDG.E.64.CONSTANT R8, desc[UR10][R12.64+0x1008] ;  /* 0x0010080a0c087981 */ /* 0x000ea2000c1e9b00 */
[----:B------:R-:W-:Y:S01]  /*30d0*/  FSETP.GEU.AND P2, PT, R10, R21, PT ;  /* 0x000000150a00720b */ /* 0x000fe20003f4e000 */
[----:B------:R-:W-:-:S12]  /*30e0*/  IMAD.MOV.U32 R19, RZ, RZ, R10 ;  /* 0x000000ffff137224 */ /* 0x000fd800078e000a */
[CC--:B--2---:R-:W-:Y:S02]  /*30f0*/  @P2 ISETP.GE.U32.AND P0, PT, R14.reuse, R8.reuse, PT ;  /* 0x000000080e00220c */ /* 0x0c4fe40003f06070 */
[C---:B------:R-:W-:Y:S02]  /*3100*/  @P2 ISETP.LT.U32.AND P1, PT, R14.reuse, R8, PT ;  /* 0x000000080e00220c */ /* 0x040fe40003f21070 */
[CC--:B------:R-:W-:Y:S02]  /*3110*/  @P2 ISETP.GE.AND.EX P0, PT, R15.reuse, R9.reuse, PT, P0 ;  /* 0x000000090f00220c */ /* 0x0c0fe40003f06300 */
[----:B------:R-:W-:Y:S02]  /*3120*/  @P2 ISETP.LT.AND.EX P1, PT, R15, R9, PT, P1 ;  /* 0x000000090f00220c */ /* 0x000fe40003f21310 */
[----:B------:R-:W-:Y:S02]  /*3130*/  @P2 FSEL R19, R21, R10, !P0 ;  /* 0x0000000a15132208 */ /* 0x000fe40004000000 */
[----:B------:R-:W-:-:S02]  /*3140*/  @P2 SEL R10, R14, R8, P1 ;  /* 0x000000080e0a2207 */ /* 0x000fc40000800000 */
[----:B------:R-:W-:-:S03]  /*3150*/  @P2 SEL R15, R15, R9, P1 ;  /* 0x000000090f0f2207 */ /* 0x000fc60000800000 */
[----:B------:R-:W-:Y:S02]  /*3160*/  @P2 IMAD.MOV.U32 R8, RZ, RZ, R10 ;  /* 0x000000ffff082224 */ /* 0x000fe400078e000a */
[----:B------:R-:W-:-:S07]  /*3170*/  @P2 IMAD.MOV.U32 R9, RZ, RZ, R15 ;  /* 0x000000ffff092224 */ /* 0x000fce00078e000f */
.L_x_72:
[----:B------:R-:W-:Y:S05]  /*3180*/  BSYNC.RECONVERGENT B1 ;  /* 0x0000000000017941 */ /* 0x000fea0003800200 */
.L_x_71:
[----:B-----5:R-:W-:Y:S01]  /*3190*/  FSETP.GEU.AND P0, PT, R19, R16, PT ;  /* 0x000000101300720b */ /* 0x020fe20003f0e000 */
[----:B------:R-:W-:Y:S01]  /*31a0*/  BSSY.RECONVERGENT B1, `(.L_x_73) ;  /* 0x0000010000017945 */ /* 0x000fe20003800200 */
[----:B------:R-:W-:Y:S02]  /*31b0*/  IMAD.MOV.U32 R10, RZ, RZ, R19 ;  /* 0x000000ffff0a7224 */ /* 0x000fe400078e0013 */
[----:B------:R-:W-:Y:S02]  /*31c0*/  IMAD.MOV.U32 R13, RZ, RZ, R8 ;  /* 0x000000ffff0d7224 */ /* 0x000fe400078e0008 */
[----:B------:R-:W-:-:S07]  /*31d0*/  IMAD.MOV.U32 R14, RZ, RZ, R9 ;  /* 0x000000ffff0e7224 */ /* 0x000fce00078e0009 */
[----:B------:R-:W-:Y:S05]  /*31e0*/  @!P0 BRA `(.L_x_74) ;  /* 0x00000000002c8947 */ /* 0x000fea0003800000 */
[----:B------:R-:W-:Y:S01]  /*31f0*/  FSETP.GEU.AND P2, PT, R16, R19, PT ;  /* 0x000000131000720b */ /* 0x000fe20003f4e000 */
[----:B------:R-:W-:Y:S02]  /*3200*/  IMAD.MOV.U32 R13, RZ, RZ, R6 ;  /* 0x000000ffff0d7224 */ /* 0x000fe400078e0006 */
[----:B------:R-:W-:Y:S02]  /*3210*/  IMAD.MOV.U32 R14, RZ, RZ, R7 ;  /* 0x000000ffff0e7224 */ /* 0x000fe400078e0007 */
[----:B------:R-:W-:-:S08]  /*3220*/  IMAD.MOV.U32 R10, RZ, RZ, R16 ;  /* 0x000000ffff0a7224 */ /* 0x000fd000078e0010 */
[CC--:B------:R-:W-:Y:S02]  /*3230*/  @P2 ISETP.GE.U32.AND P0, PT, R8.reuse, R6.reuse, PT ;  /* 0x000000060800220c */ /* 0x0c0fe40003f06070 */
[C---:B------:R-:W-:Y:S02]  /*3240*/  @P2 ISETP.LT.U32.AND P1, PT, R8.reuse, R6, PT ;  /* 0x000000060800220c */ /* 0x040fe40003f21070 */
[CC--:B------:R-:W-:Y:S02]  /*3250*/  @P2 ISETP.GE.AND.EX P0, PT, R9.reuse, R7.reuse, PT, P0 ;  /* 0x000000070900220c */ /* 0x0c0fe40003f06300 */
[----:B------:R-:W-:Y:S02]  /*3260*/  @P2 ISETP.LT.AND.EX P1, PT, R9, R7, PT, P1 ;  /* 0x000000070900220c */ /* 0x000fe40003f21310 */
[----:B------:R-:W-:Y:S02]  /*3270*/  @P2 FSEL R10, R19, R16, !P0 ;  /* 0x00000010130a2208 */ /* 0x000fe40004000000 */
[----:B------:R-:W-:-:S02]  /*3280*/  @P2 SEL R13, R8, R6, P1 ;  /* 0x00000006080d2207 */ /* 0x000fc40000800000 */
[----:B------:R-:W-:-:S07]  /*3290*/  @P2 SEL R14, R9, R7, P1 ;  /* 0x00000007090e2207 */ /* 0x000fce0000800000 */
.L_x_74:
[----:B------:R-:W-:Y:S05]  /*32a0*/  BSYNC.RECONVERGENT B1 ;  /* 0x0000000000017941 */ /* 0x000fea0003800200 */
.L_x_73:
[----:B------:R-:W-:Y:S01]  /*32b0*/  FSETP.GEU.AND P0, PT, R10, R17, PT ;  /* 0x000000110a00720b */ /* 0x000fe20003f0e000 */
        /* <DEDUP_REMOVED lines=10> */
[CC--:B------:R-:W-:Y:S02]  /*3360*/  @P2 ISETP.LT.U32.AND P1, PT, R13.reuse, R4.reuse, PT ;  /* 0x000000040d00220c */ /* 0x0c0fe40003f21070 */
[CC--:B------:R-:W-:Y:S02]  /*3370*/  @P2 ISETP.GE.AND.EX P0, PT, R14.reuse, R5.reuse, PT, P0 ;  /* 0x000000050e00220c */ /* 0x0c0fe40003f06300 */
[----:B------:R-:W-:Y:S02]  /*3380*/  @P2 ISETP.LT.AND.EX P1, PT, R14, R5, PT, P1 ;  /* 0x000000050e00220c */ /* 0x000fe40003f21310 */
[----:B------:R-:W-:Y:S02]  /*3390*/  @P2 FSEL R6, R10, R17, !P0 ;  /* 0x000000110a062208 */ /* 0x000fe40004000000 */
[----:B------:R-:W-:-:S02]  /*33a0*/  @P2 SEL R7, R13, R4, P1 ;  /* 0x000000040d072207 */ /* 0x000fc40000800000 */
[----:B------:R-:W-:-:S07]  /*33b0*/  @P2 SEL R12, R14, R5, P1 ;  /* 0x000000050e0c2207 */ /* 0x000fce0000800000 */
.L_x_76:
[----:B------:R-:W-:Y:S05]  /*33c0*/  BSYNC.RECONVERGENT B1 ;  /* 0x0000000000017941 */ /* 0x000fea0003800200 */
.L_x_75:
        /* <DEDUP_REMOVED lines=17> */
.L_x_78:
[----:B------:R-:W-:Y:S05]  /*34e0*/  BSYNC.RECONVERGENT B1 ;  /* 0x0000000000017941 */ /* 0x000fea0003800200 */
.L_x_77:
[----:B------:R-:W-:Y:S01]  /*34f0*/  UISETP.GE.U32.AND UP0, UPT, UR8, 0xa00, UPT ;  /* 0x00000a000800788c */ /* 0x000fe2000bf06070 */
[----:B------:R-:W-:Y:S02]  /*3500*/  IMAD.MOV.U32 R5, RZ, RZ, 0x500 ;  /* 0x00000500ff057424 */ /* 0x000fe400078e00ff */
[----:B------:R-:W-:-:S06]  /*3510*/  IMAD.MOV.U32 R4, RZ, RZ, RZ ;  /* 0x000000ffff047224 */ /* 0x000fcc00078e00ff */
[----:B------:R-:W-:Y:S05]  /*3520*/  BRA.U !UP0, `(.L_x_79) ;  /* 0x0000001508647547 */ /* 0x000fea000b800000 */
[----:B------:R-:W-:Y:S01]  /*3530*/  UIADD3 UR9, UP0, UPT, UR8, -0xa00, URZ ;  /* 0xfffff60008097890 */ /* 0x000fe2000ff1e0ff */
[----:B------:R-:W-:Y:S02]  /*3540*/  IMAD.MOV.U32 R5, RZ, RZ, 0x500 ;  /* 0x00000500ff057424 */ /* 0x000fe400078e00ff */
[----:B------:R-:W-:Y:S01]  /*3550*/  IMAD.MOV.U32 R4, RZ, RZ, RZ ;  /* 0x000000ffff047224 */ /* 0x000fe200078e00ff */
[----:B------:R-:W-:Y:S02]  /*3560*/  ULEA.HI.X.SX32 UR8, UR8, 0xffffffff, 0x1, UP0 ;  /* 0xffffffff08087891 */ /* 0x000fe400080f0eff */
[----:B------:R-:W-:Y:S02]  /*3570*/  UIMAD.WIDE.U32 UR12, UR9, -0x33333333, URZ ;  /* 0xcccccccd090c78a5 */ /* 0x000fe4000f8e00ff */
[----:B------:R-:W-:-:S04]  /*3580*/  UIMAD.WIDE.U32 UR4, UR8, -0x33333333, URZ ;  /* 0xcccccccd080478a5 */ /* 0x000fc8000f8e00ff */
[----:B------:R-:W-:-:S04]  /*3590*/  UIMAD.WIDE.U32 UR4, UP0, UR9, -0x33333334, UR4 ;  /* 0xcccccccc090478a5 */ /* 0x000fc8000f800004 */
[----:B------:R-:W-:Y:S02]  /*35a0*/  UIADD3.X UR7, UPT, UPT, URZ, URZ, URZ, UP0, !UPT ;  /* 0x000000ffff077290 */ /* 0x000fe400087fe4ff */
[----:B------:R-:W-:Y:S01]  /*35b0*/  UIADD3 URZ, UP0, UPT, UR13, UR4, URZ ;  /* 0x000000040dff7290 */ /* 0x000fe2000ff1e0ff */
[----:B------:R-:W-:-:S03]  /*35c0*/  UMOV UR6, UR5 ;  /* 0x0000000500067c82 */ /* 0x000fc60008000000 */
[----:B------:R-:W-:Y:S02]  /*35d0*/  UIMAD.WIDE.U32.X UR4, UR8, -0x33333334, UR6, UP0 ;  /* 0xcccccccc080478a5 */ /* 0x000fe400080e0406 */
[----:B------:R-:W-:Y:S02]  /*35e0*/  UISETP.GE.U32.AND UP0, UPT, UR9, 0x500, UPT ;  /* 0x000005000900788c */ /* 0x000fe4000bf06070 */
[----:B------:R-:W-:Y:S02]  /*35f0*/  USHF.R.U64 UR6, UR4, 0xa, UR5 ;  /* 0x0000000a04067899 */ /* 0x000fe40008001205 */
[----:B------:R-:W-:-:S09]  /*3600*/  UISETP.GE.U32.AND.EX UP0, UPT, UR8, URZ, UPT, UP0 ;  /* 0x000000ff0800728c */ /* 0x000fd2000bf06100 */
[----:B------:R-:W-:Y:S05]  /*3610*/  BRA.U !UP0, `(.L_x_80) ;  /* 0x0000000d08707547 */ /* 0x000fea000b800000 */
[----:B------:R-:W0:Y:S01]  /*3620*/  LDCU.64 UR8, c[0x0][0x380] ;  /* 0x00007000ff0877ac */ /* 0x000e220008000a00 */
[----:B------:R-:W-:Y:S02]  /*3630*/  IMAD.MOV.U32 R5, RZ, RZ, 0x500 ;  /* 0x00000500ff057424 */ /* 0x000fe400078e00ff */
[----:B------:R-:W-:Y:S01]  /*3640*/  IMAD.MOV.U32 R4, RZ, RZ, RZ ;  /* 0x000000ffff047224 */ /* 0x000fe200078e00ff */
[----:B------:R-:W-:-:S04]  /*3650*/  UIADD3 UR4, UP0, UPT, UR6, 0x1, URZ ;  /* 0x0000000106047890 */ /* 0x000fc8000ff1e0ff */
[----:B------:R-:W-:Y:S02]  /*3660*/  ULEA.HI.X UR5, UR5, URZ, URZ, 0x16, UP0 ;  /* 0x000000ff05057291 */ /* 0x000fe400080fb4ff */
[----:B------:R-:W-:Y:S02]  /*3670*/  ULOP3.LUT UR4, UR4, 0xfffffffe, URZ, 0xc0, !UPT ;  /* 0xfffffffe04047892 */ /* 0x000fe4000f8ec0ff */
[----:B------:R-:W-:Y:S01]  /*3680*/  ULOP3.LUT UR5, UR5, 0x7fffff, URZ, 0xc0, !UPT ;  /* 0x007fffff05057892 */ /* 0x000fe2000f8ec0ff */
[----:B0-----:R-:W-:-:S04]  /*3690*/  LEA R2, P0, R0, UR8, 0x4 ;  /* 0x0000000800027c11 */ /* 0x001fc8000f8020ff */
[----:B------:R-:W-:Y:S02]  /*36a0*/  IADD3 R2, P1, PT, R2, 0xe008, RZ ;  /* 0x0000e00802027810 */ /* 0x000fe40007f3e0ff */
[----:B------:R-:W-:-:S05]  /*36b0*/  LEA.HI.X R3, R0, UR9, RZ, 0x4, P0 ;  /* 0x0000000900037c11 */ /* 0x000fca00080f24ff */
[----:B------:R-:W-:-:S07]  /*36c0*/  IMAD.X R3, RZ, RZ, R3, P1 ;  /* 0x000000ffff037224 */ /* 0x000fce00008e0603 */
.L_x_101:
[----:B------:R-:W2:Y:S04]  /*36d0*/  LDG.E.CONSTANT R15, desc[UR10][R2.64+-0x9008] ;  /* 0xff6ff80a020f7981 */ /* 0x000ea8000c1e9900 */
[----:B------:R0:W5:Y:S04]  /*36e0*/  LDG.E.CONSTANT R23, desc[UR10][R2.64+-0x8008] ;  /* 0xff7ff80a02177981 */ /* 0x000168000c1e9900 */
[----:B------:R0:W5:Y:S04]  /*36f0*/  LDG.E.CONSTANT R11, desc[UR10][R2.64+-0x7008] ;  /* 0xff8ff80a020b7981 */ /* 0x000168000c1e9900 */
[----:B------:R0:W5:Y:S04]  /*3700*/  LDG.E.CONSTANT R7, desc[UR10][R2.64+-0x6008] ;  /* 0xff9ff80a02077981 */ /* 0x000168000c1e9900 */
[----:B------:R0:W5:Y:S04]  /*3710*/  LDG.E.CONSTANT R6, desc[UR10][R2.64+-0x5008] ;  /* 0xffaff80a02067981 */ /* 0x000168000c1e9900 */
[----:B------:R0:W5:Y:S04]  /*3720*/  LDG.E.CONSTANT R16, desc[UR10][R2.64+-0x4008] ;  /* 0xffbff80a02107981 */ /* 0x000168000c1e9900 */
[----:B------:R0:W5:Y:S01]  /*3730*/  LDG.E.CONSTANT R17, desc[UR10][R2.64+-0x3008] ;  /* 0xffcff80a02117981 */ /* 0x000162000c1e9900 */
[----:B------:R-:W-:Y:S01]  /*3740*/  UIADD3 UR4, UP0, UPT, UR4, -0x2, URZ ;  /* 0xfffffffe04047890 */ /* 0x000fe2000ff1e0ff */
[----:B------:R-:W-:Y:S01]  /*3750*/  BSSY.RECONVERGENT B1, `(.L_x_81) ;  /* 0x0000015000017945 */ /* 0x000fe20003800200 */
[----:B------:R-:W-:-:S02]  /*3760*/  IMAD.MOV.U32 R14, RZ, RZ, R10 ;  /* 0x000000ffff0e7224 */ /* 0x000fc400078e000a */
[----:B------:R-:W-:Y:S01]  /*3770*/  UIADD3.X UR5, UPT, UPT, UR5, -0x1, URZ, UP0, !UPT ;  /* 0xffffffff05057890 */ /* 0x000fe200087fe4ff */
[----:B------:R-:W-:Y:S01]  /*3780*/  IMAD.MOV.U32 R19, RZ, RZ, R8 ;  /* 0x000000ffff137224 */ /* 0x000fe200078e0008 */
[----:B------:R-:W-:Y:S01]  /*3790*/  UISETP.NE.U32.AND UP0, UPT, UR4, URZ, UPT ;  /* 0x000000ff0400728c */ /* 0x000fe2000bf05070 */
[----:B------:R-:W-:-:S03]  /*37a0*/  IMAD.MOV.U32 R21, RZ, RZ, R9 ;  /* 0x000000ffff157224 */ /* 0x000fc600078e0009 */
[----:B------:R-:W-:Y:S01]  /*37b0*/  UISETP.NE.AND.EX UP0, UPT, UR5, URZ, UPT, UP0 ;  /* 0x000000ff0500728c */ /* 0x000fe2000bf05300 */
[----:B--2---:R-:W-:-:S13]  /*37c0*/  FSETP.GEU.AND P0, PT, R10, R15, PT ;  /* 0x0000000f0a00720b */ /* 0x004fda0003f0e000 */
[----:B0-----:R-:W-:Y:S05]  /*37d0*/  @!P0 BRA `(.L_x_82) ;  /* 0x0000000000308947 */ /* 0x001fea0003800000 */
[----:B------:R-:W2:Y:S01]  /*37e0*/  LDG.E.64.CONSTANT R12, desc[UR10][R2.64+-0x9000] ;  /* 0xff70000a020c7981 */ /* 0x000ea2000c1e9b00 */
[----:B------:R-:W-:Y:S01]  /*37f0*/  FSETP.GEU.AND P2, PT, R15, R10, PT ;  /* 0x0000000a0f00720b */ /* 0x000fe20003f4e000 */
[----:B------:R-:W-:-:S12]  /*3800*/  IMAD.MOV.U32 R14, RZ, RZ, R15 ;  /* 0x000000ffff0e7224 */ /* 0x000fd800078e000f */
[CC--:B--2---:R-:W-:Y:S01]  /*3810*/  @P2 ISETP.GE.U32.AND P0, PT, R8.reuse, R12.reuse, PT ;  /* 0x0000000c0800220c */ /* 0x0c4fe20003f06070 */
        /* <DEDUP_REMOVED lines=8> */
.L_x_82:
[----:B------:R-:W-:Y:S05]  /*38a0*/  BSYNC.RECONVERGENT B1 ;  /* 0x0000000000017941 */ /* 0x000fea0003800200 */
.L_x_81:
[----:B------:R0:W5:Y:S02]  /*38b0*/  LDG.E.64.CONSTANT R8, desc[UR10][R2.64+-0x8000] ;  /* 0xff80000a02087981 */ /* 0x000164000c1e9b00 */
[----:B-----5:R-:W-:Y:S01]  /*38c0*/  FSETP.GEU.AND P0, PT, R14, R23, PT ;  /* 0x000000170e00720b */ /* 0x020fe20003f0e000 */
[----:B------:R-:W-:Y:S01]  /*38d0*/  BSSY.RECONVERGENT B1, `(.L_x_83) ;  /* 0x0000010000017945 */ /* 0x000fe20003800200 */
[----:B------:R-:W-:Y:S02]  /*38e0*/  IMAD.MOV.U32 R10, RZ, RZ, R14 ;  /* 0x000000ffff0a7224 */ /* 0x000fe400078e000e */
[----:B------:R-:W-:Y:S02]  /*38f0*/  IMAD.MOV.U32 R13, RZ, RZ, R19 ;  /* 0x000000ffff0d7224 */ /* 0x000fe400078e0013 */
[----:B------:R-:W-:-:S07]  /*3900*/  IMAD.MOV.U32 R15, RZ, RZ, R21 ;  /* 0x000000ffff0f7224 */ /* 0x000fce00078e0015 */
[----:B0-----:R-:W-:Y:S05]  /*3910*/  @!P0 BRA `(.L_x_84) ;  /* 0x00000000002c8947 */ /* 0x001fea0003800000 */
[----:B------:R-:W-:Y:S01]  /*3920*/  FSETP.GEU.AND P2, PT, R23, R14, PT ;  /* 0x0000000e1700720b */ /* 0x000fe20003f4e000 */
[----:B------:R-:W-:Y:S02]  /*3930*/  IMAD.MOV.U32 R13, RZ, RZ, R8 ;  /* 0x000000ffff0d7224 */ /* 0x000fe400078e0008 */
[----:B------:R-:W-:Y:S02]  /*3940*/  IMAD.MOV.U32 R15, RZ, RZ, R9 ;  /* 0x000000ffff0f7224 */ /* 0x000fe400078e0009 */
[----:B------:R-:W-:-:S08]  /*3950*/  IMAD.MOV.U32 R10, RZ, RZ, R23 ;  /* 0x000000ffff0a7224 */ /* 0x000fd000078e0017 */
[CC--:B------:R-:W-:Y:S02]  /*3960*/  @P2 ISETP.GE.U32.AND P0, PT, R19.reuse, R8.reuse, PT ;  /* 0x000000081300220c */ /* 0x0c0fe40003f06070 */
[-C--:B------:R-:W-:Y:S02]  /*3970*/  @P2 ISETP.LT.U32.AND P1, PT, R19, R8.reuse, PT ;  /* 0x000000081300220c */ /* 0x080fe40003f21070 */
[CC--:B------:R-:W-:Y:S02]  /*3980*/  @P2 ISETP.GE.AND.EX P0, PT, R21.reuse, R9.reuse, PT, P0 ;  /* 0x000000091500220c */ /* 0x0c0fe40003f06300 */
[----:B------:R-:W-:Y:S02]  /*3990*/  @P2 ISETP.LT.AND.EX P1, PT, R21, R9, PT, P1 ;  /* 0x000000091500220c */ /* 0x000fe40003f21310 */
[----:B------:R-:W-:Y:S02]  /*39a0*/  @P2 FSEL R10, R14, R23, !P0 ;  /* 0x000000170e0a2208 */ /* 0x000fe40004000000 */
[----:B------:R-:W-:-:S02]  /*39b0*/  @P2 SEL R13, R19, R8, P1 ;  /* 0x00000008130d2207 */ /* 0x000fc40000800000 */
[----:B------:R-:W-:-:S07]  /*39c0*/  @P2 SEL R15, R21, R9, P1 ;  /* 0x00000009150f2207 */ /* 0x000fce0000800000 */
.L_x_84:
[----:B------:R-:W-:Y:S05]  /*39d0*/  BSYNC.RECONVERGENT B1 ;  /* 0x0000000000017941 */ /* 0x000fea0003800200 */
.L_x_83:
[----:B------:R0:W5:Y:S01]  /*39e0*/  LDG.E.64.CONSTANT R8, desc[UR10][R2.64+-0x7000] ;  /* 0xff90000a02087981 */ /* 0x000162000c1e9b00 */
[----:B------:R-:W-:Y:S01]  /*39f0*/  FSETP.GEU.AND P0, PT, R10, R11, PT ;  /* 0x0000000b0a00720b */ /* 0x000fe20003f0e000 */
[----:B------:R-:W-:Y:S01]  /*3a00*/  BSSY.RECONVERGENT B1, `(.L_x_85) ;  /* 0x0000010000017945 */ /* 0x000fe20003800200 */
[----:B------:R-:W-:Y:S02]  /*3a10*/  IMAD.MOV.U32 R12, RZ, RZ, R10 ;  /* 0x000000ffff0c7224 */ /* 0x000fe400078e000a */
[----:B------:R-:W-:Y:S02]  /*3a20*/  IMAD.MOV.U32 R19, RZ, RZ, R13 ;  /* 0x000000ffff137224 */ /* 0x000fe400078e000d */
[----:B------:R-:W-:-:S07]  /*3a30*/  IMAD.MOV.U32 R21, RZ, RZ, R15 ;  /* 0x000000ffff157224 */ /* 0x000fce00078e000f */
[----:B0-----:R-:W-:Y:S05]  /*3a40*/  @!P0 BRA `(.L_x_86) ;  /* 0x00000000002c8947 */ /* 0x001fea0003800000 */
[----:B------:R-:W-:Y:S01]  /*3a50*/  FSETP.GEU.AND P2, PT, R11, R10, PT ;  /* 0x0000000a0b00720b */ /* 0x000fe20003f4e000 */
[----:B-----5:R-:W-:Y:S02]  /*3a60*/  IMAD.MOV.U32 R19, RZ, RZ, R8 ;  /* 0x000000ffff137224 */ /* 0x020fe400078e0008 */
        /* <DEDUP_REMOVED lines=9> */
.L_x_86:
[----:B------:R-:W-:Y:S05]  /*3b00*/  BSYNC.RECONVERGENT B1 ;  /* 0x0000000000017941 */ /* 0x000fea0003800200 */
.L_x_85:
[----:B-----5:R0:W5:Y:S01]  /*3b10*/  LDG.E.64.CONSTANT R8, desc[UR10][R2.64+-0x6000] ;  /* 0xffa0000a02087981 */ /* 0x020162000c1e9b00 */
        /* <DEDUP_REMOVED lines=17> */
.L_x_88:
[----:B------:R-:W-:Y:S05]  /*3c30*/  BSYNC.RECONVERGENT B1 ;  /* 0x0000000000017941 */ /* 0x000fea0003800200 */
.L_x_87:
        /* <DEDUP_REMOVED lines=12> */
[----:B------:R-:W-:Y:S02]  /*3d00*/  @P2 ISETP.LT.U32.AND P1, PT, R13, R8, PT ;  /* 0x000000080d00220c */ /* 0x000fe40003f21070 */
[CC--:B------:R-:W-:Y:S02]  /*3d10*/  @P2 ISETP.GE.AND.EX P0, PT, R15.reuse, R9.reuse, PT, P0 ;  /* 0x000000090f00220c */ /* 0x0c0fe40003f06300 */
[----:B------:R-:W-:Y:S02]  /*3d20*/  @P2 ISETP.LT.AND.EX P1, PT, R15, R9, PT, P1 ;  /* 0x000000090f00220c */ /* 0x000fe40003f21310 */
[----:B------:R-:W-:Y:S02]  /*3d30*/  @P2 FSEL R25, R11, R6, !P0 ;  /* 0x000000060b192208 */ /* 0x000fe40004000000 */
[----:B------:R-:W-:-:S02]  /*3d40*/  @P2 SEL R23, R13, R8, P1 ;  /* 0x000000080d172207 */ /* 0x000fc40000800000 */
[----:B------:R-:W-:-:S07]  /*3d50*/  @P2 SEL R21, R15, R9, P1 ;  /* 0x000000090f152207 */ /* 0x000fce0000800000 */
.L_x_90:
[----:B------:R-:W-:Y:S05]  /*3d60*/  BSYNC.RECONVERGENT B1 ;  /* 0x0000000000017941 */ /* 0x000fea0003800200 */
.L_x_89:
[----:B------:R0:W5:Y:S04]  /*3d70*/  LDG.E.CONSTANT R20, desc[UR10][R2.64+-0x2008] ;  /* 0xffdff80a02147981 */ /* 0x000168000c1e9900 */
[----:B------:R0:W5:Y:S04]  /*3d80*/  LDG.E.CONSTANT R19, desc[UR10][R2.64+-0x1008] ;  /* 0xffeff80a02137981 */ /* 0x000168000c1e9900 */
[----:B------:R0:W5:Y:S04]  /*3d90*/  LDG.E.CONSTANT R18, desc[UR10][R2.64+-0x8] ;  /* 0xfffff80a02127981 */ /* 0x000168000c1e9900 */
[----:B-----5:R0:W5:Y:S04]  /*3da0*/  LDG.E.64.CONSTANT R8, desc[UR10][R2.64+-0x3000] ;  /* 0xffd0000a02087981 */ /* 0x020168000c1e9b00 */
[----:B------:R0:W5:Y:S04]  /*3db0*/  LDG.E.64.CONSTANT R10, desc[UR10][R2.64+-0x2000] ;  /* 0xffe0000a020a7981 */ /* 0x000168000c1e9b00 */
[----:B------:R0:W5:Y:S04]  /*3dc0*/  LDG.E.64.CONSTANT R12, desc[UR10][R2.64+-0x1000] ;  /* 0xfff0000a020c7981 */ /* 0x000168000c1e9b00 */
[----:B------:R0:W5:Y:S01]  /*3dd0*/  LDG.E.64.CONSTANT R6, desc[UR10][R2.64] ;  /* 0x0000000a02067981 */ /* 0x000162000c1e9b00 */
[----:B------:R-:W-:Y:S01]  /*3de0*/  FSETP.GEU.AND P0, PT, R25, R16, PT ;  /* 0x000000101900720b */ /* 0x000fe20003f0e000 */
[----:B------:R-:W-:Y:S01]  /*3df0*/  BSSY.RECONVERGENT B1, `(.L_x_91) ;  /* 0x0000011000017945 */ /* 0x000fe20003800200 */
[----:B------:R-:W-:-:S02]  /*3e00*/  IMAD.MOV.U32 R14, RZ, RZ, R25 ;  /* 0x000000ffff0e7224 */ /* 0x000fc400078e0019 */
[----:B------:R-:W-:Y:S02]  /*3e10*/  IMAD.MOV.U32 R27, RZ, RZ, R23 ;  /* 0x000000ffff1b7224 */ /* 0x000fe400078e0017 */
[----:B------:R-:W-:-:S07]  /*3e20*/  IMAD.MOV.U32 R29, RZ, RZ, R21 ;  /* 0x000000ffff1d7224 */ /* 0x000fce00078e0015 */
[----:B0-----:R-:W-:Y:S05]  /*3e30*/  @!P0 BRA `(.L_x_92) ;  /* 0x0000000000308947 */ /* 0x001fea0003800000 */
[----:B------:R-:W2:Y:S01]  /*3e40*/  LDG.E.64.CONSTANT R14, desc[UR10][R2.64+-0x4000] ;  /* 0xffc0000a020e7981 */ /* 0x000ea2000c1e9b00 */
[----:B------:R-:W-:-:S13]  /*3e50*/  FSETP.GEU.AND P2, PT, R16, R25, PT ;  /* 0x000000191000720b */ /* 0x000fda0003f4e000 */
[CC--:B--2---:R-:W-:Y:S01]  /*3e60*/  @P2 ISETP.LT.U32.AND P1, PT, R23.reuse, R14.reuse, PT ;  /* 0x0000000e1700220c */ /* 0x0c4fe20003f21070 */
[----:B------:R-:W-:Y:S01]  /*3e70*/  IMAD.MOV.U32 R27, RZ, RZ, R14 ;  /* 0x000000ffff1b7224 */ /* 0x000fe200078e000e */
[-C--:B------:R-:W-:Y:S01]  /*3e80*/  @P2 ISETP.GE.U32.AND P0, PT, R23, R14.reuse, PT ;  /* 0x0000000e1700220c */ /* 0x080fe20003f06070 */
[----:B------:R-:W-:Y:S01]  /*3e90*/  IMAD.MOV.U32 R29, RZ, RZ, R15 ;  /* 0x000000ffff1d7224 */ /* 0x000fe200078e000f */
[CC--:B------:R-:W-:Y:S02]  /*3ea0*/  @P2 ISETP.LT.AND.EX P1, PT, R21.reuse, R15.reuse, PT, P1 ;  /* 0x0000000f1500220c */ /* 0x0c0fe40003f21310 */
[-C--:B------:R-:W-:Y:S02]  /*3eb0*/  @P2 ISETP.GE.AND.EX P0, PT, R21, R15.reuse, PT, P0 ;  /* 0x0000000f1500220c */ /* 0x080fe40003f06300 */
[----:B------:R-:W-:Y:S01]  /*3ec0*/  @P2 SEL R27, R23, R14, P1 ;  /* 0x0000000e171b2207 */ /* 0x000fe20000800000 */
[----:B------:R-:W-:Y:S01]  /*3ed0*/  IMAD.MOV.U32 R14, RZ, RZ, R16 ;  /* 0x000000ffff0e7224 */ /* 0x000fe200078e0010 */
[----:B------:R-:W-:-:S02]  /*3ee0*/  @P2 SEL R29, R21, R15, P1 ;  /* 0x0000000f151d2207 */ /* 0x000fc40000800000 */
[----:B------:R-:W-:-:S07]  /*3ef0*/  @P2 FSEL R14, R25, R16, !P0 ;  /* 0x00000010190e2208 */ /* 0x000fce0004000000 */
.L_x_92:
[----:B------:R-:W-:Y:S05]  /*3f00*/  BSYNC.RECONVERGENT B1 ;  /* 0x0000000000017941 */ /* 0x000fea0003800200 */
.L_x_91:
[----:B------:R-:W-:Y:S01]  /*3f10*/  FSETP.GEU.AND P0, PT, R14, R17, PT ;  /* 0x000000110e00720b */ /* 0x000fe20003f0e000 */
[----:B------:R-:W-:Y:S01]  /*3f20*/  BSSY.RECONVERGENT B1, `(.L_x_93) ;  /* 0x0000010000017945 */ /* 0x000fe20003800200 */
[----:B------:R-:W-:Y:S02]  /*3f30*/  IMAD.MOV.U32 R15, RZ, RZ, R14 ;  /* 0x000000ffff0f7224 */ /* 0x000fe400078e000e */
[----:B------:R-:W-:Y:S02]  /*3f40*/  IMAD.MOV.U32 R23, RZ, RZ, R27 ;  /* 0x000000ffff177224 */ /* 0x000fe400078e001b */
[----:B------:R-:W-:-:S07]  /*3f50*/  IMAD.MOV.U32 R25, RZ, RZ, R29 ;  /* 0x000000ffff197224 */ /* 0x000fce00078e001d */
[----:B------:R-:W-:Y:S05]  /*3f60*/  @!P0 BRA `(.L_x_94) ;  /* 0x00000000002c8947 */ /* 0x000fea0003800000 */
        /* <DEDUP_REMOVED lines=11> */
.L_x_94:
[----:B------:R-:W-:Y:S05]  /*4020*/  BSYNC.RECONVERGENT B1 ;  /* 0x0000000000017941 */ /* 0x000fea0003800200 */
.L_x_93:
[----:B------:R-:W-:Y:S01]  /*4030*/  FSETP.GEU.AND P0, PT, R15, R20, PT ;  /* 0x000000140f00720b */ /* 0x000fe20003f0e000 */
[----:B------:R-:W-:Y:S01]  /*4040*/  BSSY.RECONVERGENT B1, `(.L_x_95) ;  /* 0x0000010000017945 */ /* 0x000fe20003800200 */
[----:B-----5:R-:W-:Y:S02]  /*4050*/  IMAD.MOV.U32 R8, RZ, RZ, R15 ;  /* 0x000000ffff087224 */ /* 0x020fe400078e000f */
        /* <DEDUP_REMOVED lines=14> */
.L_x_96:
[----:B------:R-:W-:Y:S05]  /*4140*/  BSYNC.RECONVERGENT B1 ;  /* 0x0000000000017941 */ /* 0x000fea0003800200 */
.L_x_95:
        /* <DEDUP_REMOVED lines=17> */
.L_x_98:
[----:B------:R-:W-:Y:S05]  /*4260*/  BSYNC.RECONVERGENT B1 ;  /* 0x0000000000017941 */ /* 0x000fea0003800200 */
.L_x_97:
        /* <DEDUP_REMOVED lines=17> */
.L_x_100:
[----:B------:R-:W-:Y:S05]  /*4380*/  BSYNC.RECONVERGENT B1 ;  /* 0x0000000000017941 */ /* 0x000fea0003800200 */
.L_x_99:
[----:B------:R-:W-:Y:S02]  /*4390*/  IADD3 R5, P0, PT, R5, 0xa00, RZ ;  /* 0x00000a0005057810 */ /* 0x000fe40007f1e0ff */
[----:B------:R-:W-:-:S03]  /*43a0*/  IADD3 R2, P1, PT, R2, 0xa000, RZ ;  /* 0x0000a00002027810 */ /* 0x000fc60007f3e0ff */
[----:B------:R-:W-:Y:S02]  /*43b0*/  IMAD.X R4, RZ, RZ, R4, P0 ;  /* 0x000000ffff047224 */ /* 0x000fe400000e0604 */
[----:B------:R-:W-:Y:S01]  /*43c0*/  IMAD.X R3, RZ, RZ, R3, P1 ;  /* 0x000000ffff037224 */ /* 0x000fe200008e0603 */
[----:B------:R-:W-:Y:S07]  /*43d0*/  BRA.U UP0, `(.L_x_101) ;  /* 0xfffffff100bc7547 */ /* 0x000fee000b83ffff */
.L_x_80:
[----:B------:R-:W-:-:S04]  /*43e0*/  ULOP3.LUT UR4, UR6, 0x1, URZ, 0xc0, !UPT ;  /* 0x0000000106047892 */ /* 0x000fc8000f8ec0ff */
[----:B------:R-:W-:-:S04]  /*43f0*/  UISETP.NE.U32.AND UP0, UPT, UR4, 0x1, UPT ;  /* 0x000000010400788c */ /* 0x000fc8000bf05070 */
[----:B------:R-:W-:-:S09]  /*4400*/  UISETP.NE.U32.AND.EX UP0, UPT, URZ, URZ, UPT, UP0 ;  /* 0x000000ffff00728c */ /* 0x000fd2000bf05100 */
[----:B------:R-:W-:Y:S05]  /*4410*/  BRA.U !UP0, `(.L_x_79) ;  /* 0x0000000508a87547 */ /* 0x000fea000b800000 */
[----:B------:R-:W0:Y:S02]  /*4420*/  LDC.64 R2, c[0x0][0x380] ;  /* 0x0000e000ff027b82 */ /* 0x000e240000000a00 */
[----:B0-----:R-:W-:-:S03]  /*4430*/  IMAD.WIDE.U32 R2, R0, 0x10, R2 ;  /* 0x0000001000027825 */ /* 0x001fc600078e0002 */
[----:B------:R-:W-:-:S04]  /*4440*/  LEA R16, P0, R5, R2, 0x4 ;  /* 0x0000000205107211 */ /* 0x000fc800078020ff */
[----:B------:R-:W-:-:S05]  /*4450*/  LEA.HI.X R17, R5, R3, R4, 0x4, P0 ;  /* 0x0000000305117211 */ /* 0x000fca00000f2404 */
[----:B------:R-:W2:Y:S04]  /*4460*/  LDG.E.CONSTANT R23, desc[UR10][R16.64] ;  /* 0x0000000a10177981 */ /* 0x000ea8000c1e9900 */
[----:B------:R0:W5:Y:S04]  /*4470*/  LDG.E.CONSTANT R27, desc[UR10][R16.64+0x1000] ;  /* 0x0010000a101b7981 */ /* 0x000168000c1e9900 */
[----:B------:R0:W5:Y:S04]  /*4480*/  LDG.E.CONSTANT R19, desc[UR10][R16.64+0x2000] ;  /* 0x0020000a10137981 */ /* 0x000168000c1e9900 */
[----:B------:R0:W5:Y:S04]  /*4490*/  LDG.E.CONSTANT R18, desc[UR10][R16.64+0x3000] ;  /* 0x0030000a10127981 */ /* 0x000168000c1e9900 */
[----:B------:R0:W5:Y:S04]  /*44a0*/  LDG.E.CONSTANT R11, desc[UR10][R16.64+0x4000] ;  /* 0x0040000a100b7981 */ /* 0x000168000c1e9900 */
[----:B------:R0:W5:Y:S04]  /*44b0*/  LDG.E.64.CONSTANT R2, desc[UR10][R16.64+0x1008] ;  /* 0x0010080a10027981 */ /* 0x000168000c1e9b00 */
[----:B------:R0:W5:Y:S04]  /*44c0*/  LDG.E.64.CONSTANT R6, desc[UR10][R16.64+0x2008] ;  /* 0x0020080a10067981 */ /* 0x000168000c1e9b00 */
[----:B------:R0:W5:Y:S04]  /*44d0*/  LDG.E.64.CONSTANT R12, desc[UR10][R16.64+0x3008] ;  /* 0x0030080a100c7981 */ /* 0x000168000c1e9b00 */
[----:B------:R0:W5:Y:S01]  /*44e0*/  LDG.E.64.CONSTANT R14, desc[UR10][R16.64+0x4008] ;  /* 0x0040080a100e7981 */ /* 0x000162000c1e9b00 */
        /* <DEDUP_REMOVED lines=18> */
.L_x_103:
[----:B------:R-:W-:Y:S05]  /*4610*/  BSYNC.RECONVERGENT B1 ;  /* 0x0000000000017941 */ /* 0x000fea0003800200 */
.L_x_102:
        /* <DEDUP_REMOVED lines=17> */
.L_x_105:
[----:B------:R-:W-:Y:S05]  /*4730*/  BSYNC.RECONVERGENT B1 ;  /* 0x0000000000017941 */ /* 0x000fea0003800200 */
.L_x_104:
        /* <DEDUP_REMOVED lines=17> */
.L_x_107:
[----:B------:R-:W-:Y:S05]  /*4850*/  BSYNC.RECONVERGENT B1 ;  /* 0x0000000000017941 */ /* 0x000fea0003800200 */
.L_x_106:
        /* <DEDUP_REMOVED lines=17> */
.L_x_109:
[----:B------:R-:W-:Y:S05]  /*4970*/  BSYNC.RECONVERGENT B1 ;  /* 0x0000000000017941 */ /* 0x000fea0003800200 */
.L_x_108:
[----:B------:R-:W-:Y:S01]  /*4980*/  FSETP.GEU.AND P0, PT, R2, R11, PT ;  /* 0x0000000b0200720b */ /* 0x000fe20003f0e000 */
[----:B------:R-:W-:Y:S01]  /*4990*/  BSSY.RECONVERGENT B1, `(.L_x_110) ;  /* 0x0000011000017945 */ /* 0x000fe20003800200 */
[----:B------:R-:W-:Y:S01]  /*49a0*/  IADD3 R5, P2, PT, R5, 0x500, RZ ;  /* 0x0000050005057810 */ /* 0x000fe20007f5e0ff */
[----:B------:R-:W-:Y:S02]  /*49b0*/  IMAD.MOV.U32 R10, RZ, RZ, R2 ;  /* 0x000000ffff0a7224 */ /* 0x000fe400078e0002 */
[----:B------:R-:W-:Y:S02]  /*49c0*/  IMAD.MOV.U32 R8, RZ, RZ, R7 ;  /* 0x000000ffff087224 */ /* 0x000fe400078e0007 */
[----:B------:R-:W-:-:S06]  /*49d0*/  IMAD.MOV.U32 R9, RZ, RZ, R17 ;  /* 0x000000ffff097224 */ /* 0x000fcc00078e0011 */
        /* <DEDUP_REMOVED lines=12> */
.L_x_111:
[----:B------:R-:W-:Y:S05]  /*4aa0*/  BSYNC.RECONVERGENT B1 ;  /* 0x0000000000017941 */ /* 0x000fea0003800200 */
.L_x_110:
[----:B------:R-:W-:-:S07]  /*4ab0*/  IMAD.X R4, RZ, RZ, R4, P2 ;  /* 0x000000ffff047224 */ /* 0x000fce00010e0604 */
.L_x_79:
[----:B------:R-:W0:Y:S02]  /*4ac0*/  LDCU UR4, c[0x0][0x390] ;  /* 0x00007200ff0477ac */ /* 0x000e240008000800 */
[----:B0-----:R-:W-:Y:S02]  /*4ad0*/  USHF.R.S32.HI UR5, URZ, 0x1f, UR4 ;  /* 0x0000001fff057899 */ /* 0x001fe40008011404 */
[----:B------:R-:W-:-:S04]  /*4ae0*/  ISETP.GE.U32.AND P0, PT, R5, UR4, PT ;  /* 0x0000000405007c0c */ /* 0x000fc8000bf06070 */
[----:B------:R-:W-:-:S13]  /*4af0*/  ISETP.GE.AND.EX P0, PT, R4, UR5, PT, P0 ;  /* 0x0000000504007c0c */ /* 0x000fda000bf06300 */
[----:B------:R-:W-:Y:S05]  /*4b00*/  @P0 BRA `(.L_x_112) ;  /* 0x00000008003c0947 */ /* 0x000fea0003800000 */
[----:B------:R-:W-:Y:S01]  /*4b10*/  IADD3 R3, PT, PT, -R5, UR4, RZ ;  /* 0x0000000405037c10 */ /* 0x000fe2000fffe1ff */
[----:B------:R-:W-:Y:S03]  /*4b20*/  BSSY.RECONVERGENT B1, `(.L_x_112) ;  /* 0x000008d000017945 */ /* 0x000fe60003800200 */
[----:B------:R-:W-:-:S13]  /*4b30*/  ISETP.GE.AND P0, PT, R0, R3, PT ;  /* 0x000000030000720c */ /* 0x000fda0003f06270 */
[----:B------:R-:W-:Y:S05]  /*4b40*/  @P0 BRA `(.L_x_113) ;  /* 0x0000000800280947 */ /* 0x000fea0003800000 */
[----:B------:R-:W-:Y:S01]  /*4b50*/  LOP3.LUT R2, RZ, R0, RZ, 0x33, !PT ;  /* 0x00000000ff027212 */ /* 0x000fe200078e33ff */
[----:B------:R-:W-:Y:S03]  /*4b60*/  BSSY.RECONVERGENT B2, `(.L_x_114) ;  /* 0x000002a000027945 */ /* 0x000fe60003800200 */
[----:B------:R-:W-:-:S04]  /*4b70*/  IADD3 R18, PT, PT, -R5, UR4, R2 ;  /* 0x0000000405127c10 */ /* 0x000fc8000fffe102 */
[----:B------:R-:W-:-:S04]  /*4b80*/  LOP3.LUT R2, R18, 0x300, RZ, 0xc0, !PT ;  /* 0x0000030012027812 */ /* 0x000fc800078ec0ff */
[----:B------:R-:W-:Y:S01]  /*4b90*/  ISETP.NE.AND P0, PT, R2, 0x300, PT ;  /* 0x000003000200780c */ /* 0x000fe20003f05270 */
[----:B------:R-:W-:-:S12]  /*4ba0*/  IMAD.MOV.U32 R2, RZ, RZ, R0 ;  /* 0x000000ffff027224 */ /* 0x000fd800078e0000 */
[----:B------:R-:W-:Y:S05]  /*4bb0*/  @!P0 BRA `(.L_x_115) ;  /* 0x0000000000908947 */ /* 0x000fea0003800000 */
[----:B------:R-:W0:Y:S01]  /*4bc0*/  LDCU.64 UR6, c[0x0][0x380] ;  /* 0x00007000ff0677ac */ /* 0x000e220008000a00 */
[----:B------:R-:W-:Y:S02]  /*4bd0*/  IADD3 R7, P0, PT, R0, R5, RZ ;  /* 0x0000000500077210 */ /* 0x000fe40007f1e0ff */
[----:B------:R-:W-:-:S03]  /*4be0*/  LEA.HI R2, R18, 0x1, RZ, 0x18 ;  /* 0x0000000112027811 */ /* 0x000fc600078fc0ff */
[----:B------:R-:W-:Y:S01]  /*4bf0*/  IMAD.X R12, RZ, RZ, R4, P0 ;  /* 0x000000ffff0c7224 */ /* 0x000fe200000e0604 */
[----:B------:R-:W-:Y:S01]  /*4c00*/  LOP3.LUT R6, R2, 0x3, RZ, 0xc0, !PT ;  /* 0x0000000302067812 */ /* 0x000fe200078ec0ff */
[----:B------:R-:W-:-:S04]  /*4c10*/  IMAD.MOV.U32 R2, RZ, RZ, R0 ;  /* 0x000000ffff027224 */ /* 0x000fc800078e0000 */
[----:B------:R-:W-:Y:S01]  /*4c20*/  IMAD.MOV R11, RZ, RZ, -R6 ;  /* 0x000000ffff0b7224 */ /* 0x000fe200078e0a06 */
[----:B0-----:R-:W-:-:S04]  /*4c30*/  LEA R16, P1, R7, UR6, 0x4 ;  /* 0x0000000607107c11 */ /* 0x001fc8000f8220ff */
[----:B------:R-:W-:-:S09]  /*4c40*/  LEA.HI.X R7, R7, UR7, R12, 0x4, P1 ;  /* 0x0000000707077c11 */ /* 0x000fd200088f240c */
.L_x_118:
[----:B------:R-:W-:-:S05]  /*4c50*/  IMAD.MOV.U32 R6, RZ, RZ, R16 ;  /* 0x000000ffff067224 */ /* 0x000fca00078e0010 */
[----:B------:R-:W2:Y:S01]  /*4c60*/  LDG.E.CONSTANT R19, desc[UR10][R6.64] ;  /* 0x0000000a06137981 */ /* 0x000ea2000c1e9900 */
[----:B------:R-:W-:Y:S01]  /*4c70*/  VIADD R11, R11, 0x1 ;  /* 0x000000010b0b7836 */ /* 0x000fe20000000000 */
[----:B------:R-:W-:Y:S01]  /*4c80*/  BSSY.RECONVERGENT B3, `(.L_x_116) ;  /* 0x0000014000037945 */ /* 0x000fe20003800200 */
[----:B------:R-:W-:-:S03]  /*4c90*/  IADD3 R16, P3, PT, R6, 0x1000, RZ ;  /* 0x0000100006107810 */ /* 0x000fc60007f7e0ff */
[----:B------:R-:W-:Y:S02]  /*4ca0*/  ISETP.NE.AND P2, PT, R11, RZ, PT ;  /* 0x000000ff0b00720c */ /* 0x000fe40003f45270 */
[----:B--2---:R-:W-:-:S13]  /*4cb0*/  FSETP.GEU.AND P0, PT, R10, R19, PT ;  /* 0x000000130a00720b */ /* 0x004fda0003f0e000 */
[----:B------:R-:W-:Y:S05]  /*4cc0*/  @!P0 BRA `(.L_x_117) ;  /* 0x00000000003c8947 */ /* 0x000fea0003800000 */
[----:B------:R-:W2:Y:S01]  /*4cd0*/  LDG.E.64.CONSTANT R12, desc[UR10][R6.64+0x8] ;  /* 0x0000080a060c7981 */ /* 0x000ea2000c1e9b00 */
[----:B------:R-:W-:Y:S01]  /*4ce0*/  FSETP.GEU.AND P4, PT, R19, R10, PT ;  /* 0x0000000a1300720b */ /* 0x000fe20003f8e000 */
[----:B------:R-:W-:Y:S02]  /*4cf0*/  IMAD.MOV.U32 R15, RZ, RZ, R8 ;  /* 0x000000ffff0f7224 */ /* 0x000fe400078e0008 */
[----:B------:R-:W-:Y:S02]  /*4d00*/  IMAD.MOV.U32 R17, RZ, RZ, R9 ;  /* 0x000000ffff117224 */ /* 0x000fe400078e0009 */
[----:B------:R-:W-:Y:S02]  /*4d10*/  IMAD.MOV.U32 R14, RZ, RZ, R10 ;  /* 0x000000ffff0e7224 */ /* 0x000fe400078e000a */
[----:B------:R-:W-:-:S06]  /*4d20*/  IMAD.MOV.U32 R10, RZ, RZ, R19 ;  /* 0x000000ffff0a7224 */ /* 0x000fcc00078e0013 */
        /* <DEDUP_REMOVED lines=9> */
.L_x_117:
[----:B------:R-:W-:Y:S05]  /*4dc0*/  BSYNC.RECONVERGENT B3 ;  /* 0x0000000000037941 */ /* 0x000fea0003800200 */
.L_x_116:
[----:B------:R-:W-:Y:S02]  /*4dd0*/  IMAD.X R7, RZ, RZ, R7, P3 ;  /* 0x000000ffff077224 */ /* 0x000fe400018e0607 */
[----:B------:R-:W-:Y:S01]  /*4de0*/  VIADD R2, R2, 0x100 ;  /* 0x0000010002027836 */ /* 0x000fe20000000000 */
[----:B------:R-:W-:Y:S06]  /*4df0*/  @P2 BRA `(.L_x_118) ;  /* 0xfffffffc00942947 */ /* 0x000fec000383ffff */
.L_x_115:
[----:B------:R-:W-:Y:S05]  /*4e00*/  BSYNC.RECONVERGENT B2 ;  /* 0x0000000000027941 */ /* 0x000fea0003800200 */
.L_x_114:
[----:B------:R-:W-:-:S13]  /*4e10*/  ISETP.GE.U32.AND P0, PT, R18, 0x300, PT ;  /* 0x000003001200780c */ /* 0x000fda0003f06070 */
[----:B------:R-:W-:Y:S05]  /*4e20*/  @!P0 BRA `(.L_x_113) ;  /* 0x0000000400708947 */ /* 0x000fea0003800000 */
[----:B------:R-:W0:Y:S01]  /*4e30*/  LDCU.64 UR6, c[0x0][0x380] ;  /* 0x00007000ff0677ac */ /* 0x000e220008000a00 */
[----:B------:R-:W-:-:S05]  /*4e40*/  IADD3 R6, P0, PT, R2, R5, RZ ;  /* 0x0000000502067210 */ /* 0x000fca0007f1e0ff */
[----:B------:R-:W-:Y:S01]  /*4e50*/  IMAD.X R7, RZ, RZ, R4, P0 ;  /* 0x000000ffff077224 */ /* 0x000fe200000e0604 */
[----:B0-----:R-:W-:-:S04]  /*4e60*/  LEA R5, P1, R6, UR6, 0x4 ;  /* 0x0000000606057c11 */ /* 0x001fc8000f8220ff */
[----:B------:R-:W-:Y:S02]  /*4e70*/  IADD3 R4, P0, PT, R5, 0x3008, RZ ;  /* 0x0000300805047810 */ /* 0x000fe40007f1e0ff */
[----:B------:R-:W-:-:S05]  /*4e80*/  LEA.HI.X R5, R6, UR7, R7, 0x4, P1 ;  /* 0x0000000706057c11 */ /* 0x000fca00088f2407 */
[----:B------:R-:W-:-:S07]  /*4e90*/  IMAD.X R5, RZ, RZ, R5, P0 ;  /* 0x000000ffff057224 */ /* 0x000fce00000e0605 */
.L_x_127:
[----:B------:R-:W2:Y:S04]  /*4ea0*/  LDG.E.CONSTANT R17, desc[UR10][R4.64+-0x3008] ;  /* 0xffcff80a04117981 */ /* 0x000ea8000c1e9900 */
[----:B------:R0:W5:Y:S04]  /*4eb0*/  LDG.E.CONSTANT R12, desc[UR10][R4.64+-0x2008] ;  /* 0xffdff80a040c7981 */ /* 0x000168000c1e9900 */
        /* <DEDUP_REMOVED lines=20> */
.L_x_120:
[----:B------:R-:W-:Y:S05]  /*5000*/  BSYNC.RECONVERGENT B2 ;  /* 0x0000000000027941 */ /* 0x000fea0003800200 */
.L_x_119:
        /* <DEDUP_REMOVED lines=18> */
.L_x_122:
[----:B------:R-:W-:Y:S05]  /*5130*/  BSYNC.RECONVERGENT B2 ;  /* 0x0000000000027941 */ /* 0x000fea0003800200 */
.L_x_121:
        /* <DEDUP_REMOVED lines=18> */
.L_x_124:
[----:B------:R-:W-:Y:S05]  /*5260*/  BSYNC.RECONVERGENT B2 ;  /* 0x0000000000027941 */ /* 0x000fea0003800200 */
.L_x_123:
        /* <DEDUP_REMOVED lines=18> */
.L_x_126:
[----:B------:R-:W-:Y:S05]  /*5390*/  BSYNC.RECONVERGENT B2 ;  /* 0x0000000000027941 */ /* 0x000fea0003800200 */
.L_x_125:
[----:B------:R-:W-:Y:S01]  /*53a0*/  VIADD R2, R2, 0x400 ;  /* 0x0000040002027836 */ /* 0x000fe20000000000 */
[----:B------:R-:W-:-:S04]  /*53b0*/  IADD3 R4, P1, PT, R4, 0x4000, RZ ;  /* 0x0000400004047810 */ /* 0x000fc80007f3e0ff */
[----:B------:R-:W-:Y:S01]  /*53c0*/  ISETP.GE.AND P0, PT, R2, R3, PT ;  /* 0x000000030200720c */ /* 0x000fe20003f06270 */
[----:B------:R-:W-:-:S12]  /*53d0*/  IMAD.X R5, RZ, RZ, R5, P1 ;  /* 0x000000ffff057224 */ /* 0x000fd800008e0605 */
[----:B------:R-:W-:Y:S05]  /*53e0*/  @!P0 BRA `(.L_x_127) ;  /* 0xfffffff800ac8947 */ /* 0x000fea000383ffff */
.L_x_113:
[----:B------:R-:W-:Y:S05]  /*53f0*/  BSYNC.RECONVERGENT B1 ;  /* 0x0000000000017941 */ /* 0x000fea0003800200 */
.L_x_112:
[----:B------:R-:W0:Y:S01]  /*5400*/  S2R R13, SR_LANEID ;  /* 0x00000000000d7919 */ /* 0x000e220000000000 */
[----:B------:R-:W-:Y:S01]  /*5410*/  BSSY.RECONVERGENT B1, `(.L_x_128) ;  /* 0x0000015000017945 */ /* 0x000fe20003800200 */
[----:B------:R-:W-:Y:S01]  /*5420*/  IMAD.MOV.U32 R2, RZ, RZ, R10 ;  /* 0x000000ffff027224 */ /* 0x000fe200078e000a */
[----:B------:R-:W1:Y:S01]  /*5430*/  SHFL.DOWN PT, R3, R10, 0x1, 0x1f ;  /* 0x08201f000a037f89 */ /* 0x000e6200000e0000 */
[----:B------:R-:W-:Y:S02]  /*5440*/  IMAD.MOV.U32 R4, RZ, RZ, R8 ;  /* 0x000000ffff047224 */ /* 0x000fe400078e0008 */
[----:B------:R-:W-:Y:S01]  /*5450*/  IMAD.MOV.U32 R7, RZ, RZ, R9 ;  /* 0x000000ffff077224 */ /* 0x000fe200078e0009 */
[----:B------:R2:W3:Y:S04]  /*5460*/  SHFL.DOWN PT, R5, R8, 0x1, 0x1f ;  /* 0x08201f0008057f89 */ /* 0x0004e800000e0000 */
[----:B------:R2:W4:Y:S01]  /*5470*/  SHFL.DOWN PT, R6, R9, 0x1, 0x1f ;  /* 0x08201f0009067f89 */ /* 0x00052200000e0000 */
[----:B-1----:R-:W-:-:S04]  /*5480*/  FSETP.GEU.AND P0, PT, R10, R3, PT ;  /* 0x000000030a00720b */ /* 0x002fc80003f0e000 */
[----:B0-----:R-:W-:-:S13]  /*5490*/  ISETP.GT.OR P0, PT, R13, 0x1e, !P0 ;  /* 0x0000001e0d00780c */ /* 0x001fda0004704670 */
[----:B--234-:R-:W-:Y:S05]  /*54a0*/  @P0 BRA `(.L_x_129) ;  /* 0x00000000002c0947 */ /* 0x01cfea0003800000 */
        /* <DEDUP_REMOVED lines=11> */
.L_x_129:
[----:B------:R-:W-:Y:S05]  /*5560*/  BSYNC.RECONVERGENT B1 ;  /* 0x0000000000017941 */ /* 0x000fea0003800200 */
.L_x_128:
        /* <DEDUP_REMOVED lines=21> */
.L_x_131:
[----:B------:R-:W-:Y:S05]  /*56c0*/  BSYNC.RECONVERGENT B1 ;  /* 0x0000000000017941 */ /* 0x000fea0003800200 */
.L_x_130:
        /* <DEDUP_REMOVED lines=21> */
.L_x_133:
[----:B------:R-:W-:Y:S05]  /*5820*/  BSYNC.RECONVERGENT B1 ;  /* 0x0000000000017941 */ /* 0x000fea0003800200 */
.L_x_132:
        /* <DEDUP_REMOVED lines=21> */
.L_x_135:
[----:B------:R-:W-:Y:S05]  /*5980*/  BSYNC.RECONVERGENT B1 ;  /* 0x0000000000017941 */ /* 0x000fea0003800200 */
.L_x_134:
        /* <DEDUP_REMOVED lines=22> */
.L_x_137:
[----:B------:R-:W-:Y:S05]  /*5af0*/  BSYNC.RECONVERGENT B1 ;  /* 0x0000000000017941 */ /* 0x000fea0003800200 */
.L_x_136:
        /* <DEDUP_REMOVED lines=12> */
.L_x_139:
[----:B------:R-:W-:Y:S05]  /*5bc0*/  BSYNC.RECONVERGENT B1 ;  /* 0x0000000000017941 */ /* 0x000fea0003800200 */
.L_x_138:
        /* <DEDUP_REMOVED lines=31> */
.L_x_141:
[----:B------:R-:W-:Y:S05]  /*5dc0*/  BSYNC.RECONVERGENT B1 ;  /* 0x0000000000017941 */ /* 0x000fea0003800200 */
.L_x_140:
        /* <DEDUP_REMOVED lines=18> */
.L_x_143:
[----:B------:R-:W-:Y:S05]  /*5ef0*/  BSYNC.RECONVERGENT B1 ;  /* 0x0000000000017941 */ /* 0x000fea0003800200 */
.L_x_142:
        /* <DEDUP_REMOVED lines=18> */
.L_x_145:
[----:B------:R-:W-:Y:S05]  /*6020*/  BSYNC.RECONVERGENT B1 ;  /* 0x0000000000017941 */ /* 0x000fea0003800200 */
.L_x_144:
        /* <DEDUP_REMOVED lines=18> */
.L_x_147:
[----:B------:R-:W-:Y:S05]  /*6150*/  BSYNC.RECONVERGENT B1 ;  /* 0x0000000000017941 */ /* 0x000fea0003800200 */
.L_x_146:
        /* <DEDUP_REMOVED lines=18> */
.L_x_149:
[----:B------:R-:W-:Y:S05]  /*6280*/  BSYNC.RECONVERGENT B1 ;  /* 0x0000000000017941 */ /* 0x000fea0003800200 */
.L_x_148:
        /* <DEDUP_REMOVED lines=18> */
.L_x_151:
[----:B------:R-:W-:Y:S05]  /*63b0*/  BSYNC.RECONVERGENT B1 ;  /* 0x0000000000017941 */ /* 0x000fea0003800200 */
.L_x_150:
[----:B------:R-:W-:Y:S01]  /*63c0*/  FSETP.GEU.AND P0, PT, R7, R0, PT ;  /* 0x000000000700720b */ /* 0x000fe20003f0e000 */
[----:B------:R-:W-:Y:S02]  /*63d0*/  IMAD.MOV.U32 R2, RZ, RZ, R7 ;  /* 0x000000ffff027224 */ /* 0x000fe400078e0007 */
[----:B------:R-:W-:Y:S02]  /*63e0*/  IMAD.MOV.U32 R3, RZ, RZ, R9 ;  /* 0x000000ffff037224 */ /* 0x000fe400078e0009 */
[----:B------:R-:W-:-:S08]  /*63f0*/  IMAD.MOV.U32 R4, RZ, RZ, R8 ;  /* 0x000000ffff047224 */ /* 0x000fd000078e0008 */
        /* <DEDUP_REMOVED lines=13> */
.L_x_34:
[----:B------:R-:W-:Y:S05]  /*64d0*/  BSYNC.RECONVERGENT B0 ;  /* 0x0000000000007941 */ /* 0x000fea0003800200 */
.L_x_1:
[----:B------:R-:W-:Y:S05]  /*64e0*/  @P1 EXIT ;  /* 0x000000000000194d */ /* 0x000fea0003800000 */
[----:B0-----:R-:W0:Y:S01]  /*64f0*/  LDC.64 R6, c[0x0][0x388] ;  /* 0x0000e200ff067b82 */ /* 0x001e220000000a00 */
[----:B------:R-:W-:Y:S02]  /*6500*/  IMAD.MOV.U32 R5, RZ, RZ, R4 ;  /* 0x000000ffff057224 */ /* 0x000fe400078e0004 */
[----:B------:R-:W-:-:S05]  /*6510*/  IMAD.MOV.U32 R4, RZ, RZ, R3 ;  /* 0x000000ffff047224 */ /* 0x000fca00078e0003 */
[----:B0-----:R-:W-:Y:S04]  /*6520*/  STG.E.64 desc[UR10][R6.64+0x8], R4 ;  /* 0x0000080406007986 */ /* 0x001fe8000c101b0a */
[----:B------:R-:W-:Y:S01]  /*6530*/  STG.E desc[UR10][R6.64], R2 ;  /* 0x0000000206007986 */ /* 0x000fe2000c10190a */
[----:B------:R-:W-:Y:S05]  /*6540*/  EXIT ;  /* 0x000000000000794d */ /* 0x000fea0003800000 */
.L_x_152:
        /* <DEDUP_REMOVED lines=11> */
.L_x_810:


//--------------------- .text._ZN6thrust24THRUST_300001_SM_1000_NS8cuda_cub4core6detail13_kernel_agentINS1_8__reduce10DrainAgentIlEEJN3cub18CUB_300001_SM_10009GridQueueIyEElEEEvDpT0_ --------------------------
	.section	.text._ZN6thrust24THRUST_300001_SM_1000_NS8cuda_cub4core6detail13_kernel_agentINS1_8__reduce10DrainAgentIlEEJN3cub18CUB_300001_SM_10009GridQueueIyEElEEEvDpT0_,"ax",@progbits
	.align	128
        .global         _ZN6thrust24THRUST_300001_SM_1000_NS8cuda_cub4core6detail13_kernel_agentINS1_8__reduce10DrainAgentIlEEJN3cub18CUB_300001_SM_10009GridQueueIyEElEEEvDpT0_
        .type           _ZN6thrust24THRUST_300001_SM_1000_NS8cuda_cub4core6detail13_kernel_agentINS1_8__reduce10DrainAgentIlEEJN3cub18CUB_300001_SM_10009GridQueueIyEElEEEvDpT0_,@function
        .size           _ZN6thrust24THRUST_300001_SM_1000_NS8cuda_cub4core6detail13_kernel_agentINS1_8__reduce10DrainAgentIlEEJN3cub18CUB_300001_SM_10009GridQueueIyEElEEEvDpT0_,(.L_x_811 - _ZN6thrust24THRUST_300001_SM_1000_NS8cuda_cub4core6detail13_kernel_agentINS1_8__reduce10DrainAgentIlEEJN3cub18CUB_300001_SM_10009GridQueueIyEElEEEvDpT0_)
        .other          _ZN6thrust24THRUST_300001_SM_1000_NS8cuda_cub4core6detail13_kernel_agentINS1_8__reduce10DrainAgentIlEEJN3cub18CUB_300001_SM_10009GridQueueIyEElEEEvDpT0_,@"STO_CUDA_ENTRY STV_DEFAULT"
_ZN6thrust24THRUST_300001_SM_1000_NS8cuda_cub4core6detail13_kernel_agentINS1_8__reduce10DrainAgentIlEEJN3cub18CUB_300001_SM_10009GridQueueIyEElEEEvDpT0_:
.text._ZN6thrust24THRUST_300001_SM_1000_NS8cuda_cub4core6detail13_kernel_agentINS1_8__reduce10DrainAgentIlEEJN3cub18CUB_300001_SM_10009GridQueueIyEElEEEvDpT0_:
[----:B------:R-:W-:Y:S08]  /*0000*/  LDC R1, c[0x0][0x37c] ;  /* 0x0000df00ff017b82 */ /* 0x000ff00000000800 */
[----:B------:R-:W0:Y:S01]  /*0010*/  LDC.64 R2, c[0x0][0x380] ;  /* 0x0000e000ff027b82 */ /* 0x000e220000000a00 */
[----:B------:R-:W0:Y:S07]  /*0020*/  LDCU.64 UR4, c[0x0][0x358] ;  /* 0x00006b00ff0477ac */ /* 0x000e2e0008000a00 */
[----:B------:R-:W1:Y:S01]  /*0030*/  LDC.64 R4, c[0x0][0x388] ;  /* 0x0000e200ff047b82 */ /* 0x000e620000000a00 */
[----:B0-----:R-:W-:Y:S04]  /*0040*/  STG.E.64 desc[UR4][R2.64+0x8], RZ ;  /* 0x000008ff02007986 */ /* 0x001fe8000c101b04 */
[----:B-1----:R-:W-:Y:S01]  /*0050*/  STG.E.64 desc[UR4][R2.64], R4 ;  /* 0x0000000402007986 */ /* 0x002fe2000c101b04 */
[----:B------:R-:W-:Y:S05]  /*0060*/  EXIT ;  /* 0x000000000000794d */ /* 0x000fea0003800000 */
.L_x_153:
        /* <DEDUP_REMOVED lines=9> */
.L_x_811:


//--------------------- .text._ZN6thrust24THRUST_300001_SM_1000_NS8cuda_cub4core6detail13_kernel_agentINS1_8__reduce11ReduceAgentINS0_12zip_iteratorIN4cuda3std3__45tupleIJNS0_6detail15normal_iteratorINS0_10device_ptrIfEEEENS0_17counting_iteratorIlNS0_11use_defaultESI_SI_EEEEEEEPNSB_IJflEEESM_lNS1_9__extrema9arg_min_fIflNSA_4lessIfEEEEEEJSL_SN_lN3cub18CUB_300001_SM_100013GridEvenShareIlEENSV_9GridQueueIyEESS_EEEvDpT0_ --------------------------
	.section	.text._ZN6thrust24THRUST_300001_SM_1000_NS8cuda_cub4core6detail13_kernel_agentINS1_8__reduce11ReduceAgentINS0_12zip_iteratorIN4cuda3std3__45tupleIJNS0_6detail15normal_iteratorINS0_10device_ptrIfEEEENS0_17counting_iteratorIlNS0_11use_defaultESI_SI_EEEEEEEPNSB_IJflEEESM_lNS1_9__extrema9arg_min_fIflNSA_4lessIfEEEEEEJSL_SN_lN3cub18CUB_300001_SM_100013GridEvenShareIlEENSV_9GridQueueIyEESS_EEEvDpT0_,"ax",@progbits
	.align	128
        .global         _ZN6thrust24THRUST_300001_SM_1000_NS8cuda_cub4core6detail13_kernel_agentINS1_8__reduce11ReduceAgentINS0_12zip_iteratorIN4cuda3std3__45tupleIJNS0_6detail15normal_iteratorINS0_10device_ptrIfEEEENS0_17counting_iteratorIlNS0_11use_defaultESI_SI_EEEEEEEPNSB_IJflEEESM_lNS1_9__extrema9arg_min_fIflNSA_4lessIfEEEEEEJSL_SN_lN3cub18CUB_300001_SM_100013GridEvenShareIlEENSV_9GridQueueIyEESS_EEEvDpT0_
        .type           _ZN6thrust24THRUST_300001_SM_1000_NS8cuda_cub4core6detail13_kernel_agentINS1_8__reduce11ReduceAgentINS0_12zip_iteratorIN4cuda3std3__45tupleIJNS0_6detail15normal_iteratorINS0_10device_ptrIfEEEENS0_17counting_iteratorIlNS0_11use_defaultESI_SI_EEEEEEEPNSB_IJflEEESM_lNS1_9__extrema9arg_min_fIflNSA_4lessIfEEEEEEJSL_SN_lN3cub18CUB_300001_SM_100013GridEvenShareIlEENSV_9GridQueueIyEESS_EEEvDpT0_,@function
        .size           _ZN6thrust24THRUST_300001_SM_1000_NS8cuda_cub4core6detail13_kernel_agentINS1_8__reduce11ReduceAgentINS0_12zip_iteratorIN4cuda3std3__45tupleIJNS0_6detail15normal_iteratorINS0_10device_ptrIfEEEENS0_17counting_iteratorIlNS0_11use_defaultESI_SI_EEEEEEEPNSB_IJflEEESM_lNS1_9__extrema9arg_min_fIflNSA_4lessIfEEEEEEJSL_SN_lN3cub18CUB_300001_SM_100013GridEvenShareIlEENSV_9GridQueueIyEESS_EEEvDpT0_,(.L_x_812 - _ZN6thrust24THRUST_300001_SM_1000_NS8cuda_cub4core6detail13_kernel_agentINS1_8__reduce11ReduceAgentINS0_12zip_iteratorIN4cuda3std3__45tupleIJNS0_6detail15normal_iteratorINS0_10device_ptrIfEEEENS0_17counting_iteratorIlNS0_11use_defaultESI_SI_EEEEEEEPNSB_IJflEEESM_lNS1_9__extrema9arg_min_fIflNSA_4lessIfEEEEEEJSL_SN_lN3cub18CUB_300001_SM_100013GridEvenShareIlEENSV_9GridQueueIyEESS_EEEvDpT0_)
        .other          _ZN6thrust24THRUST_300001_SM_1000_NS8cuda_cub4core6detail13_kernel_agentINS1_8__reduce11ReduceAgentINS0_12zip_iteratorIN4cuda3std3__45tupleIJNS0_6detail15normal_iteratorINS0_10device_ptrIfEEEENS0_17counting_iteratorIlNS0_11use_defaultESI_SI_EEEEEEEPNSB_IJflEEESM_lNS1_9__extrema9arg_min_fIflNSA_4lessIfEEEEEEJSL_SN_lN3cub18CUB_300001_SM_100013GridEvenShareIlEENSV_9GridQueueIyEESS_EEEvDpT0_,@"STO_CUDA_ENTRY STV_DEFAULT"
_ZN6thrust24THRUST_300001_SM_1000_NS8cuda_cub4core6detail13_kernel_agentINS1_8__reduce11ReduceAgentINS0_12zip_iteratorIN4cuda3std3__45tupleIJNS0_6detail15normal_iteratorINS0_10device_ptrIfEEEENS0_17counting_iteratorIlNS0_11use_defaultESI_SI_EEEEEEEPNSB_IJflEEESM_lNS1_9__extrema9arg_min_fIflNSA_4lessIfEEEEEEJSL_SN_lN3cub18CUB_300001_SM_100013GridEvenShareIlEENSV_9GridQueueIyEESS_EEEvDpT0_:
.text._ZN6thrust24THRUST_300001_SM_1000_NS8cuda_cub4core6detail13_kernel_agentINS1_8__reduce11ReduceAgentINS0_12zip_iteratorIN4cuda3std3__45tupleIJNS0_6detail15normal_iteratorINS0_10device_ptrIfEEEENS0_17counting_iteratorIlNS0_11use_defaultESI_SI_EEEEEEEPNSB_IJflEEESM_lNS1_9__extrema9arg_min_fIflNSA_4lessIfEEEEEEJSL_SN_lN3cub18CUB_300001_SM_100013GridEvenShareIlEENSV_9GridQueueIyEESS_EEEvDpT0_:
[----:B------:R-:W-:Y:S01]  /*0000*/  LDC R1, c[0x0][0x37c] ;  /* 0x0000df00ff017b82 */ /* 0x000fe20000000800 */
[----:B------:R-:W0:Y:S01]  /*0010*/  S2R R0, SR_CTAID.X ;  /* 0x0000000000007919 */ /* 0x000e220000002500 */
[----:B------:R-:W1:Y:S01]  /*0020*/  LDCU.64 UR4, c[0x0][0x398] ;  /* 0x00007300ff0477ac */ /* 0x000e620008000a00 */
[----:B------:R-:W-:Y:S01]  /*0030*/  BSSY.RECONVERGENT B0, `(.L_x_154) ;  /* 0x00005a6000007945 */ /* 0x000fe20003800200 */
[----:B------:R-:W2:Y:S01]  /*0040*/  LDCU UR6, c[0x0][0x370] ;  /* 0x00006e00ff0677ac */ /* 0x000ea20008000800 */
[----:B------:R-:W3:Y:S01]  /*0050*/  LDCU.64 UR10, c[0x0][0x358] ;  /* 0x00006b00ff0a77ac */ /* 0x000ee20008000a00 */
[----:B-1----:R-:W-:Y:S02]  /*0060*/  IMAD.U32 R15, RZ, RZ, UR4 ;  /* 0x00000004ff0f7e24 */ /* 0x002fe4000f8e00ff */
[----:B------:R-:W-:Y:S01]  /*0070*/  IMAD.U32 R12, RZ, RZ, UR5 ;  /* 0x00000005ff0c7e24 */ /* 0x000fe2000f8e00ff */
[----:B--2---:R-:W-:Y:S01]  /*0080*/  UIMAD UR6, UR6, 0x500, URZ ;  /* 0x00000500060678a4 */ /* 0x004fe2000f8e02ff */
[----:B0-----:R-:W-:-:S05]  /*0090*/  IMAD R7, R0, 0x500, RZ ;  /* 0x0000050000077824 */ /* 0x001fca00078e02ff */
[----:B------:R-:W-:-:S04]  /*00a0*/  IADD3 R2, P1, PT, R7, 0x500, RZ ;  /* 0x0000050007027810 */ /* 0x000fc80007f3e0ff */
[----:B------:R-:W-:Y:S01]  /*00b0*/  ISETP.GT.U32.AND P0, PT, R2, R15, PT ;  /* 0x0000000f0200720c */ /* 0x000fe20003f04070 */
[----:B------:R-:W-:-:S05]  /*00c0*/  IMAD.X R3, RZ, RZ, RZ, P1 ;  /* 0x000000ffff037224 */ /* 0x000fca00008e06ff */
[----:B------:R-:W-:-:S13]  /*00d0*/  ISETP.GT.AND.EX P0, PT, R3, R12, PT, P0 ;  /* 0x0000000c0300720c */ /* 0x000fda0003f04300 */
[----:B---3--:R-:W-:Y:S05]  /*00e0*/  @!P0 BRA `(.L_x_155) ;  /* 0x0000003000288947 */ /* 0x008fea0003800000 */
[----:B------:R-:W0:Y:S01]  /*00f0*/  S2R R6, SR_TID.X ;  /* 0x0000000000067919 */ /* 0x000e220000002100 */
[----:B------:R-:W-:Y:S01]  /*0100*/  IMAD.IADD R9, R15, 0x1, -R7 ;  /* 0x000000010f097824 */ /* 0x000fe200078e0a07 */
[----:B------:R-:W-:Y:S01]  /*0110*/  BSSY.RECONVERGENT B1, `(.L_x_156) ;  /* 0x000000f000017945 */ /* 0x000fe20003800200 */
[----:B------:R-:W-:Y:S01]  /*0120*/  IMAD.MOV.U32 R8, RZ, RZ, RZ ;  /* 0x000000ffff087224 */ /* 0x000fe200078e00ff */
[----:B------:R-:W-:Y:S02]  /*0130*/  CS2R R10, SRZ ;  /* 0x00000000000a7805 */ /* 0x000fe4000001ff00 */
[----:B0-----:R-:W-:Y:S01]  /*0140*/  ISETP.GE.AND P0, PT, R6, R9, PT ;  /* 0x000000090600720c */ /* 0x001fe20003f06270 */
[----:B------:R-:W-:-:S12]  /*0150*/  IMAD.MOV.U32 R12, RZ, RZ, R6 ;  /* 0x000000ffff0c7224 */ /* 0x000fd800078e0006 */
[----:B------:R-:W-:Y:S05]  /*0160*/  @P0 BRA `(.L_x_157) ;  /* 0x0000000000240947 */ /* 0x000fea0003800000 */
[----:B------:R-:W0:Y:S01]  /*0170*/  LDCU.128 UR4, c[0x0][0x380] ;  /* 0x00007000ff0477ac */ /* 0x000e220008000c00 */
[----:B------:R-:W-:-:S05]  /*0180*/  IADD3 R10, P0, PT, R7, R6, RZ ;  /* 0x00000006070a7210 */ /* 0x000fca0007f1e0ff */
[----:B------:R-:W-:Y:S01]  /*0190*/  IMAD.X R11, RZ, RZ, RZ, P0 ;  /* 0x000000ffff0b7224 */ /* 0x000fe200000e06ff */
[----:B0-----:R-:W-:-:S04]  /*01a0*/  LEA R2, P1, R10, UR4, 0x2 ;  /* 0x000000040a027c11 */ /* 0x001fc8000f8210ff */
[----:B------:R-:W-:-:S05]  /*01b0*/  LEA.HI.X R3, R10, UR5, R11, 0x2, P1 ;  /* 0x000000050a037c11 */ /* 0x000fca00088f140b */
[----:B------:R0:W5:Y:S01]  /*01c0*/  LDG.E R8, desc[UR10][R2.64] ;  /* 0x0000000a02087981 */ /* 0x000162000c1e1900 */
[----:B------:R-:W-:Y:S01]  /*01d0*/  IADD3 R10, P0, PT, R10, UR6, RZ ;  /* 0x000000060a0a7c10 */ /* 0x000fe2000ff1e0ff */
[----:B------:R-:W-:-:S03]  /*01e0*/  VIADD R12, R6, 0x100 ;  /* 0x00000100060c7836 */ /* 0x000fc60000000000 */
[----:B------:R-:W-:-:S09]  /*01f0*/  IADD3.X R11, PT, PT, R11, UR7, RZ, P0, !PT ;  /* 0x000000070b0b7c10 */ /* 0x000fd200087fe4ff */
.L_x_157:
[----:B------:R-:W-:Y:S05]  /*0200*/  BSYNC.RECONVERGENT B1 ;  /* 0x0000000000017941 */ /* 0x000fea0003800200 */
.L_x_156:
[----:B------:R-:W-:Y:S01]  /*0210*/  ISETP.GE.AND P0, PT, R12, R9, PT ;  /* 0x000000090c00720c */ /* 0x000fe20003f06270 */
[----:B------:R-:W-:-:S12]  /*0220*/  BSSY.RECONVERGENT B1, `(.L_x_158) ;  /* 0x0000097000017945 */ /* 0x000fd80003800200 */
[----:B------:R-:W-:Y:S05]  /*0230*/  @P0 BRA `(.L_x_159) ;  /* 0x0000000800540947 */ /* 0x000fea0003800000 */
[----:B0-----:R-:W-:Y:S01]  /*0240*/  LOP3.LUT R2, RZ, R12, RZ, 0x33, !PT ;  /* 0x0000000cff027212 */ /* 0x001fe200078e33ff */
[----:B------:R-:W-:Y:S03]  /*0250*/  BSSY.RECONVERGENT B2, `(.L_x_160) ;  /* 0x000002c000027945 */ /* 0x000fe60003800200 */
[----:B------:R-:W-:-:S04]  /*0260*/  IADD3 R15, PT, PT, -R7, R15, R2 ;  /* 0x0000000f070f7210 */ /* 0x000fc80007ffe102 */
[----:B------:R-:W-:-:S04]  /*0270*/  LOP3.LUT R2, R15, 0x300, RZ, 0xc0, !PT ;  /* 0x000003000f027812 */ /* 0x000fc800078ec0ff */
[----:B------:R-:W-:-:S13]  /*0280*/  ISETP.NE.AND P0, PT, R2, 0x300, PT ;  /* 0x000003000200780c */ /* 0x000fda0003f05270 */
[----:B------:R-:W-:Y:S05]  /*0290*/  @!P0 BRA `(.L_x_161) ;  /* 0x00000000009c8947 */ /* 0x000fea0003800000 */
[----:B------:R-:W0:Y:S01]  /*02a0*/  LDCU.128 UR4, c[0x0][0x380] ;  /* 0x00007000ff0477ac */ /* 0x000e220008000c00 */
[----:B------:R-:W-:Y:S02]  /*02b0*/  IADD3 R14, P0, PT, R7, R12, RZ ;  /* 0x0000000c070e7210 */ /* 0x000fe40007f1e0ff */
[----:B------:R-:W-:-:S03]  /*02c0*/  LEA.HI R2, R15, 0x1, RZ, 0x18 ;  /* 0x000000010f027811 */ /* 0x000fc600078fc0ff */
[----:B------:R-:W-:Y:S01]  /*02d0*/  IMAD.X R3, RZ, RZ, RZ, P0 ;  /* 0x000000ffff037224 */ /* 0x000fe200000e06ff */
[----:B------:R-:W-:-:S05]  /*02e0*/  LOP3.LUT R2, R2, 0x3, RZ, 0xc0, !PT ;  /* 0x0000000302027812 */ /* 0x000fca00078ec0ff */
[----:B------:R-:W-:Y:S01]  /*02f0*/  IMAD.MOV R4, RZ, RZ, -R2 ;  /* 0x000000ffff047224 */ /* 0x000fe200078e0a02 */
[C---:B0-----:R-:W-:Y:S02]  /*0300*/  IADD3 R16, P1, PT, R14.reuse, UR6, RZ ;  /* 0x000000060e107c10 */ /* 0x041fe4000ff3e0ff */
[C---:B------:R-:W-:Y:S02]  /*0310*/  LEA R13, P2, R14.reuse, UR4, 0x2 ;  /* 0x000000040e0d7c11 */ /* 0x040fe4000f8410ff */
[----:B------:R-:W-:Y:S02]  /*0320*/  IADD3.X R18, PT, PT, R3, UR7, RZ, P1, !PT ;  /* 0x0000000703127c10 */ /* 0x000fe40008ffe4ff */
[----:B------:R-:W-:-:S09]  /*0330*/  LEA.HI.X R14, R14, UR5, R3, 0x2, P2 ;  /* 0x000000050e0e7c11 */ /* 0x000fd200090f1403 */
.L_x_164:
[----:B------:R-:W-:Y:S02]  /*0340*/  IMAD.MOV.U32 R2, RZ, RZ, R13 ;  /* 0x000000ffff027224 */ /* 0x000fe400078e000d */
[----:B------:R-:W-:-:S05]  /*0350*/  IMAD.MOV.U32 R3, RZ, RZ, R14 ;  /* 0x000000ffff037224 */ /* 0x000fca00078e000e */
[----:B------:R-:W2:Y:S01]  /*0360*/  LDG.E R17, desc[UR10][R2.64] ;  /* 0x0000000a02117981 */ /* 0x000ea2000c1e1900 */
[----:B------:R-:W-:Y:S01]  /*0370*/  VIADD R4, R4, 0x1 ;  /* 0x0000000104047836 */ /* 0x000fe20000000000 */
[----:B------:R-:W-:Y:S01]  /*0380*/  BSSY.RECONVERGENT B3, `(.L_x_162) ;  /* 0x0000013000037945 */ /* 0x000fe20003800200 */
[----:B------:R-:W-:-:S03]  /*0390*/  IADD3 R13, P3, PT, R13, 0x400, RZ ;  /* 0x000004000d0d7810 */ /* 0x000fc60007f7e0ff */
[----:B------:R-:W-:Y:S02]  /*03a0*/  ISETP.NE.AND P2, PT, R4, RZ, PT ;  /* 0x000000ff0400720c */ /* 0x000fe40003f45270 */
[----:B--2--5:R-:W-:-:S13]  /*03b0*/  FSETP.GEU.AND P0, PT, R8, R17, PT ;  /* 0x000000110800720b */ /* 0x024fda0003f0e000 */
[----:B------:R-:W-:Y:S05]  /*03c0*/  @!P0 BRA `(.L_x_163) ;  /* 0x0000000000388947 */ /* 0x000fea0003800000 */
[----:B------:R-:W-:Y:S01]  /*03d0*/  FSETP.GEU.AND P4, PT, R17, R8, PT ;  /* 0x000000081100720b */ /* 0x000fe20003f8e000 */
[----:B------:R-:W-:Y:S02]  /*03e0*/  IMAD.MOV.U32 R3, RZ, RZ, R10 ;  /* 0x000000ffff037224 */ /* 0x000fe400078e000a */
[----:B------:R-:W-:Y:S02]  /*03f0*/  IMAD.MOV.U32 R5, RZ, RZ, R11 ;  /* 0x000000ffff057224 */ /* 0x000fe400078e000b */
[----:B------:R-:W-:Y:S02]  /*0400*/  IMAD.MOV.U32 R2, RZ, RZ, R8 ;  /* 0x000000ffff027224 */ /* 0x000fe400078e0008 */
[----:B------:R-:W-:Y:S02]  /*0410*/  IMAD.MOV.U32 R8, RZ, RZ, R17 ;  /* 0x000000ffff087224 */ /* 0x000fe400078e0011 */
[----:B------:R-:W-:Y:S02]  /*0420*/  IMAD.MOV.U32 R10, RZ, RZ, R16 ;  /* 0x000000ffff0a7224 */ /* 0x000fe400078e0010 */
[----:B------:R-:W-:-:S02]  /*0430*/  IMAD.MOV.U32 R11, RZ, RZ, R18 ;  /* 0x000000ffff0b7224 */ /* 0x000fc400078e0012 */
[CC--:B------:R-:W-:Y:S02]  /*0440*/  @P4 ISETP.GE.U32.AND P0, PT, R3.reuse, R16.reuse, PT ;  /* 0x000000100300420c */ /* 0x0c0fe40003f06070 */
[----:B------:R-:W-:Y:S02]  /*0450*/  @P4 ISETP.LT.U32.AND P1, PT, R3, R16, PT ;  /* 0x000000100300420c */ /* 0x000fe40003f21070 */
[CC--:B------:R-:W-:Y:S02]  /*0460*/  @P4 ISETP.GE.AND.EX P0, PT, R5.reuse, R18.reuse, PT, P0 ;  /* 0x000000120500420c */ /* 0x0c0fe40003f06300 */
[----:B------:R-:W-:Y:S02]  /*0470*/  @P4 ISETP.LT.AND.EX P1, PT, R5, R18, PT, P1 ;  /* 0x000000120500420c */ /* 0x000fe40003f21310 */
[----:B------:R-:W-:Y:S02]  /*0480*/  @P4 FSEL R8, R2, R17, !P0 ;  /* 0x0000001102084208 */ /* 0x000fe40004000000 */
[----:B------:R-:W-:-:S02]  /*0490*/  @P4 SEL R10, R3, R16, P1 ;  /* 0x00000010030a4207 */ /* 0x000fc40000800000 */
[----:B------:R-:W-:-:S07]  /*04a0*/  @P4 SEL R11, R5, R18, P1 ;  /* 0x00000012050b4207 */ /* 0x000fce0000800000 */
.L_x_163:
[----:B------:R-:W-:Y:S05]  /*04b0*/  BSYNC.RECONVERGENT B3 ;  /* 0x0000000000037941 */ /* 0x000fea0003800200 */
.L_x_162:
[----:B------:R-:W-:Y:S01]  /*04c0*/  IADD3 R16, P0, PT, R16, 0x100, RZ ;  /* 0x0000010010107810 */ /* 0x000fe20007f1e0ff */
[----:B------:R-:W-:Y:S02]  /*04d0*/  VIADD R12, R12, 0x100 ;  /* 0x000001000c0c7836 */ /* 0x000fe40000000000 */
[----:B------:R-:W-:Y:S02]  /*04e0*/  IMAD.X R14, RZ, RZ, R14, P3 ;  /* 0x000000ffff0e7224 */ /* 0x000fe400018e060e */
[----:B------:R-:W-:Y:S01]  /*04f0*/  IMAD.X R18, RZ, RZ, R18, P0 ;  /* 0x000000ffff127224 */ /* 0x000fe200000e0612 */
[----:B------:R-:W-:Y:S07]  /*0500*/  @P2 BRA `(.L_x_164) ;  /* 0xfffffffc008c2947 */ /* 0x000fee000383ffff */
.L_x_161:
[----:B------:R-:W-:Y:S05]  /*0510*/  BSYNC.RECONVERGENT B2 ;  /* 0x0000000000027941 */ /* 0x000fea0003800200 */
.L_x_160:
[----:B------:R-:W-:-:S13]  /*0520*/  ISETP.GE.U32.AND P0, PT, R15, 0x300, PT ;  /* 0x000003000f00780c */ /* 0x000fda0003f06070 */
[----:B------:R-:W-:Y:S05]  /*0530*/  @!P0 BRA `(.L_x_159) ;  /* 0x0000000400948947 */ /* 0x000fea0003800000 */
[----:B------:R-:W0:Y:S01]  /*0540*/  LDC.64 R4, c[0x0][0x380] ;  /* 0x0000e000ff047b82 */ /* 0x000e220000000a00 */
[----:B------:R-:W-:-:S07]  /*0550*/  VIADD R12, R12, 0x200 ;  /* 0x000002000c0c7836 */ /* 0x000fce0000000000 */
[----:B------:R-:W1:Y:S02]  /*0560*/  LDC.64 R2, c[0x0][0x388] ;  /* 0x0000e200ff027b82 */ /* 0x000e640000000a00 */
.L_x_173:
[----:B------:R-:W-:-:S05]  /*0570*/  VIADD R14, R12, 0xfffffe00 ;  /* 0xfffffe000c0e7836 */ /* 0x000fca0000000000 */
[----:B------:R-:W-:-:S04]  /*0580*/  IADD3 R19, P0, PT, R7, R14, RZ ;  /* 0x0000000e07137210 */ /* 0x000fc80007f1e0ff */
[----:B------:R-:W-:Y:S02]  /*0590*/  LEA.HI.X.SX32 R22, R14, RZ, 0x1, P0 ;  /* 0x000000ff0e167211 */ /* 0x000fe400000f0eff */
[----:B0-----:R-:W-:-:S04]  /*05a0*/  LEA R16, P0, R19, R4, 0x2 ;  /* 0x0000000413107211 */ /* 0x001fc800078010ff */
[----:B------:R-:W-:-:S05]  /*05b0*/  LEA.HI.X R17, R19, R5, R22, 0x2, P0 ;  /* 0x0000000513117211 */ /* 0x000fca00000f1416 */
[----:B------:R-:W2:Y:S04]  /*05c0*/  LDG.E R25, desc[UR10][R16.64] ;  /* 0x0000000a10197981 */ /* 0x000ea8000c1e1900 */
[----:B-----5:R0:W5:Y:S04]  /*05d0*/  LDG.E R15, desc[UR10][R16.64+0x400] ;  /* 0x0004000a100f7981 */ /* 0x020168000c1e1900 */
[----:B------:R0:W5:Y:S04]  /*05e0*/  LDG.E R13, desc[UR10][R16.64+0x800] ;  /* 0x0008000a100d7981 */ /* 0x000168000c1e1900 */
[----:B------:R0:W5:Y:S01]  /*05f0*/  LDG.E R14, desc[UR10][R16.64+0xc00] ;  /* 0x000c000a100e7981 */ /* 0x000162000c1e1900 */
[----:B-1----:R-:W-:Y:S01]  /*0600*/  IADD3 R23, P1, PT, R19, R2, RZ ;  /* 0x0000000213177210 */ /* 0x002fe20007f3e0ff */
[----:B------:R-:W-:Y:S01]  /*0610*/  BSSY.RECONVERGENT B2, `(.L_x_165) ;  /* 0x0000013000027945 */ /* 0x000fe20003800200 */
[----:B------:R-:W-:-:S02]  /*0620*/  IMAD.MOV.U32 R18, RZ, RZ, R10 ;  /* 0x000000ffff127224 */ /* 0x000fc400078e000a */
[----:B------:R-:W-:Y:S02]  /*0630*/  IMAD.MOV.U32 R21, RZ, RZ, R11 ;  /* 0x000000ffff157224 */ /* 0x000fe400078e000b */
[----:B------:R-:W-:Y:S02]  /*0640*/  IMAD.MOV.U32 R20, RZ, RZ, R8 ;  /* 0x000000ffff147224 */ /* 0x000fe400078e0008 */
[----:B------:R-:W-:Y:S02]  /*0650*/  VIADD R19, R12, 0xffffff00 ;  /* 0xffffff000c137836 */ /* 0x000fe40000000000 */
[----:B------:R-:W-:Y:S01]  /*0660*/  IMAD.X R22, R22, 0x1, R3, P1 ;  /* 0x0000000116167824 */ /* 0x000fe200008e0603 */
[----:B--2---:R-:W-:-:S13]  /*0670*/  FSETP.GEU.AND P0, PT, R8, R25, PT ;  /* 0x000000190800720b */ /* 0x004fda0003f0e000 */
[----:B0-----:R-:W-:Y:S05]  /*0680*/  @!P0 BRA `(.L_x_166) ;  /* 0x00000000002c8947 */ /* 0x001fea0003800000 */
        /* <DEDUP_REMOVED lines=11> */
.L_x_166:
[----:B------:R-:W-:Y:S05]  /*0740*/  BSYNC.RECONVERGENT B2 ;  /* 0x0000000000027941 */ /* 0x000fea0003800200 */
.L_x_165:
[----:B-----5:R-:W-:Y:S01]  /*0750*/  FSETP.GEU.AND P0, PT, R20, R15, PT ;  /* 0x0000000f1400720b */ /* 0x020fe20003f0e000 */
[----:B------:R-:W-:Y:S01]  /*0760*/  BSSY.RECONVERGENT B2, `(.L_x_167) ;  /* 0x0000013000027945 */ /* 0x000fe20003800200 */
[----:B------:R-:W-:Y:S01]  /*0770*/  SHF.R.S32.HI R8, RZ, 0x1f, R19 ;  /* 0x0000001fff087819 */ /* 0x000fe20000011413 */
[----:B------:R-:W-:Y:S01]  /*0780*/  IMAD.MOV.U32 R11, RZ, RZ, R18 ;  /* 0x000000ffff0b7224 */ /* 0x000fe200078e0012 */
[----:B------:R-:W-:Y:S01]  /*0790*/  IADD3 R17, P1, P2, R19, R2, R7 ;  /* 0x0000000213117210 */ /* 0x000fe20007a3e007 */
[----:B------:R-:W-:-:S03]  /*07a0*/  IMAD.MOV.U32 R19, RZ, RZ, R21 ;  /* 0x000000ffff137224 */ /* 0x000fc600078e0015 */
[----:B------:R-:W-:Y:S01]  /*07b0*/  IADD3.X R10, PT, PT, R8, R3, RZ, P1, P2 ;  /* 0x00000003080a7210 */ /* 0x000fe20000fe44ff */
[----:B------:R-:W-:-:S04]  /*07c0*/  IMAD.MOV.U32 R8, RZ, RZ, R20 ;  /* 0x000000ffff087224 */ /* 0x000fc800078e0014 */
        /* <DEDUP_REMOVED lines=12> */
.L_x_168:
[----:B------:R-:W-:Y:S05]  /*0890*/  BSYNC.RECONVERGENT B2 ;  /* 0x0000000000027941 */ /* 0x000fea0003800200 */
.L_x_167:
[----:B------:R-:W-:Y:S01]  /*08a0*/  FSETP.GEU.AND P0, PT, R8, R13, PT ;  /* 0x0000000d0800720b */ /* 0x000fe20003f0e000 */
[C---:B------:R-:W-:Y:S01]  /*08b0*/  VIADD R10, R12.reuse, 0x100 ;  /* 0x000001000c0a7836 */ /* 0x040fe20000000000 */
[----:B------:R-:W-:Y:S01]  /*08c0*/  SHF.R.S32.HI R16, RZ, 0x1f, R12 ;  /* 0x0000001fff107819 */ /* 0x000fe2000001140c */
[----:B------:R-:W-:Y:S01]  /*08d0*/  BSSY.RECONVERGENT B2, `(.L_x_169) ;  /* 0x0000013000027945 */ /* 0x000fe20003800200 */
[----:B------:R-:W-:Y:S01]  /*08e0*/  IADD3 R20, P1, P2, R12, R2, R7 ;  /* 0x000000020c147210 */ /* 0x000fe20007a3e007 */
[----:B------:R-:W-:Y:S02]  /*08f0*/  IMAD.MOV.U32 R17, RZ, RZ, R11 ;  /* 0x000000ffff117224 */ /* 0x000fe400078e000b */
[----:B------:R-:W-:Y:S01]  /*0900*/  IMAD.MOV.U32 R18, RZ, RZ, R19 ;  /* 0x000000ffff127224 */ /* 0x000fe200078e0013 */
[----:B------:R-:W-:Y:S01]  /*0910*/  IADD3.X R22, PT, PT, R16, R3, RZ, P1, P2 ;  /* 0x0000000310167210 */ /* 0x000fe20000fe44ff */
[----:B------:R-:W-:Y:S01]  /*0920*/  IMAD.MOV.U32 R15, RZ, RZ, R8 ;  /* 0x000000ffff0f7224 */ /* 0x000fe200078e0008 */
[----:B------:R-:W-:-:S03]  /*0930*/  SHF.R.S32.HI R16, RZ, 0x1f, R10 ;  /* 0x0000001fff107819 */ /* 0x000fc6000001140a */
        /* <DEDUP_REMOVED lines=12> */
.L_x_170:
[----:B------:R-:W-:Y:S05]  /*0a00*/  BSYNC.RECONVERGENT B2 ;  /* 0x0000000000027941 */ /* 0x000fea0003800200 */
.L_x_169:
[----:B------:R-:W-:Y:S01]  /*0a10*/  FSETP.GEU.AND P0, PT, R15, R14, PT ;  /* 0x0000000e0f00720b */ /* 0x000fe20003f0e000 */
[----:B------:R-:W-:Y:S01]  /*0a20*/  BSSY.RECONVERGENT B2, `(.L_x_171) ;  /* 0x0000012000027945 */ /* 0x000fe20003800200 */
[----:B------:R-:W-:Y:S01]  /*0a30*/  IADD3 R20, P1, P2, R10, R2, R7 ;  /* 0x000000020a147210 */ /* 0x000fe20007a3e007 */
[----:B------:R-:W-:Y:S02]  /*0a40*/  IMAD.MOV.U32 R10, RZ, RZ, R17 ;  /* 0x000000ffff0a7224 */ /* 0x000fe400078e0011 */
[----:B------:R-:W-:Y:S01]  /*0a50*/  IMAD.MOV.U32 R11, RZ, RZ, R18 ;  /* 0x000000ffff0b7224 */ /* 0x000fe200078e0012 */
[----:B------:R-:W-:Y:S01]  /*0a60*/  IADD3.X R13, PT, PT, R16, R3, RZ, P1, P2 ;  /* 0x00000003100d7210 */ /* 0x000fe20000fe44ff */
[----:B------:R-:W-:-:S06]  /*0a70*/  IMAD.MOV.U32 R8, RZ, RZ, R15 ;  /* 0x000000ffff087224 */ /* 0x000fcc00078e000f */
        /* <DEDUP_REMOVED lines=12> */
.L_x_172:
[----:B------:R-:W-:Y:S05]  /*0b40*/  BSYNC.RECONVERGENT B2 ;  /* 0x0000000000027941 */ /* 0x000fea0003800200 */
.L_x_171:
[C---:B------:R-:W-:Y:S02]  /*0b50*/  VIADD R14, R12.reuse, 0x200 ;  /* 0x000002000c0e7836 */ /* 0x040fe40000000000 */
[----:B------:R-:W-:-:S03]  /*0b60*/  VIADD R12, R12, 0x400 ;  /* 0x000004000c0c7836 */ /* 0x000fc60000000000 */
[----:B------:R-:W-:-:S13]  /*0b70*/  ISETP.GE.AND P0, PT, R14, R9, PT ;  /* 0x000000090e00720c */ /* 0x000fda0003f06270 */
[----:B------:R-:W-:Y:S05]  /*0b80*/  @!P0 BRA `(.L_x_173) ;  /* 0xfffffff800788947 */ /* 0x000fea000383ffff */
.L_x_159:
[----:B------:R-:W-:Y:S05]  /*0b90*/  BSYNC.RECONVERGENT B1 ;  /* 0x0000000000017941 */ /* 0x000fea0003800200 */
.L_x_158:
[----:B------:R-:W-:-:S13]  /*0ba0*/  ISETP.GE.AND P0, PT, R9, 0x100, PT ;  /* 0x000001000900780c */ /* 0x000fda0003f06270 */
[----:B------:R-:W-:Y:S05]  /*0bb0*/  @!P0 BRA `(.L_x_174) ;  /* 0x00000010003c8947 */ /* 0x000fea0003800000 */
[----:B------:R-:W1:Y:S01]  /*0bc0*/  S2R R14, SR_LANEID ;  /* 0x00000000000e7919 */ /* 0x000e620000000000 */
[----:B------:R-:W-:Y:S01]  /*0bd0*/  BSSY.RECONVERGENT B1, `(.L_x_175) ;  /* 0x0000015000017945 */ /* 0x000fe20003800200 */
[----:B------:R-:W-:Y:S01]  /*0be0*/  IMAD.MOV.U32 R4, RZ, RZ, R10 ;  /* 0x000000ffff047224 */ /* 0x000fe200078e000a */
[----:B0----5:R-:W0:Y:S01]  /*0bf0*/  SHFL.DOWN PT, R3, R8, 0x1, 0x1f ;  /* 0x08201f0008037f89 */ /* 0x021e2200000e0000 */
[----:B------:R-:W-:Y:S02]  /*0c00*/  IMAD.MOV.U32 R9, RZ, RZ, R11 ;  /* 0x000000ffff097224 */ /* 0x000fe400078e000b */
[----:B------:R-:W-:Y:S01]  /*0c10*/  IMAD.MOV.U32 R2, RZ, RZ, R8 ;  /* 0x000000ffff027224 */ /* 0x000fe200078e0008 */
[----:B------:R2:W3:Y:S04]  /*0c20*/  SHFL.DOWN PT, R5, R10, 0x1, 0x1f ;  /* 0x08201f000a057f89 */ /* 0x0004e800000e0000 */
[----:B------:R2:W4:Y:S01]  /*0c30*/  SHFL.DOWN PT, R12, R11, 0x1, 0x1f ;  /* 0x08201f000b0c7f89 */ /* 0x00052200000e0000 */
[----:B0-----:R-:W-:-:S04]  /*0c40*/  FSETP.GEU.AND P0, PT, R8, R3, PT ;  /* 0x000000030800720b */ /* 0x001fc80003f0e000 */
[----:B-1----:R-:W-:-:S13]  /*0c50*/  ISETP.GT.OR P0, PT, R14, 0x1e, !P0 ;  /* 0x0000001e0e00780c */ /* 0x002fda0004704670 */
        /* <DEDUP_REMOVED lines=12> */
.L_x_176:
[----:B------:R-:W-:Y:S05]  /*0d20*/  BSYNC.RECONVERGENT B1 ;  /* 0x0000000000017941 */ /* 0x000fea0003800200 */
.L_x_175:
        /* <DEDUP_REMOVED lines=21> */
.L_x_178:
[----:B------:R-:W-:Y:S05]  /*0e80*/  BSYNC.RECONVERGENT B1 ;  /* 0x0000000000017941 */ /* 0x000fea0003800200 */
.L_x_177:
        /* <DEDUP_REMOVED lines=21> */
.L_x_180:
[----:B------:R-:W-:Y:S05]  /*0fe0*/  BSYNC.RECONVERGENT B1 ;  /* 0x0000000000017941 */ /* 0x000fea0003800200 */
.L_x_179:
        /* <DEDUP_REMOVED lines=21> */
.L_x_182:
[----:B------:R-:W-:Y:S05]  /*1140*/  BSYNC.RECONVERGENT B1 ;  /* 0x0000000000017941 */ /* 0x000fea0003800200 */
.L_x_181:
        /* <DEDUP_REMOVED lines=22> */
.L_x_184:
[----:B------:R-:W-:Y:S05]  /*12b0*/  BSYNC.RECONVERGENT B1 ;  /* 0x0000000000017941 */ /* 0x000fea0003800200 */
.L_x_183:
[----:B------:R-:W-:Y:S04]  /*12c0*/  BSSY.RECONVERGENT B1, `(.L_x_185) ;  /* 0x000000c000017945 */ /* 0x000fe80003800200 */
[----:B------:R-:W-:Y:S05]  /*12d0*/  @P3 BRA `(.L_x_186) ;  /* 0x0000000000283947 */ /* 0x000fea0003800000 */
[----:B------:R-:W0:Y:S01]  /*12e0*/  S2R R8, SR_CgaCtaId ;  /* 0x0000000000087919 */ /* 0x000e220000008800 */
[----:B------:R-:W-:Y:S01]  /*12f0*/  MOV R7, 0x400 ;  /* 0x0000040000077802 */ /* 0x000fe20000000f00 */
[----:B------:R-:W-:Y:S01]  /*1300*/  IMAD.MOV.U32 R9, RZ, RZ, R2 ;  /* 0x000000ffff097224 */ /* 0x000fe200078e0002 */
[----:B------:R-:W-:-:S04]  /*1310*/  SHF.R.U32.HI R5, RZ, 0x1, R6 ;  /* 0x00000001ff057819 */ /* 0x000fc80000011606 */
[----:B------:R-:W-:Y:S02]  /*1320*/  LOP3.LUT R5, R5, 0x1f0, RZ, 0xc0, !PT ;  /* 0x000001f005057812 */ /* 0x000fe400078ec0ff */
[----:B0-----:R-:W-:-:S05]  /*1330*/  LEA R8, R8, R7, 0x18 ;  /* 0x0000000708087211 */ /* 0x001fca00078ec0ff */
[----:B------:R-:W-:Y:S02]  /*1340*/  IMAD.IADD R5, R5, 0x1, R8 ;  /* 0x0000000105057824 */ /* 0x000fe400078e0208 */
[----:B------:R-:W-:-:S03]  /*1350*/  IMAD.MOV.U32 R8, RZ, RZ, R3 ;  /* 0x000000ffff087224 */ /* 0x000fc600078e0003 */
[----:B------:R0:W-:Y:S04]  /*1360*/  STS [R5+0x8], R4 ;  /* 0x0000080405007388 */ /* 0x0001e80000000800 */
[----:B------:R0:W-:Y:S02]  /*1370*/  STS.64 [R5+0x10], R8 ;  /* 0x0000100805007388 */ /* 0x0001e40000000a00 */
.L_x_186:
[----:B------:R-:W-:Y:S05]  /*1380*/  BSYNC.RECONVERGENT B1 ;  /* 0x0000000000017941 */ /* 0x000fea0003800200 */
.L_x_185:
[----:B------:R-:W-:Y:S01]  /*1390*/  BAR.SYNC.DEFER_BLOCKING 0x0 ;  /* 0x0000000000007b1d */ /* 0x000fe20000010000 */
[----:B------:R-:W-:-:S13]  /*13a0*/  ISETP.NE.AND P2, PT, R6, RZ, PT ;  /* 0x000000ff0600720c */ /* 0x000fda0003f45270 */
[----:B------:R-:W-:Y:S05]  /*13b0*/  @P2 BRA `(.L_x_187) ;  /* 0x0000004400b42947 */ /* 0x000fea0003800000 */
[----:B------:R-:W1:Y:S01]  /*13c0*/  S2R R6, SR_CgaCtaId ;  /* 0x0000000000067919 */ /* 0x000e620000008800 */
[----:B0-----:R-:W-:Y:S01]  /*13d0*/  MOV R9, 0x400 ;  /* 0x0000040000097802 */ /* 0x001fe20000000f00 */
[----:B------:R-:W-:Y:S01]  /*13e0*/  BSSY.RECONVERGENT B1, `(.L_x_188) ;  /* 0x000001a000017945 */ /* 0x000fe20003800200 */
[----:B------:R-:W-:Y:S02]  /*13f0*/  IMAD.MOV.U32 R12, RZ, RZ, R4 ;  /* 0x000000ffff0c7224 */ /* 0x000fe400078e0004 */
[----:B------:R-:W-:Y:S01]  /*1400*/  IMAD.MOV.U32 R7, RZ, RZ, R2 ;  /* 0x000000ffff077224 */ /* 0x000fe200078e0002 */
[----:B-1----:R-:W-:Y:S01]  /*1410*/  LEA R9, R6, R9, 0x18 ;  /* 0x0000000906097211 */ /* 0x002fe200078ec0ff */
[----:B------:R-:W-:-:S04]  /*1420*/  IMAD.MOV.U32 R6, RZ, RZ, R3 ;  /* 0x000000ffff067224 */ /* 0x000fc800078e0003 */
        /* <DEDUP_REMOVED lines=21> */
.L_x_189:
[----:B------:R-:W-:Y:S05]  /*1580*/  BSYNC.RECONVERGENT B1 ;  /* 0x0000000000017941 */ /* 0x000fea0003800200 */
.L_x_188:
        /* <DEDUP_REMOVED lines=18> */
.L_x_191:
[----:B------:R-:W-:Y:S05]  /*16b0*/  BSYNC.RECONVERGENT B1 ;  /* 0x0000000000017941 */ /* 0x000fea0003800200 */
.L_x_190:
        /* <DEDUP_REMOVED lines=18> */
.L_x_193:
[----:B------:R-:W-:Y:S05]  /*17e0*/  BSYNC.RECONVERGENT B1 ;  /* 0x0000000000017941 */ /* 0x000fea0003800200 */
.L_x_192:
        /* <DEDUP_REMOVED lines=18> */
.L_x_195:
[----:B------:R-:W-:Y:S05]  /*1910*/  BSYNC.RECONVERGENT B1 ;  /* 0x0000000000017941 */ /* 0x000fea0003800200 */
.L_x_194:
        /* <DEDUP_REMOVED lines=18> */
.L_x_197:
[----:B------:R-:W-:Y:S05]  /*1a40*/  BSYNC.RECONVERGENT B1 ;  /* 0x0000000000017941 */ /* 0x000fea0003800200 */
.L_x_196:
        /* <DEDUP_REMOVED lines=18> */
.L_x_199:
[----:B------:R-:W-:Y:S05]  /*1b70*/  BSYNC.RECONVERGENT B1 ;  /* 0x0000000000017941 */ /* 0x000fea0003800200 */
.L_x_198:
        /* <DEDUP_REMOVED lines=12> */
[CC--:B------:R-:W-:Y:S02]  /*1c40*/  ISETP.LT.U32.AND P1, PT, R11.reuse, R8.reuse, PT ;  /* 0x000000080b00720c */ /* 0x0c0fe40003f21070 */
[CC--:B------:R-:W-:Y:S02]  /*1c50*/  ISETP.GE.AND.EX P0, PT, R10.reuse, R9.reuse, PT, P0 ;  /* 0x000000090a00720c */ /* 0x0c0fe40003f06300 */
[----:B------:R-:W-:Y:S02]  /*1c60*/  ISETP.LT.AND.EX P1, PT, R10, R9, PT, P1 ;  /* 0x000000090a00720c */ /* 0x000fe40003f21310 */
[----:B------:R-:W-:Y:S02]  /*1c70*/  FSEL R4, R6, R5, !P0 ;  /* 0x0000000506047208 */ /* 0x000fe40004000000 */
[----:B------:R-:W-:-:S02]  /*1c80*/  SEL R3, R11, R8, P1 ;  /* 0x000000080b037207 */ /* 0x000fc40000800000 */
[----:B------:R-:W-:Y:S01]  /*1c90*/  SEL R2, R10, R9, P1 ;  /* 0x000000090a027207 */ /* 0x000fe20000800000 */
[----:B------:R-:W-:Y:S06]  /*1ca0*/  BRA `(.L_x_187) ;  /* 0x0000003c00787947 */ /* 0x000fec0003800000 */
.L_x_174:
[----:B0-----:R-:W-:Y:S01]  /*1cb0*/  LOP3.LUT R2, R6, 0x3e0, RZ, 0xc0, !PT ;  /* 0x000003e006027812 */ /* 0x001fe200078ec0ff */
[----:B------:R-:W-:Y:S01]  /*1cc0*/  BSSY.RECONVERGENT B1, `(.L_x_200) ;  /* 0x000001b000017945 */ /* 0x000fe20003800200 */
[----:B------:R-:W-:Y:S02]  /*1cd0*/  IMAD.MOV.U32 R14, RZ, RZ, R10 ;  /* 0x000000ffff0e7224 */ /* 0x000fe400078e000a */
[----:B------:R-:W-:Y:S02]  /*1ce0*/  IMAD.MOV.U32 R16, RZ, RZ, R11 ;  /* 0x000000ffff107224 */ /* 0x000fe400078e000b */
[----:B------:R-:W-:Y:S01]  /*1cf0*/  VIADD R4, R2, 0x20 ;  /* 0x0000002002047836 */ /* 0x000fe20000000000 */
[----:B------:R-:W-:-:S04]  /*1d00*/  LOP3.LUT R2, RZ, R2, RZ, 0x33, !PT ;  /* 0x00000002ff027212 */ /* 0x000fc800078e33ff */
[----:B------:R-:W-:Y:S01]  /*1d10*/  ISETP.GT.AND P0, PT, R4, R9, PT ;  /* 0x000000090400720c */ /* 0x000fe20003f04270 */
[----:B------:R-:W-:Y:S02]  /*1d20*/  IMAD.IADD R2, R9, 0x1, R2 ;  /* 0x0000000109027824 */ /* 0x000fe400078e0202 */
[----:B-----5:R-:W-:-:S03]  /*1d30*/  IMAD.MOV.U32 R4, RZ, RZ, R8 ;  /* 0x000000ffff047224 */ /* 0x020fc600078e0008 */
        /* <DEDUP_REMOVED lines=19> */
.L_x_201:
[----:B------:R-:W-:Y:S05]  /*1e70*/  BSYNC.RECONVERGENT B1 ;  /* 0x0000000000017941 */ /* 0x000fea0003800200 */
.L_x_200:
        /* <DEDUP_REMOVED lines=22> */
.L_x_203:
[----:B------:R-:W-:Y:S05]  /*1fe0*/  BSYNC.RECONVERGENT B1 ;  /* 0x0000000000017941 */ /* 0x000fea0003800200 */
.L_x_202:
        /* <DEDUP_REMOVED lines=22> */
.L_x_205:
[----:B------:R-:W-:Y:S05]  /*2150*/  BSYNC.RECONVERGENT B1 ;  /* 0x0000000000017941 */ /* 0x000fea0003800200 */
.L_x_204:
        /* <DEDUP_REMOVED lines=22> */
.L_x_207:
[----:B------:R-:W-:Y:S05]  /*22c0*/  BSYNC.RECONVERGENT B1 ;  /* 0x0000000000017941 */ /* 0x000fea0003800200 */
.L_x_206:
        /* <DEDUP_REMOVED lines=23> */
.L_x_209:
[----:B------:R-:W-:Y:S05]  /*2440*/  BSYNC.RECONVERGENT B1 ;  /* 0x0000000000017941 */ /* 0x000fea0003800200 */
.L_x_208:
[----:B------:R-:W-:Y:S04]  /*2450*/  BSSY.RECONVERGENT B1, `(.L_x_210) ;  /* 0x000000c000017945 */ /* 0x000fe80003800200 */
[----:B------:R-:W-:Y:S05]  /*2460*/  @P3 BRA `(.L_x_211) ;  /* 0x0000000000283947 */ /* 0x000fea0003800000 */
[----:B------:R-:W0:Y:S01]  /*2470*/  S2R R8, SR_CgaCtaId ;  /* 0x0000000000087919 */ /* 0x000e220000008800 */
[----:B------:R-:W-:Y:S01]  /*2480*/  MOV R7, 0x400 ;  /* 0x0000040000077802 */ /* 0x000fe20000000f00 */
[----:B------:R-:W-:Y:S01]  /*2490*/  IMAD.MOV.U32 R10, RZ, RZ, R3 ;  /* 0x000000ffff0a7224 */ /* 0x000fe200078e0003 */
[----:B------:R-:W-:Y:S01]  /*24a0*/  SHF.R.U32.HI R5, RZ, 0x1, R6 ;  /* 0x00000001ff057819 */ /* 0x000fe20000011606 */
[----:B------:R-:W-:-:S03]  /*24b0*/  IMAD.MOV.U32 R11, RZ, RZ, R2 ;  /* 0x000000ffff0b7224 */ /* 0x000fc600078e0002 */
[----:B------:R-:W-:Y:S02]  /*24c0*/  LOP3.LUT R5, R5, 0x1f0, RZ, 0xc0, !PT ;  /* 0x000001f005057812 */ /* 0x000fe400078ec0ff */
[----:B0-----:R-:W-:-:S05]  /*24d0*/  LEA R8, R8, R7, 0x18 ;  /* 0x0000000708087211 */ /* 0x001fca00078ec0ff */
[----:B------:R-:W-:-:S05]  /*24e0*/  IMAD.IADD R5, R5, 0x1, R8 ;  /* 0x0000000105057824 */ /* 0x000fca00078e0208 */
[----:B------:R0:W-:Y:S04]  /*24f0*/  STS.64 [R5+0x10], R10 ;  /* 0x0000100a05007388 */ /* 0x0001e80000000a00 */
[----:B------:R0:W-:Y:S02]  /*2500*/  STS [R5+0x8], R4 ;  /* 0x0000080405007388 */ /* 0x0001e40000000800 */
.L_x_211:
[----:B------:R-:W-:Y:S05]  /*2510*/  BSYNC.RECONVERGENT B1 ;  /* 0x0000000000017941 */ /* 0x000fea0003800200 */
.L_x_210:
[----:B------:R-:W-:Y:S01]  /*2520*/  BAR.SYNC.DEFER_BLOCKING 0x0 ;  /* 0x0000000000007b1d */ /* 0x000fe20000010000 */
[----:B------:R-:W-:-:S13]  /*2530*/  ISETP.NE.AND P2, PT, R6, RZ, PT ;  /* 0x000000ff0600720c */ /* 0x000fda0003f45270 */
[----:B------:R-:W-:Y:S05]  /*2540*/  @P2 BRA `(.L_x_187) ;  /* 0x0000003400502947 */ /* 0x000fea0003800000 */
[C---:B------:R-:W-:Y:S01]  /*2550*/  ISETP.GE.AND P0, PT, R9.reuse, 0x21, PT ;  /* 0x000000210900780c */ /* 0x040fe20003f06270 */
[----:B0-----:R-:W-:Y:S01]  /*2560*/  IMAD.MOV.U32 R5, RZ, RZ, R4 ;  /* 0x000000ffff057224 */ /* 0x001fe200078e0004 */
[C---:B------:R-:W-:Y:S01]  /*2570*/  ISETP.GE.AND P5, PT, R9.reuse, 0x41, PT ;  /* 0x000000410900780c */ /* 0x040fe20003fa6270 */
[----:B------:R-:W-:Y:S01]  /*2580*/  IMAD.MOV.U32 R11, RZ, RZ, R3 ;  /* 0x000000ffff0b7224 */ /* 0x000fe200078e0003 */
[C---:B------:R-:W-:Y:S01]  /*2590*/  ISETP.GE.AND P4, PT, R9.reuse, 0x61, PT ;  /* 0x000000610900780c */ /* 0x040fe20003f86270 */
[----:B------:R-:W-:Y:S01]  /*25a0*/  IMAD.MOV.U32 R8, RZ, RZ, R2 ;  /* 0x000000ffff087224 */ /* 0x000fe200078e0002 */
[----:B------:R-:W-:-:S07]  /*25b0*/  ISETP.GE.AND P3, PT, R9, 0x81, PT ;  /* 0x000000810900780c */ /* 0x000fce0003f66270 */
[----:B------:R-:W-:Y:S06]  /*25c0*/  @!P0 BRA `(.L_x_212) ;  /* 0x00000000005c8947 */ /* 0x000fec0003800000 */
        /* <DEDUP_REMOVED lines=22> */
.L_x_213:
[----:B------:R-:W-:Y:S05]  /*2730*/  BSYNC.RECONVERGENT B1 ;  /* 0x0000000000017941 */ /* 0x000fea0003800200 */
.L_x_212:
[----:B------:R-:W-:Y:S02]  /*2740*/  IMAD.MOV.U32 R2, RZ, RZ, R5 ;  /* 0x000000ffff027224 */ /* 0x000fe400078e0005 */
[----:B------:R-:W-:Y:S02]  /*2750*/  IMAD.MOV.U32 R7, RZ, RZ, R11 ;  /* 0x000000ffff077224 */ /* 0x000fe400078e000b */
[----:B------:R-:W-:Y:S01]  /*2760*/  IMAD.MOV.U32 R6, RZ, RZ, R8 ;  /* 0x000000ffff067224 */ /* 0x000fe200078e0008 */
        /* <DEDUP_REMOVED lines=23> */
.L_x_215:
[----:B------:R-:W-:Y:S05]  /*28e0*/  BSYNC.RECONVERGENT B1 ;  /* 0x0000000000017941 */ /* 0x000fea0003800200 */
.L_x_214:
[C---:B------:R-:W-:Y:S01]  /*28f0*/  ISETP.GE.AND P1, PT, R9.reuse, 0xa1, PT ;  /* 0x000000a10900780c */ /* 0x040fe20003f26270 */
[----:B------:R-:W-:Y:S01]  /*2900*/  IMAD.MOV.U32 R3, RZ, RZ, R2 ;  /* 0x000000ffff037224 */ /* 0x000fe200078e0002 */
[C---:B------:R-:W-:Y:S01]  /*2910*/  ISETP.GE.AND P5, PT, R9.reuse, 0xc1, PT ;  /* 0x000000c10900780c */ /* 0x040fe20003fa6270 */
[----:B------:R-:W-:Y:S01]  /*2920*/  IMAD.MOV.U32 R8, RZ, RZ, R6 ;  /* 0x000000ffff087224 */ /* 0x000fe200078e0006 */
[----:B------:R-:W-:Y:S01]  /*2930*/  ISETP.GE.AND P6, PT, R9, 0xe1, PT ;  /* 0x000000e10900780c */ /* 0x000fe20003fc6270 */
[----:B------:R-:W-:Y:S01]  /*2940*/  IMAD.MOV.U32 R9, RZ, RZ, R7 ;  /* 0x000000ffff097224 */ /* 0x000fe200078e0007 */
[----:B------:R-:W-:Y:S11]  /*2950*/  @!P4 BRA `(.L_x_216) ;  /* 0x00000000005cc947 */ /* 0x000ff60003800000 */
        /* <DEDUP_REMOVED lines=13> */
[----:B0-----:R-:W-:Y:S01]  /*2a30*/  @P4 ISETP.GE.U32.AND P0, PT, R7, R10, PT ;  /* 0x0000000a0700420c */ /* 0x001fe20003f06070 */
[----:B------:R-:W-:Y:S02]  /*2a40*/  IMAD.MOV.U32 R9, RZ, RZ, R10 ;  /* 0x000000ffff097224 */ /* 0x000fe400078e000a */
[----:B------:R-:W-:Y:S01]  /*2a50*/  IMAD.MOV.U32 R8, RZ, RZ, R11 ;  /* 0x000000ffff087224 */ /* 0x000fe200078e000b */
[----:B------:R-:W-:-:S04]  /*2a60*/  @P4 ISETP.GE.AND.EX P0, PT, R6, R11, PT, P0 ;  /* 0x0000000b0600420c */ /* 0x000fc80003f06300 */
[----:B------:R-:W-:Y:S02]  /*2a70*/  @P4 FSEL R3, R2, R5, !P0 ;  /* 0x0000000502034208 */ /* 0x000fe40004000000 */
[----:B------:R-:W-:-:S04]  /*2a80*/  @P4 ISETP.LT.U32.AND P0, PT, R7, R10, PT ;  /* 0x0000000a0700420c */ /* 0x000fc80003f01070 */
[----:B------:R-:W-:-:S04]  /*2a90*/  @P4 ISETP.LT.AND.EX P0, PT, R6, R11, PT, P0 ;  /* 0x0000000b0600420c */ /* 0x000fc80003f01300 */
[----:B------:R-:W-:Y:S02]  /*2aa0*/  @P4 SEL R9, R7, R10, P0 ;  /* 0x0000000a07094207 */ /* 0x000fe40000000000 */
[----:B------:R-:W-:-:S07]  /*2ab0*/  @P4 SEL R8, R6, R11, P0 ;  /* 0x0000000b06084207 */ /* 0x000fce0000000000 */
.L_x_217:
[----:B------:R-:W-:Y:S05]  /*2ac0*/  BSYNC.RECONVERGENT B1 ;  /* 0x0000000000017941 */ /* 0x000fea0003800200 */
.L_x_216:
        /* <DEDUP_REMOVED lines=26> */
.L_x_219:
[----:B------:R-:W-:Y:S05]  /*2c70*/  BSYNC.RECONVERGENT B1 ;  /* 0x0000000000017941 */ /* 0x000fea0003800200 */
.L_x_218:
        /* <DEDUP_REMOVED lines=8> */
[----:B0-----:R-:W-:Y:S01]  /*2d00*/  LEA R8, R4, R3, 0x18 ;  /* 0x0000000304087211 */ /* 0x001fe200078ec0ff */
[----:B------:R-:W-:Y:S02]  /*2d10*/  IMAD.MOV.U32 R3, RZ, RZ, R2 ;  /* 0x000000ffff037224 */ /* 0x000fe400078e0002 */
[----:B------:R-:W-:Y:S02]  /*2d20*/  IMAD.MOV.U32 R4, RZ, RZ, R6 ;  /* 0x000000ffff047224 */ /* 0x000fe400078e0006 */
        /* <DEDUP_REMOVED lines=15> */
.L_x_221:
[----:B------:R-:W-:Y:S05]  /*2e20*/  BSYNC.RECONVERGENT B1 ;  /* 0x0000000000017941 */ /* 0x000fea0003800200 */
.L_x_220:
        /* <DEDUP_REMOVED lines=26> */
.L_x_223:
[----:B------:R-:W-:Y:S05]  /*2fd0*/  BSYNC.RECONVERGENT B1 ;  /* 0x0000000000017941 */ /* 0x000fea0003800200 */
.L_x_222:
[----:B------:R-:W-:Y:S02]  /*2fe0*/  IMAD.MOV.U32 R4, RZ, RZ, R5 ;  /* 0x000000ffff047224 */ /* 0x000fe400078e0005 */
[----:B------:R-:W-:Y:S02]  /*2ff0*/  IMAD.MOV.U32 R3, RZ, RZ, R7 ;  /* 0x000000ffff037224 */ /* 0x000fe400078e0007 */
[----:B------:R-:W-:Y:S01]  /*3000*/  IMAD.MOV.U32 R2, RZ, RZ, R8 ;  /* 0x000000ffff027224 */ /* 0x000fe200078e0008 */
[----:B------:R-:W-:Y:S06]  /*3010*/  @!P6 BRA `(.L_x_187) ;  /* 0x00000028009ce947 */ /* 0x000fec0003800000 */
[----:B------:R-:W0:Y:S01]  /*3020*/  S2R R3, SR_CgaCtaId ;  /* 0x0000000000037919 */ /* 0x000e220000008800 */
[----:B------:R-:W-:Y:S01]  /*3030*/  MOV R2, 0x400 ;  /* 0x0000040000027802 */ /* 0x000fe20000000f00 */
[----:B------:R-:W-:-:S03]  /*3040*/  IMAD.MOV.U32 R4, RZ, RZ, R5 ;  /* 0x000000ffff047224 */ /* 0x000fc600078e0005 */
        /* <DEDUP_REMOVED lines=20> */
.L_x_155:
[----:B------:R-:W0:Y:S01]  /*3190*/  S2R R5, SR_TID.X ;  /* 0x0000000000057919 */ /* 0x000e220000002100 */
[----:B------:R-:W1:Y:S02]  /*31a0*/  LDCU.128 UR12, c[0x0][0x380] ;  /* 0x00007000ff0c77ac */ /* 0x000e640008000c00 */
[----:B-1----:R-:W-:Y:S02]  /*31b0*/  IMAD.U32 R10, RZ, RZ, UR12 ;  /* 0x0000000cff0a7e24 */ /* 0x002fe4000f8e00ff */
[----:B------:R-:W-:Y:S01]  /*31c0*/  IMAD.U32 R11, RZ, RZ, UR13 ;  /* 0x0000000dff0b7e24 */ /* 0x000fe2000f8e00ff */
[----:B0-----:R-:W-:-:S05]  /*31d0*/  IADD3 R2, P0, PT, R7, R5, RZ ;  /* 0x0000000507027210 */ /* 0x001fca0007f1e0ff */
[----:B------:R-:W-:Y:S01]  /*31e0*/  IMAD.X R3, RZ, RZ, RZ, P0 ;  /* 0x000000ffff037224 */ /* 0x000fe200000e06ff */
[----:B------:R-:W-:-:S04]  /*31f0*/  LEA R8, P0, R2, R10, 0x2 ;  /* 0x0000000a02087211 */ /* 0x000fc800078010ff */
[----:B------:R-:W-:-:S05]  /*3200*/  LEA.HI.X R9, R2, R11, R3, 0x2, P0 ;  /* 0x0000000b02097211 */ /* 0x000fca00000f1403 */
[----:B------:R-:W2:Y:S04]  /*3210*/  LDG.E R3, desc[UR10][R8.64] ;  /* 0x0000000a08037981 */ /* 0x000ea8000c1e1900 */
[----:B------:R-:W2:Y:S04]  /*3220*/  LDG.E R4, desc[UR10][R8.64+0x400] ;  /* 0x0004000a08047981 */ /* 0x000ea8000c1e1900 */
[----:B------:R-:W3:Y:S04]  /*3230*/  LDG.E R6, desc[UR10][R8.64+0x800] ;  /* 0x0008000a08067981 */ /* 0x000ee8000c1e1900 */
[----:B------:R-:W4:Y:S04]  /*3240*/  LDG.E R16, desc[UR10][R8.64+0xc00] ;  /* 0x000c000a08107981 */ /* 0x000f28000c1e1900 */
[----:B------:R0:W5:Y:S01]  /*3250*/  LDG.E R2, desc[UR10][R8.64+0x1000] ;  /* 0x0010000a08027981 */ /* 0x000162000c1e1900 */
[----:B------:R-:W-:Y:S01]  /*3260*/  IMAD.U32 R13, RZ, RZ, UR14 ;  /* 0x0000000eff0d7e24 */ /* 0x000fe2000f8e00ff */
[----:B------:R-:W-:Y:S01]  /*3270*/  UMOV UR4, URZ ;  /* 0x000000ff00047c82 */ /* 0x000fe20008000000 */
[----:B------:R-:W-:Y:S01]  /*3280*/  IMAD.U32 R14, RZ, RZ, UR15 ;  /* 0x0000000fff0e7e24 */ /* 0x000fe2000f8e00ff */
[----:B------:R-:W-:Y:S01]  /*3290*/  BSSY.RECONVERGENT B1, `(.L_x_224) ;  /* 0x0000013000017945 */ /* 0x000fe20003800200 */
[----:B------:R-:W-:-:S02]  /*32a0*/  ISETP.LE.U32.AND P0, PT, R15, UR6, PT ;  /* 0x000000060f007c0c */ /* 0x000fc4000bf03070 */
[----:B------:R-:W-:Y:S02]  /*32b0*/  IADD3 R17, P4, PT, R7, R13, RZ ;  /* 0x0000000d07117210 */ /* 0x000fe40007f9e0ff */
[----:B--2---:R-:W-:-:S04]  /*32c0*/  FSETP.GEU.AND P1, PT, R4, R3, PT ;  /* 0x000000030400720b */ /* 0x004fc80003f2e000 */
[----:B------:R-:W-:Y:S01]  /*32d0*/  FSEL R3, R4, R3, !P1 ;  /* 0x0000000304037208 */ /* 0x000fe20004800000 */
[----:B------:R-:W-:-:S03]  /*32e0*/  VIADD R4, R5, 0x200 ;  /* 0x0000020005047836 */ /* 0x000fc60000000000 */
[----:B---3--:R-:W-:-:S04]  /*32f0*/  FSETP.GEU.AND P2, PT, R6, R3, PT ;  /* 0x000000030600720b */ /* 0x008fc80003f4e000 */
[----:B------:R-:W-:Y:S01]  /*3300*/  FSEL R3, R6, R3, !P2 ;  /* 0x0000000306037208 */ /* 0x000fe20005000000 */
[----:B------:R-:W-:-:S03]  /*3310*/  VIADD R6, R5, 0x100 ;  /* 0x0000010005067836 */ /* 0x000fc60000000000 */
[----:B----4-:R-:W-:Y:S01]  /*3320*/  FSETP.GEU.AND P3, PT, R3, R16, PT ;  /* 0x000000100300720b */ /* 0x010fe20003f6e000 */
[----:B------:R-:W-:-:S04]  /*3330*/  IMAD.MOV.U32 R7, RZ, RZ, R3 ;  /* 0x000000ffff077224 */ /* 0x000fc800078e0003 */
[----:B------:R-:W-:-:S05]  /*3340*/  @P2 SEL R4, R6, R5, !P1 ;  /* 0x0000000506042207 */ /* 0x000fca0004800000 */
[----:B------:R-:W-:-:S03]  /*3350*/  IMAD.MOV.U32 R6, RZ, RZ, R4 ;  /* 0x000000ffff067224 */ /* 0x000fc600078e0004 */
[----:B0-----:R-:W-:Y:S05]  /*3360*/  @!P3 BRA `(.L_x_225) ;  /* 0x000000000014b947 */ /* 0x001fea0003800000 */
[----:B------:R-:W-:Y:S01]  /*3370*/  FSETP.GEU.AND P1, PT, R16, R3, PT ;  /* 0x000000031000720b */ /* 0x000fe20003f2e000 */
[----:B------:R-:W-:Y:S02]  /*3380*/  IMAD.MOV.U32 R7, RZ, RZ, R16 ;  /* 0x000000ffff077224 */ /* 0x000fe400078e0010 */
[----:B------:R-:W-:-:S10]  /*3390*/  VIADD R6, R5, 0x300 ;  /* 0x0000030005067836 */ /* 0x000fd40000000000 */
[----:B------:R-:W-:Y:S02]  /*33a0*/  @P1 IMAD.MOV.U32 R7, RZ, RZ, R3 ;  /* 0x000000ffff071224 */ /* 0x000fe400078e0003 */
[----:B------:R-:W-:-:S07]  /*33b0*/  @P1 IMAD.MOV.U32 R6, RZ, RZ, R4 ;  /* 0x000000ffff061224 */ /* 0x000fce00078e0004 */
.L_x_225:
[----:B------:R-:W-:Y:S05]  /*33c0*/  BSYNC.RECONVERGENT B1 ;  /* 0x0000000000017941 */ /* 0x000fea0003800200 */
.L_x_224:
[----:B-----5:R-:W-:Y:S01]  /*33d0*/  FSETP.GEU.AND P1, PT, R7, R2, PT ;  /* 0x000000020700720b */ /* 0x020fe20003f2e000 */
[----:B------:R-:W-:Y:S01]  /*33e0*/  IMAD.X R4, RZ, RZ, R14, P4 ;  /* 0x000000ffff047224 */ /* 0x000fe200020e060e */
[----:B------:R-:W-:Y:S01]  /*33f0*/  LOP3.LUT R3, R5, 0x400, RZ, 0xfc, !PT ;  /* 0x0000040005037812 */ /* 0x000fe200078efcff */
[----:B------:R-:W-:Y:S01]  /*3400*/  BSSY.RECONVERGENT B1, `(.L_x_226) ;  /* 0x0000014000017945 */ /* 0x000fe20003800200 */
[-C--:B------:R-:W-:Y:S01]  /*3410*/  IADD3 R19, P3, PT, R6, R17.reuse, RZ ;  /* 0x0000001106137210 */ /* 0x080fe20007f7e0ff */
[----:B------:R-:W-:Y:S01]  /*3420*/  IMAD.MOV.U32 R9, RZ, RZ, R7 ;  /* 0x000000ffff097224 */ /* 0x000fe200078e0007 */
[----:B------:R-:W-:Y:S02]  /*3430*/  IADD3 R16, P2, PT, R3, R17, RZ ;  /* 0x0000001103107210 */ /* 0x000fe40007f5e0ff */
[----:B------:R-:W-:Y:S01]  /*3440*/  IADD3.X R18, PT, PT, R4, UR4, RZ, P3, !PT ;  /* 0x0000000404127c10 */ /* 0x000fe20009ffe4ff */
[----:B------:R-:W-:Y:S01]  /*3450*/  IMAD.MOV.U32 R8, RZ, RZ, R19 ;  /* 0x000000ffff087224 */ /* 0x000fe200078e0013 */
[----:B------:R-:W-:Y:S01]  /*3460*/  ISETP.GE.U32.AND.EX P0, PT, RZ, R12, PT, P0 ;  /* 0x0000000cff00720c */ /* 0x000fe20003f06100 */
[----:B------:R-:W-:-:S02]  /*3470*/  IMAD.X R17, RZ, RZ, R4, P2 ;  /* 0x000000ffff117224 */ /* 0x000fc400010e0604 */
[----:B------:R-:W-:Y:S01]  /*3480*/  IMAD.MOV.U32 R4, RZ, RZ, R18 ;  /* 0x000000ffff047224 */ /* 0x000fe200078e0012 */
[----:B------:R-:W-:Y:S09]  /*3490*/  @!P1 BRA `(.L_x_227) ;  /* 0x0000000000289947 */ /* 0x000ff20003800000 */
[----:B------:R-:W-:Y:S01]  /*34a0*/  FSETP.GEU.AND P2, PT, R2, R7, PT ;  /* 0x000000070200720b */ /* 0x000fe20003f4e000 */
[----:B------:R-:W-:Y:S02]  /*34b0*/  IMAD.U32 R4, RZ, RZ, UR4 ;  /* 0x00000004ff047e24 */ /* 0x000fe4000f8e00ff */
[----:B------:R-:W-:Y:S02]  /*34c0*/  IMAD.MOV.U32 R9, RZ, RZ, R2 ;  /* 0x000000ffff097224 */ /* 0x000fe400078e0002 */
[----:B------:R-:W-:-:S08]  /*34d0*/  IMAD.MOV.U32 R8, RZ, RZ, R16 ;  /* 0x000000ffff087224 */ /* 0x000fd000078e0010 */
[----:B------:R-:W-:-:S04]  /*34e0*/  @P2 ISETP.GE.U32.AND P1, PT, R6, R3, PT ;  /* 0x000000030600220c */ /* 0x000fc80003f26070 */
[----:B------:R-:W-:Y:S01]  /*34f0*/  @P2 ISETP.GE.AND.EX P1, PT, R4, RZ, PT, P1 ;  /* 0x000000ff0400220c */ /* 0x000fe20003f26310 */
[----:B------:R-:W-:-:S03]  /*3500*/  IMAD.MOV.U32 R4, RZ, RZ, R17 ;  /* 0x000000ffff047224 */ /* 0x000fc600078e0011 */
[----:B------:R-:W-:Y:S02]  /*3510*/  @P2 FSEL R9, R7, R2, !P1 ;  /* 0x0000000207092208 */ /* 0x000fe40004800000 */
[----:B------:R-:W-:Y:S02]  /*3520*/  @P2 SEL R8, R19, R16, !P1 ;  /* 0x0000001013082207 */ /* 0x000fe40004800000 */
[----:B------:R-:W-:-:S07]  /*3530*/  @P2 SEL R4, R18, R17, !P1 ;  /* 0x0000001112042207 */ /* 0x000fce0004800000 */
.L_x_227:
[----:B------:R-:W-:Y:S05]  /*3540*/  BSYNC.RECONVERGENT B1 ;  /* 0x0000000000017941 */ /* 0x000fea0003800200 */
.L_x_226:
[----:B------:R-:W-:Y:S05]  /*3550*/  @P0 BRA `(.L_x_228) ;  /* 0x0000001400200947 */ /* 0x000fea0003800000 */
[----:B------:R-:W0:Y:S01]  /*3560*/  LDCU.64 UR8, c[0x0][0x3e8] ;  /* 0x00007d00ff0877ac */ /* 0x000e220008000a00 */
[----:B------:R-:W-:Y:S01]  /*3570*/  ISETP.NE.AND P0, PT, R5, RZ, PT ;  /* 0x000000ff0500720c */ /* 0x000fe20003f05270 */
[----:B------:R-:W-:Y:S01]  /*3580*/  BSSY.RECONVERGENT B1, `(.L_x_229) ;  /* 0x0000012000017945 */ /* 0x000fe20003800200 */
[----:B------:R-:W-:Y:S01]  /*3590*/  UMOV UR4, 0x8 ;  /* 0x0000000800047882 */ /* 0x000fe20000000000 */
[----:B------:R-:W-:Y:S02]  /*35a0*/  UMOV UR5, 0x0 ;  /* 0x0000000000057882 */ /* 0x000fe40000000000 */
[----:B0-----:R-:W-:-:S04]  /*35b0*/  UIMAD.WIDE.U32 UR4, UR8, 0x1, UR4 ;  /* 0x00000001080478a5 */ /* 0x001fc8000f8e0004 */
[----:B------:R-:W-:Y:S02]  /*35c0*/  UIADD3 UR7, UPT, UPT, UR5, UR9, URZ ;  /* 0x0000000905077290 */ /* 0x000fe4000fffe0ff */
[----:B------:R-:W-:Y:S02]  /*35d0*/  IMAD.U32 R7, RZ, RZ, UR5 ;  /* 0x00000005ff077e24 */ /* 0x000fe4000f8e00ff */
[----:B------:R-:W-:Y:S02]  /*35e0*/  IMAD.U32 R6, RZ, RZ, UR4 ;  /* 0x00000004ff067e24 */ /* 0x000fe4000f8e00ff */
[----:B------:R-:W-:Y:S01]  /*35f0*/  IMAD.U32 R7, RZ, RZ, UR7 ;  /* 0x00000007ff077e24 */ /* 0x000fe2000f8e00ff */
[----:B------:R-:W-:Y:S06]  /*3600*/  @P0 BRA `(.L_x_230) ;  /* 0x0000000000240947 */ /* 0x000fec0003800000 */
[----:B------:R-:W-:Y:S02]  /*3610*/  IMAD.MOV.U32 R16, RZ, RZ, 0x500 ;  /* 0x00000500ff107424 */ /* 0x000fe400078e00ff */
[----:B------:R-:W-:-:S05]  /*3620*/  IMAD.MOV.U32 R17, RZ, RZ, 0x0 ;  /* 0x00000000ff117424 */ /* 0x000fca00078e00ff */
[----:B------:R-:W2:Y:S01]  /*3630*/  ATOMG.E.ADD.64.STRONG.GPU PT, R2, desc[UR10][R6.64], R16 ;  /* 0x80000010060279a8 */ /* 0x000ea200081ef50a */
[----:B------:R-:W0:Y:S01]  /*3640*/  S2UR UR5, SR_CgaCtaId ;  /* 0x00000000000579c3 */ /* 0x000e220000008800 */
[----:B------:R-:W-:Y:S02]  /*3650*/  UMOV UR4, 0x400 ;  /* 0x0000040000047882 */ /* 0x000fe40000000000 */
[----:B0-----:R-:W-:Y:S01]  /*3660*/  ULEA UR4, UR5, UR4, 0x18 ;  /* 0x0000000405047291 */ /* 0x001fe2000f8ec0ff */
[----:B--2---:R-:W-:-:S05]  /*3670*/  IADD3 R2, P0, PT, R2, UR6, RZ ;  /* 0x0000000602027c10 */ /* 0x004fca000ff1e0ff */
[----:B------:R-:W-:-:S05]  /*3680*/  IMAD.X R3, RZ, RZ, R3, P0 ;  /* 0x000000ffff037224 */ /* 0x000fca00000e0603 */
[----:B------:R0:W-:Y:S03]  /*3690*/  STS.64 [UR4+0x98], R2 ;  /* 0x00009802ff007988 */ /* 0x0001e60008000a04 */
.L_x_230:
[----:B------:R-:W-:Y:S05]  /*36a0*/  BSYNC.RECONVERGENT B1 ;  /* 0x0000000000017941 */ /* 0x000fea0003800200 */
.L_x_229:
[----:B------:R-:W1:Y:S08]  /*36b0*/  S2UR UR5, SR_CgaCtaId ;  /* 0x00000000000579c3 */ /* 0x000e700000008800 */
[----:B------:R-:W-:Y:S06]  /*36c0*/  BAR.SYNC.DEFER_BLOCKING 0x0 ;  /* 0x0000000000007b1d */ /* 0x000fec0000010000 */
[----:B------:R-:W-:-:S02]  /*36d0*/  UMOV UR4, 0x400 ;  /* 0x0000040000047882 */ /* 0x000fc40000000000 */
[----:B-1----:R-:W-:-:S06]  /*36e0*/  ULEA UR4, UR5, UR4, 0x18 ;  /* 0x0000000405047291 */ /* 0x002fcc000f8ec0ff */
[----:B------:R-:W-:-:S05]  /*36f0*/  IMAD.U32 R16, RZ, RZ, UR4 ;  /* 0x00000004ff107e24 */ /* 0x000fca000f8e00ff */
[----:B0-----:R-:W0:Y:S02]  /*3700*/  LDS.64 R2, [R16+0x98] ;  /* 0x0000980010027984 */ /* 0x001e240000000a00 */
[----:B0-----:R-:W-:-:S04]  /*3710*/  IADD3 R18, P1, PT, R2, 0x500, RZ ;  /* 0x0000050002127810 */ /* 0x001fc80007f3e0ff */
[----:B------:R-:W-:Y:S01]  /*3720*/  ISETP.GT.U32.AND P0, PT, R18, R15, PT ;  /* 0x0000000f1200720c */ /* 0x000fe20003f04070 */
[----:B------:R-:W-:-:S05]  /*3730*/  IMAD.X R17, RZ, RZ, R3, P1 ;  /* 0x000000ffff117224 */ /* 0x000fca00008e0603 */
[----:B------:R-:W-:-:S13]  /*3740*/  ISETP.GT.AND.EX P0, PT, R17, R12, PT, P0 ;  /* 0x0000000c1100720c */ /* 0x000fda0003f04300 */
[----:B------:R-:W-:Y:S05]  /*3750*/  @P0 BRA `(.L_x_231) ;  /* 0x0000000800340947 */ /* 0x000fea0003800000 */
[----:B------:R-:W-:Y:S01]  /*3760*/  BSSY.RECONVERGENT B1, `(.L_x_231) ;  /* 0x000008c000017945 */ /* 0x000fe20003800200 */
[----:B------:R-:W0:Y:S01]  /*3770*/  LDCU.64 UR8, c[0x0][0x398] ;  /* 0x00007300ff0877ac */ /* 0x000e220008000a00 */
[----:B------:R-:W1:Y:S02]  /*3780*/  LDCU.128 UR12, c[0x0][0x380] ;  /* 0x00007000ff0c77ac */ /* 0x000e640008000c00 */
.L_x_244:
[----:B------:R-:W-:Y:S01]  /*3790*/  IADD3 R22, P0, PT, R5, R2, RZ ;  /* 0x0000000205167210 */ /* 0x000fe20007f1e0ff */
[----:B-1----:R-:W-:Y:S02]  /*37a0*/  IMAD.U32 R10, RZ, RZ, UR12 ;  /* 0x0000000cff0a7e24 */ /* 0x002fe4000f8e00ff */
[----:B------:R-:W-:Y:S02]  /*37b0*/  IMAD.U32 R11, RZ, RZ, UR13 ;  /* 0x0000000dff0b7e24 */ /* 0x000fe4000f8e00ff */
[----:B------:R-:W-:Y:S01]  /*37c0*/  IMAD.X R15, RZ, RZ, R3, P0 ;  /* 0x000000ffff0f7224 */ /* 0x000fe200000e0603 */
[----:B------:R-:W-:-:S04]  /*37d0*/  LEA R18, P0, R22, R10, 0x2 ;  /* 0x0000000a16127211 */ /* 0x000fc800078010ff */
[----:B------:R-:W-:-:S05]  /*37e0*/  LEA.HI.X R19, R22, R11, R15, 0x2, P0 ;  /* 0x0000000b16137211 */ /* 0x000fca00000f140f */
[----:B------:R-:W2:Y:S04]  /*37f0*/  LDG.E R24, desc[UR10][R18.64] ;  /* 0x0000000a12187981 */ /* 0x000ea8000c1e1900 */
[----:B------:R1:W5:Y:S04]  /*3800*/  LDG.E R20, desc[UR10][R18.64+0x400] ;  /* 0x0004000a12147981 */ /* 0x000368000c1e1900 */
[----:B------:R1:W5:Y:S04]  /*3810*/  LDG.E R17, desc[UR10][R18.64+0x800] ;  /* 0x0008000a12117981 */ /* 0x000368000c1e1900 */
[----:B------:R1:W5:Y:S04]  /*3820*/  LDG.E R2, desc[UR10][R18.64+0xc00] ;  /* 0x000c000a12027981 */ /* 0x000368000c1e1900 */
[----:B------:R1:W5:Y:S01]  /*3830*/  LDG.E R12, desc[UR10][R18.64+0x1000] ;  /* 0x0010000a120c7981 */ /* 0x000362000c1e1900 */
[----:B------:R-:W-:Y:S01]  /*3840*/  IMAD.U32 R13, RZ, RZ, UR14 ;  /* 0x0000000eff0d7e24 */ /* 0x000fe2000f8e00ff */
[----:B------:R-:W-:Y:S01]  /*3850*/  BSSY.RECONVERGENT B2, `(.L_x_232) ;  /* 0x0000014000027945 */ /* 0x000fe20003800200 */
[----:B------:R-:W-:-:S02]  /*3860*/  IMAD.U32 R14, RZ, RZ, UR15 ;  /* 0x0000000fff0e7e24 */ /* 0x000fc4000f8e00ff */
[----:B------:R-:W-:Y:S01]  /*3870*/  IMAD.MOV.U32 R21, RZ, RZ, R9 ;  /* 0x000000ffff157224 */ /* 0x000fe200078e0009 */
[----:B------:R-:W-:Y:S01]  /*3880*/  IADD3 R3, P1, PT, R22, R13, RZ ;  /* 0x0000000d16037210 */ /* 0x000fe20007f3e0ff */
[----:B------:R-:W-:Y:S02]  /*3890*/  IMAD.MOV.U32 R22, RZ, RZ, R8 ;  /* 0x000000ffff167224 */ /* 0x000fe400078e0008 */
[----:B------:R-:W-:Y:S02]  /*38a0*/  IMAD.MOV.U32 R23, RZ, RZ, R4 ;  /* 0x000000ffff177224 */ /* 0x000fe400078e0004 */
[----:B------:R-:W-:Y:S01]  /*38b0*/  IMAD.X R15, R15, 0x1, R14, P1 ;  /* 0x000000010f0f7824 */ /* 0x000fe200008e060e */
[----:B--2---:R-:W-:-:S13]  /*38c0*/  FSETP.GEU.AND P0, PT, R9, R24, PT ;  /* 0x000000180900720b */ /* 0x004fda0003f0e000 */
[----:B-1----:R-:W-:Y:S05]  /*38d0*/  @!P0 BRA `(.L_x_233) ;  /* 0x00000000002c8947 */ /* 0x002fea0003800000 */
        /* <DEDUP_REMOVED lines=11> */
.L_x_233:
[----:B0-----:R-:W-:Y:S05]  /*3990*/  BSYNC.RECONVERGENT B2 ;  /* 0x0000000000027941 */ /* 0x001fea0003800200 */
.L_x_232:
[----:B-----5:R-:W-:Y:S01]  /*39a0*/  FSETP.GEU.AND P0, PT, R21, R20, PT ;  /* 0x000000141500720b */ /* 0x020fe20003f0e000 */
[----:B------:R-:W-:Y:S01]  /*39b0*/  BSSY.RECONVERGENT B2, `(.L_x_234) ;  /* 0x0000012000027945 */ /* 0x000fe20003800200 */
[----:B------:R-:W-:Y:S01]  /*39c0*/  IADD3 R9, P1, PT, R3, 0x100, RZ ;  /* 0x0000010003097810 */ /* 0x000fe20007f3e0ff */
[----:B------:R-:W-:Y:S02]  /*39d0*/  IMAD.MOV.U32 R4, RZ, RZ, R21 ;  /* 0x000000ffff047224 */ /* 0x000fe400078e0015 */
[----:B------:R-:W-:Y:S02]  /*39e0*/  IMAD.MOV.U32 R18, RZ, RZ, R22 ;  /* 0x000000ffff127224 */ /* 0x000fe400078e0016 */
[----:B------:R-:W-:Y:S02]  /*39f0*/  IMAD.X R8, RZ, RZ, R15, P1 ;  /* 0x000000ffff087224 */ /* 0x000fe400008e060f */
[----:B------:R-:W-:-:S04]  /*3a00*/  IMAD.MOV.U32 R19, RZ, RZ, R23 ;  /* 0x000000ffff137224 */ /* 0x000fc800078e0017 */
        /* <DEDUP_REMOVED lines=12> */
.L_x_235:
[----:B------:R-:W-:Y:S05]  /*3ad0*/  BSYNC.RECONVERGENT B2 ;  /* 0x0000000000027941 */ /* 0x000fea0003800200 */
.L_x_234:
[----:B------:R-:W-:Y:S01]  /*3ae0*/  FSETP.GEU.AND P0, PT, R4, R17, PT ;  /* 0x000000110400720b */ /* 0x000fe20003f0e000 */
        /* <DEDUP_REMOVED lines=18> */
.L_x_237:
[----:B------:R-:W-:Y:S05]  /*3c10*/  BSYNC.RECONVERGENT B2 ;  /* 0x0000000000027941 */ /* 0x000fea0003800200 */
.L_x_236:
        /* <DEDUP_REMOVED lines=19> */
.L_x_239:
[----:B------:R-:W-:Y:S05]  /*3d50*/  BSYNC.RECONVERGENT B2 ;  /* 0x0000000000027941 */ /* 0x000fea0003800200 */
.L_x_238:
        /* <DEDUP_REMOVED lines=19> */
.L_x_241:
[----:B------:R-:W-:Y:S05]  /*3e90*/  BSYNC.RECONVERGENT B2 ;  /* 0x0000000000027941 */ /* 0x000fea0003800200 */
.L_x_240:
[----:B------:R-:W-:Y:S01]  /*3ea0*/  BAR.SYNC.DEFER_BLOCKING 0x0 ;  /* 0x0000000000007b1d */ /* 0x000fe20000010000 */
[----:B------:R-:W-:-:S05]  /*3eb0*/  ISETP.NE.AND P0, PT, R5, RZ, PT ;  /* 0x000000ff0500720c */ /* 0x000fca0003f05270 */
[----:B------:R-:W-:Y:S08]  /*3ec0*/  BSSY.RECONVERGENT B2, `(.L_x_242) ;  /* 0x000000c000027945 */ /* 0x000ff00003800200 */
[----:B------:R-:W-:Y:S05]  /*3ed0*/  @P0 BRA `(.L_x_243) ;  /* 0x0000000000280947 */ /* 0x000fea0003800000 */
[----:B------:R-:W-:Y:S02]  /*3ee0*/  IMAD.MOV.U32 R18, RZ, RZ, 0x500 ;  /* 0x00000500ff127424 */ /* 0x000fe400078e00ff */
[----:B------:R-:W-:-:S05]  /*3ef0*/  IMAD.MOV.U32 R19, RZ, RZ, 0x0 ;  /* 0x00000000ff137424 */ /* 0x000fca00078e00ff */
[----:B------:R-:W2:Y:S01]  /*3f00*/  ATOMG.E.ADD.64.STRONG.GPU PT, R2, desc[UR10][R6.64], R18 ;  /* 0x80000012060279a8 */ /* 0x000ea200081ef50a */
[----:B------:R-:W0:Y:S01]  /*3f10*/  S2UR UR5, SR_CgaCtaId ;  /* 0x00000000000579c3 */ /* 0x000e220000008800 */
[----:B------:R-:W-:Y:S02]  /*3f20*/  UMOV UR4, 0x400 ;  /* 0x0000040000047882 */ /* 0x000fe40000000000 */
[----:B0-----:R-:W-:-:S06]  /*3f30*/  ULEA UR4, UR5, UR4, 0x18 ;  /* 0x0000000405047291 */ /* 0x001fcc000f8ec0ff */
[----:B------:R-:W-:Y:S01]  /*3f40*/  IMAD.U32 R16, RZ, RZ, UR4 ;  /* 0x00000004ff107e24 */ /* 0x000fe2000f8e00ff */
[----:B--2---:R-:W-:-:S05]  /*3f50*/  IADD3 R2, P0, PT, R2, UR6, RZ ;  /* 0x0000000602027c10 */ /* 0x004fca000ff1e0ff */
[----:B------:R-:W-:-:S05]  /*3f60*/  IMAD.X R3, RZ, RZ, R3, P0 ;  /* 0x000000ffff037224 */ /* 0x000fca00000e0603 */
[----:B------:R0:W-:Y:S03]  /*3f70*/  STS.64 [R16+0x98], R2 ;  /* 0x0000980210007388 */ /* 0x0001e60000000a00 */
.L_x_243:
[----:B------:R-:W-:Y:S05]  /*3f80*/  BSYNC.RECONVERGENT B2 ;  /* 0x0000000000027941 */ /* 0x000fea0003800200 */
.L_x_242:
[----:B------:R-:W-:Y:S01]  /*3f90*/  BAR.SYNC.DEFER_BLOCKING 0x0 ;  /* 0x0000000000007b1d */ /* 0x000fe20000010000 */
[----:B------:R-:W-:Y:S02]  /*3fa0*/  IMAD.U32 R15, RZ, RZ, UR8 ;  /* 0x00000008ff0f7e24 */ /* 0x000fe4000f8e00ff */
[----:B------:R-:W-:-:S03]  /*3fb0*/  IMAD.U32 R12, RZ, RZ, UR9 ;  /* 0x00000009ff0c7e24 */ /* 0x000fc6000f8e00ff */
[----:B0-----:R-:W0:Y:S02]  /*3fc0*/  LDS.64 R2, [R16+0x98] ;  /* 0x0000980010027984 */ /* 0x001e240000000a00 */
[----:B0-----:R-:W-:-:S04]  /*3fd0*/  IADD3 R18, P1, PT, R2, 0x500, RZ ;  /* 0x0000050002127810 */ /* 0x001fc80007f3e0ff */
[----:B------:R-:W-:Y:S01]  /*3fe0*/  ISETP.GT.U32.AND P0, PT, R18, R15, PT ;  /* 0x0000000f1200720c */ /* 0x000fe20003f04070 */
[----:B------:R-:W-:-:S05]  /*3ff0*/  IMAD.X R17, RZ, RZ, R3, P1 ;  /* 0x000000ffff117224 */ /* 0x000fca00008e0603 */
[----:B------:R-:W-:-:S13]  /*4000*/  ISETP.GT.AND.EX P0, PT, R17, R12, PT, P0 ;  /* 0x0000000c1100720c */ /* 0x000fda0003f04300 */
[----:B------:R-:W-:Y:S05]  /*4010*/  @!P0 BRA `(.L_x_244) ;  /* 0xfffffff400dc8947 */ /* 0x000fea000383ffff */
[----:B------:R-:W-:Y:S05]  /*4020*/  BSYNC.RECONVERGENT B1 ;  /* 0x0000000000017941 */ /* 0x000fea0003800200 */
.L_x_231:
[----:B------:R-:W-:Y:S01]  /*4030*/  ISETP.GE.U32.AND P0, PT, R2, R15, PT ;  /* 0x0000000f0200720c */ /* 0x000fe20003f06070 */
[----:B------:R-:W-:Y:S03]  /*4040*/  BSSY.RECONVERGENT B1, `(.L_x_228) ;  /* 0x0000099000017945 */ /* 0x000fe60003800200 */
[----:B------:R-:W-:-:S13]  /*4050*/  ISETP.GE.AND.EX P0, PT, R3, R12, PT, P0 ;  /* 0x0000000c0300720c */ /* 0x000fda0003f06300 */
[----:B------:R-:W-:Y:S05]  /*4060*/  @P0 BRA `(.L_x_245) ;  /* 0x0000000800580947 */ /* 0x000fea0003800000 */
[----:B------:R-:W-:-:S05]  /*4070*/  IMAD.IADD R12, R15, 0x1, -R2 ;  /* 0x000000010f0c7824 */ /* 0x000fca00078e0a02 */
[----:B------:R-:W-:-:S13]  /*4080*/  ISETP.GE.AND P0, PT, R5, R12, PT ;  /* 0x0000000c0500720c */ /* 0x000fda0003f06270 */
[----:B------:R-:W-:Y:S05]  /*4090*/  @P0 BRA `(.L_x_245) ;  /* 0x00000008004c0947 */ /* 0x000fea0003800000 */
[----:B------:R-:W-:Y:S01]  /*40a0*/  LOP3.LUT R16, RZ, R5, RZ, 0x33, !PT ;  /* 0x00000005ff107212 */ /* 0x000fe200078e33ff */
[----:B------:R-:W-:Y:S03]  /*40b0*/  BSSY.RECONVERGENT B2, `(.L_x_246) ;  /* 0x000002d000027945 */ /* 0x000fe60003800200 */
[----:B------:R-:W-:Y:S01]  /*40c0*/  IADD3 R16, PT, PT, -R2, R15, R16 ;  /* 0x0000000f02107210 */ /* 0x000fe20007ffe110 */
[----:B------:R-:W-:-:S03]  /*40d0*/  IMAD.MOV.U32 R15, RZ, RZ, R5 ;  /* 0x000000ffff0f7224 */ /* 0x000fc600078e0005 */
[----:B------:R-:W-:-:S04]  /*40e0*/  LOP3.LUT R6, R16, 0x300, RZ, 0xc0, !PT ;  /* 0x0000030010067812 */ /* 0x000fc800078ec0ff */
[----:B------:R-:W-:-:S13]  /*40f0*/  ISETP.NE.AND P0, PT, R6, 0x300, PT ;  /* 0x000003000600780c */ /* 0x000fda0003f05270 */
[----:B------:R-:W-:Y:S05]  /*4100*/  @!P0 BRA `(.L_x_247) ;  /* 0x00000000009c8947 */ /* 0x000fea0003800000 */
[----:B------:R-:W-:Y:S01]  /*4110*/  IADD3 R18, P0, PT, R5, R2, RZ ;  /* 0x0000000205127210 */ /* 0x000fe20007f1e0ff */
[----:B------:R-:W-:Y:S01]  /*4120*/  IMAD.MOV.U32 R15, RZ, RZ, R5 ;  /* 0x000000ffff0f7224 */ /* 0x000fe200078e0005 */
[----:B------:R-:W-:Y:S02]  /*4130*/  LEA.HI R6, R16, 0x1, RZ, 0x18 ;  /* 0x0000000110067811 */ /* 0x000fe400078fc0ff */
[C---:B------:R-:W-:Y:S01]  /*4140*/  LEA R17, P1, R18.reuse, R10, 0x2 ;  /* 0x0000000a12117211 */ /* 0x040fe200078210ff */
[----:B------:R-:W-:Y:S01]  /*4150*/  IMAD.X R7, RZ, RZ, R3, P0 ;  /* 0x000000ffff077224 */ /* 0x000fe200000e0603 */
[----:B------:R-:W-:Y:S02]  /*4160*/  IADD3 R20, P0, PT, R18, R13, RZ ;  /* 0x0000000d12147210 */ /* 0x000fe40007f1e0ff */
[----:B------:R-:W-:Y:S02]  /*4170*/  LOP3.LUT R6, R6, 0x3, RZ, 0xc0, !PT ;  /* 0x0000000306067812 */ /* 0x000fe400078ec0ff */
[----:B------:R-:W-:Y:S01]  /*4180*/  LEA.HI.X R18, R18, R11, R7, 0x2, P1 ;  /* 0x0000000b12127211 */ /* 0x000fe200008f1407 */
[----:B------:R-:W-:-:S02]  /*4190*/  IMAD.X R14, R7, 0x1, R14, P0 ;  /* 0x00000001070e7824 */ /* 0x000fc400000e060e */
[----:B------:R-:W-:-:S07]  /*41a0*/  IMAD.MOV R10, RZ, RZ, -R6 ;  /* 0x000000ffff0a7224 */ /* 0x000fce00078e0a06 */
.L_x_250:
[----:B------:R-:W-:Y:S02]  /*41b0*/  IMAD.MOV.U32 R6, RZ, RZ, R17 ;  /* 0x000000ffff067224 */ /* 0x000fe400078e0011 */
[----:B------:R-:W-:-:S05]  /*41c0*/  IMAD.MOV.U32 R7, RZ, RZ, R18 ;  /* 0x000000ffff077224 */ /* 0x000fca00078e0012 */
[----:B------:R-:W2:Y:S01]  /*41d0*/  LDG.E R22, desc[UR10][R6.64] ;  /* 0x0000000a06167981 */ /* 0x000ea2000c1e1900 */
[----:B------:R-:W-:Y:S01]  /*41e0*/  VIADD R10, R10, 0x1 ;  /* 0x000000010a0a7836 */ /* 0x000fe20000000000 */
[----:B------:R-:W-:Y:S01]  /*41f0*/  BSSY.RECONVERGENT B3, `(.L_x_248) ;  /* 0x0000013000037945 */ /* 0x000fe20003800200 */
[----:B------:R-:W-:-:S03]  /*4200*/  IADD3 R17, P3, PT, R17, 0x400, RZ ;  /* 0x0000040011117810 */ /* 0x000fc60007f7e0ff */
[----:B------:R-:W-:Y:S02]  /*4210*/  ISETP.NE.AND P2, PT, R10, RZ, PT ;  /* 0x000000ff0a00720c */ /* 0x000fe40003f45270 */
[----:B--2---:R-:W-:-:S13]  /*4220*/  FSETP.GEU.AND P0, PT, R9, R22, PT ;  /* 0x000000160900720b */ /* 0x004fda0003f0e000 */
        /* <DEDUP_REMOVED lines=15> */
.L_x_249:
[----:B------:R-:W-:Y:S05]  /*4320*/  BSYNC.RECONVERGENT B3 ;  /* 0x0000000000037941 */ /* 0x000fea0003800200 */
.L_x_248:
[----:B------:R-:W-:Y:S01]  /*4330*/  IADD3 R20, P0, PT, R20, 0x100, RZ ;  /* 0x0000010014147810 */ /* 0x000fe20007f1e0ff */
[----:B------:R-:W-:Y:S02]  /*4340*/  VIADD R15, R15, 0x100 ;  /* 0x000001000f0f7836 */ /* 0x000fe40000000000 */
[----:B------:R-:W-:Y:S02]  /*4350*/  IMAD.X R18, RZ, RZ, R18, P3 ;  /* 0x000000ffff127224 */ /* 0x000fe400018e0612 */
[----:B------:R-:W-:Y:S01]  /*4360*/  IMAD.X R14, RZ, RZ, R14, P0 ;  /* 0x000000ffff0e7224 */ /* 0x000fe200000e060e */
[----:B------:R-:W-:Y:S07]  /*4370*/  @P2 BRA `(.L_x_250) ;  /* 0xfffffffc008c2947 */ /* 0x000fee000383ffff */
.L_x_247:
[----:B------:R-:W-:Y:S05]  /*4380*/  BSYNC.RECONVERGENT B2 ;  /* 0x0000000000027941 */ /* 0x000fea0003800200 */
.L_x_246:
[----:B------:R-:W-:-:S13]  /*4390*/  ISETP.GE.U32.AND P0, PT, R16, 0x300, PT ;  /* 0x000003001000780c */ /* 0x000fda0003f06070 */
[----:B------:R-:W-:Y:S05]  /*43a0*/  @!P0 BRA `(.L_x_245) ;  /* 0x0000000400888947 */ /* 0x000fea0003800000 */
[----:B------:R-:W0:Y:S01]  /*43b0*/  LDC.64 R10, c[0x0][0x380] ;  /* 0x0000e000ff0a7b82 */ /* 0x000e220000000a00 */
[----:B------:R-:W-:-:S07]  /*43c0*/  VIADD R13, R15, 0x200 ;  /* 0x000002000f0d7836 */ /* 0x000fce0000000000 */
[----:B------:R-:W1:Y:S02]  /*43d0*/  LDC.64 R6, c[0x0][0x388] ;  /* 0x0000e200ff067b82 */ /* 0x000e640000000a00 */
.L_x_259:
[----:B------:R-:W-:-:S05]  /*43e0*/  VIADD R15, R13, 0xfffffe00 ;  /* 0xfffffe000d0f7836 */ /* 0x000fca0000000000 */
[----:B------:R-:W-:-:S05]  /*43f0*/  IADD3 R21, P0, PT, R15, R2, RZ ;  /* 0x000000020f157210 */ /* 0x000fca0007f1e0ff */
[----:B------:R-:W-:Y:S01]  /*4400*/  IMAD.X R22, RZ, RZ, R3, P0 ;  /* 0x000000ffff167224 */ /* 0x000fe200000e0603 */
[----:B0-----:R-:W-:-:S04]  /*4410*/  LEA R16, P0, R21, R10, 0x2 ;  /* 0x0000000a15107211 */ /* 0x001fc800078010ff */
[----:B------:R-:W-:-:S05]  /*4420*/  LEA.HI.X R17, R21, R11, R22, 0x2, P0 ;  /* 0x0000000b15117211 */ /* 0x000fca00000f1416 */
[----:B------:R-:W2:Y:S04]  /*4430*/  LDG.E R24, desc[UR10][R16.64] ;  /* 0x0000000a10187981 */ /* 0x000ea8000c1e1900 */
[----:B------:R0:W5:Y:S04]  /*4440*/  LDG.E R18, desc[UR10][R16.64+0x400] ;  /* 0x0004000a10127981 */ /* 0x000168000c1e1900 */
        /* <DEDUP_REMOVED lines=22> */
.L_x_252:
[----:B------:R-:W-:Y:S05]  /*45b0*/  BSYNC.RECONVERGENT B2 ;  /* 0x0000000000027941 */ /* 0x000fea0003800200 */
.L_x_251:
[----:B-----5:R-:W-:Y:S01]  /*45c0*/  FSETP.GEU.AND P0, PT, R19, R18, PT ;  /* 0x000000121300720b */ /* 0x020fe20003f0e000 */
[----:B------:R-:W-:Y:S01]  /*45d0*/  BSSY.RECONVERGENT B2, `(.L_x_253) ;  /* 0x0000013000027945 */ /* 0x000fe20003800200 */
[----:B------:R-:W-:Y:S01]  /*45e0*/  IADD3 R16, P1, P2, R2, R6, R23 ;  /* 0x0000000602107210 */ /* 0x000fe20007a3e017 */
[----:B------:R-:W-:Y:S02]  /*45f0*/  VIADD R17, R13, 0x100 ;  /* 0x000001000d117836 */ /* 0x000fe40000000000 */
[----:B------:R-:W-:Y:S01]  /*4600*/  IMAD.MOV.U32 R9, RZ, RZ, R19 ;  /* 0x000000ffff097224 */ /* 0x000fe200078e0013 */
[----:B------:R-:W-:Y:S01]  /*4610*/  IADD3.X R23, PT, PT, R3, R7, RZ, P1, P2 ;  /* 0x0000000703177210 */ /* 0x000fe20000fe44ff */
[----:B------:R-:W-:Y:S02]  /*4620*/  IMAD.MOV.U32 R4, RZ, RZ, R21 ;  /* 0x000000ffff047224 */ /* 0x000fe400078e0015 */
        /* <DEDUP_REMOVED lines=13> */
.L_x_254:
[----:B------:R-:W-:Y:S05]  /*4700*/  BSYNC.RECONVERGENT B2 ;  /* 0x0000000000027941 */ /* 0x000fea0003800200 */
.L_x_253:
[----:B------:R-:W-:Y:S01]  /*4710*/  FSETP.GEU.AND P0, PT, R9, R14, PT ;  /* 0x0000000e0900720b */ /* 0x000fe20003f0e000 */
[----:B------:R-:W-:Y:S01]  /*4720*/  BSSY.RECONVERGENT B2, `(.L_x_255) ;  /* 0x0000013000027945 */ /* 0x000fe20003800200 */
[CC--:B------:R-:W-:Y:S01]  /*4730*/  IADD3 R19, P1, P4, R2.reuse, R6.reuse, R13 ;  /* 0x0000000602137210 */ /* 0x0c0fe20007c3e00d */
[----:B------:R-:W-:Y:S01]  /*4740*/  IMAD.MOV.U32 R16, RZ, RZ, R9 ;  /* 0x000000ffff107224 */ /* 0x000fe200078e0009 */
[----:B------:R-:W-:Y:S01]  /*4750*/  IADD3 R20, P2, P3, R2, R6, R17 ;  /* 0x0000000602147210 */ /* 0x000fe20007b5e011 */
        /* <DEDUP_REMOVED lines=15> */
.L_x_256:
[----:B------:R-:W-:Y:S05]  /*4850*/  BSYNC.RECONVERGENT B2 ;  /* 0x0000000000027941 */ /* 0x000fea0003800200 */
.L_x_255:
[----:B------:R-:W-:Y:S01]  /*4860*/  FSETP.GEU.AND P0, PT, R16, R15, PT ;  /* 0x0000000f1000720b */ /* 0x000fe20003f0e000 */
[----:B------:R-:W-:Y:S01]  /*4870*/  BSSY.RECONVERGENT B2, `(.L_x_257) ;  /* 0x0000011000027945 */ /* 0x000fe20003800200 */
[----:B------:R-:W-:Y:S01]  /*4880*/  IADD3.X R19, PT, PT, R3, R7, RZ, P2, P3 ;  /* 0x0000000703137210 */ /* 0x000fe200017e64ff */
        /* <DEDUP_REMOVED lines=15> */
.L_x_258:
[----:B------:R-:W-:Y:S05]  /*4980*/  BSYNC.RECONVERGENT B2 ;  /* 0x0000000000027941 */ /* 0x000fea0003800200 */
.L_x_257:
[C---:B------:R-:W-:Y:S02]  /*4990*/  VIADD R15, R13.reuse, 0x200 ;  /* 0x000002000d0f7836 */ /* 0x040fe40000000000 */
[----:B------:R-:W-:-:S03]  /*49a0*/  VIADD R13, R13, 0x400 ;  /* 0x000004000d0d7836 */ /* 0x000fc60000000000 */
[----:B------:R-:W-:-:S13]  /*49b0*/  ISETP.GE.AND P0, PT, R15, R12, PT ;  /* 0x0000000c0f00720c */ /* 0x000fda0003f06270 */
[----:B------:R-:W-:Y:S05]  /*49c0*/  @!P0 BRA `(.L_x_259) ;  /* 0xfffffff800848947 */ /* 0x000fea000383ffff */
.L_x_245:
[----:B------:R-:W-:Y:S05]  /*49d0*/  BSYNC.RECONVERGENT B1 ;  /* 0x0000000000017941 */ /* 0x000fea0003800200 */
.L_x_228:
        /* <DEDUP_REMOVED lines=22> */
.L_x_261:
[----:B------:R-:W-:Y:S05]  /*4b40*/  BSYNC.RECONVERGENT B1 ;  /* 0x0000000000017941 */ /* 0x000fea0003800200 */
.L_x_260:
        /* <DEDUP_REMOVED lines=21> */
.L_x_263:
[----:B------:R-:W-:Y:S05]  /*4ca0*/  BSYNC.RECONVERGENT B1 ;  /* 0x0000000000017941 */ /* 0x000fea0003800200 */
.L_x_262:
        /* <DEDUP_REMOVED lines=21> */
.L_x_265:
[----:B------:R-:W-:Y:S05]  /*4e00*/  BSYNC.RECONVERGENT B1 ;  /* 0x0000000000017941 */ /* 0x000fea0003800200 */
.L_x_264:
        /* <DEDUP_REMOVED lines=21> */
.L_x_267:
[----:B------:R-:W-:Y:S05]  /*4f60*/  BSYNC.RECONVERGENT B1 ;  /* 0x0000000000017941 */ /* 0x000fea0003800200 */
.L_x_266:
        /* <DEDUP_REMOVED lines=22> */
.L_x_269:
[----:B------:R-:W-:Y:S05]  /*50d0*/  BSYNC.RECONVERGENT B1 ;  /* 0x0000000000017941 */ /* 0x000fea0003800200 */
.L_x_268:
[----:B------:R-:W-:Y:S04]  /*50e0*/  BSSY.RECONVERGENT B1, `(.L_x_270) ;  /* 0x000000c000017945 */ /* 0x000fe80003800200 */
[----:B------:R-:W-:Y:S05]  /*50f0*/  @P3 BRA `(.L_x_271) ;  /* 0x0000000000283947 */ /* 0x000fea0003800000 */
[----:B------:R-:W0:Y:S01]  /*5100*/  S2R R8, SR_CgaCtaId ;  /* 0x0000000000087919 */ /* 0x000e220000008800 */
[----:B------:R-:W-:Y:S02]  /*5110*/  MOV R7, 0x400 ;  /* 0x0000040000077802 */ /* 0x000fe40000000f00 */
[----:B------:R-:W-:-:S04]  /*5120*/  SHF.R.U32.HI R6, RZ, 0x1, R5 ;  /* 0x00000001ff067819 */ /* 0x000fc80000011605 */
[----:B------:R-:W-:Y:S02]  /*5130*/  LOP3.LUT R6, R6, 0x1f0, RZ, 0xc0, !PT ;  /* 0x000001f006067812 */ /* 0x000fe400078ec0ff */
[----:B0-----:R-:W-:-:S05]  /*5140*/  LEA R7, R8, R7, 0x18 ;  /* 0x0000000708077211 */ /* 0x001fca00078ec0ff */
[----:B------:R-:W-:Y:S02]  /*5150*/  IMAD.IADD R9, R6, 0x1, R7 ;  /* 0x0000000106097824 */ /* 0x000fe400078e0207 */
[----:B------:R-:W-:Y:S02]  /*5160*/  IMAD.MOV.U32 R6, RZ, RZ, R3 ;  /* 0x000000ffff067224 */ /* 0x000fe400078e0003 */
[----:B------:R-:W-:Y:S01]  /*5170*/  IMAD.MOV.U32 R7, RZ, RZ, R2 ;  /* 0x000000ffff077224 */ /* 0x000fe200078e0002 */
[----:B------:R0:W-:Y:S04]  /*5180*/  STS [R9+0x8], R4 ;  /* 0x0000080409007388 */ /* 0x0001e80000000800 */
[----:B------:R0:W-:Y:S02]  /*5190*/  STS.64 [R9+0x10], R6 ;  /* 0x0000100609007388 */ /* 0x0001e40000000a00 */
.L_x_271:
[----:B------:R-:W-:Y:S05]  /*51a0*/  BSYNC.RECONVERGENT B1 ;  /* 0x0000000000017941 */ /* 0x000fea0003800200 */
.L_x_270:
        /* <DEDUP_REMOVED lines=24> */
[CC--:B------:R-:W-:Y:S02]  /*5330*/  @P3 ISETP.LT.U32.AND P1, PT, R3.reuse, R10.reuse, PT ;  /* 0x0000000a0300320c */ /* 0x0c0fe40003f21070 */
[CC--:B------:R-:W-:Y:S02]  /*5340*/  @P3 ISETP.GE.AND.EX P0, PT, R2.reuse, R11.reuse, PT, P0 ;  /* 0x0000000b0200320c */ /* 0x0c0fe40003f06300 */
[----:B------:R-:W-:Y:S02]  /*5350*/  @P3 ISETP.LT.AND.EX P1, PT, R2, R11, PT, P1 ;  /* 0x0000000b0200320c */ /* 0x000fe40003f21310 */
[----:B------:R-:W-:Y:S02]  /*5360*/  @P3 FSEL R12, R4, R13, !P0 ;  /* 0x0000000d040c3208 */ /* 0x000fe40004000000 */
[----:B------:R-:W-:-:S02]  /*5370*/  @P3 SEL R10, R3, R10, P1 ;  /* 0x0000000a030a3207 */ /* 0x000fc40000800000 */
[----:B------:R-:W-:-:S07]  /*5380*/  @P3 SEL R14, R2, R11, P1 ;  /* 0x0000000b020e3207 */ /* 0x000fce0000800000 */
.L_x_273:
[----:B------:R-:W-:Y:S05]  /*5390*/  BSYNC.RECONVERGENT B1 ;  /* 0x0000000000017941 */ /* 0x000fea0003800200 */
.L_x_272:
        /* <DEDUP_REMOVED lines=11> */
[-C--:B------:R-:W-:Y:S02]  /*5450*/  @P3 ISETP.LT.U32.AND P1, PT, R10, R2.reuse, PT ;  /* 0x000000020a00320c */ /* 0x080fe40003f21070 */
[CC--:B------:R-:W-:Y:S02]  /*5460*/  @P3 ISETP.GE.AND.EX P0, PT, R14.reuse, R3.reuse, PT, P0 ;  /* 0x000000030e00320c */ /* 0x0c0fe40003f06300 */
[----:B------:R-:W-:Y:S02]  /*5470*/  @P3 ISETP.LT.AND.EX P1, PT, R14, R3, PT, P1 ;  /* 0x000000030e00320c */ /* 0x000fe40003f21310 */
[----:B------:R-:W-:Y:S02]  /*5480*/  @P3 FSEL R4, R12, R15, !P0 ;  /* 0x0000000f0c043208 */ /* 0x000fe40004000000 */
[----:B------:R-:W-:-:S02]  /*5490*/  @P3 SEL R11, R10, R2, P1 ;  /* 0x000000020a0b3207 */ /* 0x000fc40000800000 */
[----:B------:R-:W-:-:S07]  /*54a0*/  @P3 SEL R3, R14, R3, P1 ;  /* 0x000000030e033207 */ /* 0x000fce0000800000 */
.L_x_275:
[----:B------:R-:W-:Y:S05]  /*54b0*/  BSYNC.RECONVERGENT B1 ;  /* 0x0000000000017941 */ /* 0x000fea0003800200 */
.L_x_274:
        /* <DEDUP_REMOVED lines=18> */
.L_x_277:
[----:B------:R-:W-:Y:S05]  /*55e0*/  BSYNC.RECONVERGENT B1 ;  /* 0x0000000000017941 */ /* 0x000fea0003800200 */
.L_x_276:
        /* <DEDUP_REMOVED lines=18> */
.L_x_279:
[----:B------:R-:W-:Y:S05]  /*5710*/  BSYNC.RECONVERGENT B1 ;  /* 0x0000000000017941 */ /* 0x000fea0003800200 */
.L_x_278:
        /* <DEDUP_REMOVED lines=18> */
.L_x_281:
[----:B------:R-:W-:Y:S05]  /*5840*/  BSYNC.RECONVERGENT B1 ;  /* 0x0000000000017941 */ /* 0x000fea0003800200 */
.L_x_280:
        /* <DEDUP_REMOVED lines=18> */
.L_x_283:
[----:B------:R-:W-:Y:S05]  /*5970*/  BSYNC.RECONVERGENT B1 ;  /* 0x0000000000017941 */ /* 0x000fea0003800200 */
.L_x_282:
        /* <DEDUP_REMOVED lines=17> */
.L_x_187:
[----:B------:R-:W-:Y:S05]  /*5a90*/  BSYNC.RECONVERGENT B0 ;  /* 0x0000000000007941 */ /* 0x000fea0003800200 */
.L_x_154:
[----:B------:R-:W-:Y:S05]  /*5aa0*/  @P2 EXIT ;  /* 0x000000000000294d */ /* 0x000fea0003800000 */
[----:B0-----:R-:W0:Y:S01]  /*5ab0*/  LDC.64 R6, c[0x0][0x390] ;  /* 0x0000e400ff067b82 */ /* 0x001e220000000a00 */
[----:B------:R-:W-:-:S04]  /*5ac0*/  LOP3.LUT R3, R3, R2, RZ, 0x3c, !PT ;  /* 0x0000000203037212 */ /* 0x000fc800078e3cff */
[----:B------:R-:W-:-:S04]  /*5ad0*/  LOP3.LUT R2, R3, R2, RZ, 0x3c, !PT ;  /* 0x0000000203027212 */ /* 0x000fc800078e3cff */
[----:B------:R-:W-:Y:S01]  /*5ae0*/  LOP3.LUT R3, R3, R2, RZ, 0x3c, !PT ;  /* 0x0000000203037212 */ /* 0x000fe200078e3cff */
[----:B0-----:R-:W-:-:S05]  /*5af0*/  IMAD.WIDE.U32 R6, R0, 0x10, R6 ;  /* 0x0000001000067825 */ /* 0x001fca00078e0006 */
[----:B------:R-:W-:Y:S04]  /*5b00*/  STG.E.64 desc[UR10][R6.64+0x8], R2 ;  /* 0x0000080206007986 */ /* 0x000fe8000c101b0a */
[----:B------:R-:W-:Y:S01]  /*5b10*/  STG.E desc[UR10][R6.64], R4 ;  /* 0x0000000406007986 */ /* 0x000fe2000c10190a */
[----:B------:R-:W-:Y:S05]  /*5b20*/  EXIT ;  /* 0x000000000000794d */ /* 0x000fea0003800000 */
.L_x_284:
        /* <DEDUP_REMOVED lines=13> */
.L_x_812:


//--------------------- .text._ZN6thrust24THRUST_300001_SM_1000_NS8cuda_cub4core6detail13_kernel_agentINS1_8__reduce11ReduceAgentINS0_12zip_iteratorIN4cuda3std3__45tupleIJNS0_6detail15normal_iteratorINS0_10device_ptrIfEEEENS0_17counting_iteratorIlNS0_11use_defaultESI_SI_EEEEEEEPNSB_IJflEEESM_lNS1_9__extrema9arg_min_fIflNSA_4lessIfEEEEEEJSL_SN_lSS_EEEvDpT0_ --------------------------
	.section	.text._ZN6thrust24THRUST_300001_SM_1000_NS8cuda_cub4core6detail13_kernel_agentINS1_8__reduce11ReduceAgentINS0_12zip_iteratorIN4cuda3std3__45tupleIJNS0_6detail15normal_iteratorINS0_10device_ptrIfEEEENS0_17counting_iteratorIlNS0_11use_defaultESI_SI_EEEEEEEPNSB_IJflEEESM_lNS1_9__extrema9arg_min_fIflNSA_4lessIfEEEEEEJSL_SN_lSS_EEEvDpT0_,"ax",@progbits
	.align	128
        .global         _ZN6thrust24THRUST_300001_SM_1000_NS8cuda_cub4core6detail13_kernel_agentINS1_8__reduce11ReduceAgentINS0_12zip_iteratorIN4cuda3std3__45tupleIJNS0_6detail15normal_iteratorINS0_10device_ptrIfEEEENS0_17counting_iteratorIlNS0_11use_defaultESI_SI_EEEEEEEPNSB_IJflEEESM_lNS1_9__extrema9arg_min_fIflNSA_4lessIfEEEEEEJSL_SN_lSS_EEEvDpT0_
        .type           _ZN6thrust24THRUST_300001_SM_1000_NS8cuda_cub4core6detail13_kernel_agentINS1_8__reduce11ReduceAgentINS0_12zip_iteratorIN4cuda3std3__45tupleIJNS0_6detail15normal_iteratorINS0_10device_ptrIfEEEENS0_17counting_iteratorIlNS0_11use_defaultESI_SI_EEEEEEEPNSB_IJflEEESM_lNS1_9__extrema9arg_min_fIflNSA_4lessIfEEEEEEJSL_SN_lSS_EEEvDpT0_,@function
        .size           _ZN6thrust24THRUST_300001_SM_1000_NS8cuda_cub4core6detail13_kernel_agentINS1_8__reduce11ReduceAgentINS0_12zip_iteratorIN4cuda3std3__45tupleIJNS0_6detail15normal_iteratorINS0_10device_ptrIfEEEENS0_17counting_iteratorIlNS0_11use_defaultESI_SI_EEEEEEEPNSB_IJflEEESM_lNS1_9__extrema9arg_min_fIflNSA_4lessIfEEEEEEJSL_SN_lSS_EEEvDpT0_,(.L_x_813 - _ZN6thrust24THRUST_300001_SM_1000_NS8cuda_cub4core6detail13_kernel_agentINS1_8__reduce11ReduceAgentINS0_12zip_iteratorIN4cuda3std3__45tupleIJNS0_6detail15normal_iteratorINS0_10device_ptrIfEEEENS0_17counting_iteratorIlNS0_11use_defaultESI_SI_EEEEEEEPNSB_IJflEEESM_lNS1_9__extrema9arg_min_fIflNSA_4lessIfEEEEEEJSL_SN_lSS_EEEvDpT0_)
        .other          _ZN6thrust24THRUST_300001_SM_1000_NS8cuda_cub4core6detail13_kernel_agentINS1_8__reduce11ReduceAgentINS0_12zip_iteratorIN4cuda3std3__45tupleIJNS0_6detail15normal_iteratorINS0_10device_ptrIfEEEENS0_17counting_iteratorIlNS0_11use_defaultESI_SI_EEEEEEEPNSB_IJflEEESM_lNS1_9__extrema9arg_min_fIflNSA_4lessIfEEEEEEJSL_SN_lSS_EEEvDpT0_,@"STO_CUDA_ENTRY STV_DEFAULT"
_ZN6thrust24THRUST_300001_SM_1000_NS8cuda_cub4core6detail13_kernel_agentINS1_8__reduce11ReduceAgentINS0_12zip_iteratorIN4cuda3std3__45tupleIJNS0_6detail15normal_iteratorINS0_10device_ptrIfEEEENS0_17counting_iteratorIlNS0_11use_defaultESI_SI_EEEEEEEPNSB_IJflEEESM_lNS1_9__extrema9arg_min_fIflNSA_4lessIfEEEEEEJSL_SN_lSS_EEEvDpT0_:
.text._ZN6thrust24THRUST_300001_SM_1000_NS8cuda_cub4core6detail13_kernel_agentINS1_8__reduce11ReduceAgentINS0_12zip_iteratorIN4cuda3std3__45tupleIJNS0_6detail15normal_iteratorINS0_10device_ptrIfEEEENS0_17counting_iteratorIlNS0_11use_defaultESI_SI_EEEEEEEPNSB_IJflEEESM_lNS1_9__extrema9arg_min_fIflNSA_4lessIfEEEEEEJSL_SN_lSS_EEEvDpT0_:
[----:B------:R-:W-:Y:S01]  /*0000*/  LDC R1, c[0x0][0x37c] ;  /* 0x0000df00ff017b82 */ /* 0x000fe20000000800 */
[----:B------:R-:W0:Y:S02]  /*0010*/  LDCU.64 UR4, c[0x0][0x398] ;  /* 0x00007300ff0477ac */ /* 0x000e240008000a00 */
[----:B0-----:R-:W-:-:S04]  /*0020*/  ISETP.NE.U32.AND P0, PT, RZ, UR4, PT ;  /* 0x00000004ff007c0c */ /* 0x001fc8000bf05070 */
[----:B------:R-:W-:-:S13]  /*0030*/  ISETP.NE.AND.EX P0, PT, RZ, UR5, PT, P0 ;  /* 0x00000005ff007c0c */ /* 0x000fda000bf05300 */
[----:B------:R-:W-:Y:S05]  /*0040*/  @!P0 EXIT ;  /* 0x000000000000894d */ /* 0x000fea0003800000 */
[----:B------:R-:W-:Y:S01]  /*0050*/  UISETP.GT.U32.AND UP0, UPT, UR4, 0x4ff, UPT ;  /* 0x000004ff0400788c */ /* 0x000fe2000bf04070 */
[----:B------:R-:W-:Y:S01]  /*0060*/  BSSY.RECONVERGENT B0, `(.L_x_285) ;  /* 0x0000558000007945 */ /* 0x000fe20003800200 */
[----:B------:R-:W0:Y:S02]  /*0070*/  LDCU.64 UR8, c[0x0][0x358] ;  /* 0x00006b00ff0877ac */ /* 0x000e240008000a00 */
[----:B------:R-:W-:-:S09]  /*0080*/  UISETP.GT.AND.EX UP0, UPT, UR5, URZ, UPT, UP0 ;  /* 0x000000ff0500728c */ /* 0x000fd2000bf04300 */
        /* <DEDUP_REMOVED lines=9> */
[----:B------:R-:W1:Y:S01]  /*0120*/  LDC.64 R4, c[0x0][0x380] ;  /* 0x0000e000ff047b82 */ /* 0x000e620000000a00 */
[----:B------:R-:W2:Y:S01]  /*0130*/  LDCU.64 UR6, c[0x0][0x388] ;  /* 0x00007100ff0677ac */ /* 0x000ea20008000a00 */
[----:B-1----:R-:W-:-:S06]  /*0140*/  IMAD.WIDE.U32 R4, R0, 0x4, R4 ;  /* 0x0000000400047825 */ /* 0x002fcc00078e0004 */
[----:B0-----:R1:W5:Y:S01]  /*0150*/  LDG.E R4, desc[UR8][R4.64] ;  /* 0x0000000804047981 */ /* 0x001362000c1e1900 */
[C---:B--2---:R-:W-:Y:S01]  /*0160*/  IADD3 R3, P0, PT, R0.reuse, UR6, RZ ;  /* 0x0000000600037c10 */ /* 0x044fe2000ff1e0ff */
[----:B------:R-:W-:-:S04]  /*0170*/  VIADD R11, R0, 0x100 ;  /* 0x00000100000b7836 */ /* 0x000fc80000000000 */
[----:B------:R-:W-:-:S08]  /*0180*/  IMAD.X R2, RZ, RZ, UR7, P0 ;  /* 0x00000007ff027e24 */ /* 0x000fd000080e06ff */
.L_x_288:
[----:B0-----:R-:W-:Y:S05]  /*0190*/  BSYNC.RECONVERGENT B1 ;  /* 0x0000000000017941 */ /* 0x001fea0003800200 */
.L_x_287:
        /* <DEDUP_REMOVED lines=10> */
[----:B------:R-:W1:Y:S01]  /*0240*/  LDCU.64 UR6, c[0x0][0x388] ;  /* 0x00007100ff0677ac */ /* 0x000e620008000a00 */
[----:B------:R-:W-:-:S04]  /*0250*/  LEA.HI R5, R14, 0x1, RZ, 0x18 ;  /* 0x000000010e057811 */ /* 0x000fc800078fc0ff */
[----:B------:R-:W-:-:S05]  /*0260*/  LOP3.LUT R5, R5, 0x3, RZ, 0xc0, !PT ;  /* 0x0000000305057812 */ /* 0x000fca00078ec0ff */
[----:B------:R-:W-:Y:S01]  /*0270*/  IMAD.MOV R5, RZ, RZ, -R5 ;  /* 0x000000ffff057224 */ /* 0x000fe200078e0a05 */
[C---:B-1----:R-:W-:Y:S01]  /*0280*/  IADD3 R12, P0, PT, R11.reuse, UR6, RZ ;  /* 0x000000060b0c7c10 */ /* 0x042fe2000ff1e0ff */
[----:B0-----:R-:W-:-:S04]  /*0290*/  IMAD.WIDE.U32 R6, R11, 0x4, R6 ;  /* 0x000000040b067825 */ /* 0x001fc800078e0006 */
[----:B------:R-:W-:Y:S02]  /*02a0*/  IMAD.MOV.U32 R9, RZ, RZ, R6 ;  /* 0x000000ffff097224 */ /* 0x000fe400078e0006 */
[----:B------:R-:W-:Y:S02]  /*02b0*/  IMAD.MOV.U32 R10, RZ, RZ, R7 ;  /* 0x000000ffff0a7224 */ /* 0x000fe400078e0007 */
[----:B------:R-:W-:-:S07]  /*02c0*/  IMAD.X R13, RZ, RZ, UR7, P0 ;  /* 0x00000007ff0d7e24 */ /* 0x000fce00080e06ff */
.L_x_295:
        /* <DEDUP_REMOVED lines=17> */
[CC--:B------:R-:W-:Y:S02]  /*03e0*/  @P4 ISETP.LT.U32.AND P0, PT, R7.reuse, R12.reuse, PT ;  /* 0x0000000c0700420c */ /* 0x0c0fe40003f01070 */
[CC--:B------:R-:W-:Y:S02]  /*03f0*/  @P4 ISETP.GE.AND.EX P1, PT, R8.reuse, R13.reuse, PT, P1 ;  /* 0x0000000d0800420c */ /* 0x0c0fe40003f26310 */
[----:B------:R-:W-:Y:S02]  /*0400*/  @P4 ISETP.LT.AND.EX P0, PT, R8, R13, PT, P0 ;  /* 0x0000000d0800420c */ /* 0x000fe40003f01300 */
[----:B------:R-:W-:Y:S02]  /*0410*/  @P4 FSEL R4, R6, R15, !P1 ;  /* 0x0000000f06044208 */ /* 0x000fe40004800000 */
[----:B------:R-:W-:-:S02]  /*0420*/  @P4 SEL R3, R7, R12, P0 ;  /* 0x0000000c07034207 */ /* 0x000fc40000000000 */
[----:B------:R-:W-:-:S07]  /*0430*/  @P4 SEL R2, R8, R13, P0 ;  /* 0x0000000d08024207 */ /* 0x000fce0000000000 */
.L_x_294:
[----:B------:R-:W-:Y:S05]  /*0440*/  BSYNC.RECONVERGENT B3 ;  /* 0x0000000000037941 */ /* 0x000fea0003800200 */
.L_x_293:
[----:B------:R-:W-:Y:S01]  /*0450*/  IADD3 R12, P0, PT, R12, 0x100, RZ ;  /* 0x000001000c0c7810 */ /* 0x000fe20007f1e0ff */
[----:B------:R-:W-:Y:S02]  /*0460*/  VIADD R11, R11, 0x100 ;  /* 0x000001000b0b7836 */ /* 0x000fe40000000000 */
[----:B------:R-:W-:Y:S02]  /*0470*/  IMAD.X R10, RZ, RZ, R10, P3 ;  /* 0x000000ffff0a7224 */ /* 0x000fe400018e060a */
[----:B------:R-:W-:Y:S01]  /*0480*/  IMAD.X R13, RZ, RZ, R13, P0 ;  /* 0x000000ffff0d7224 */ /* 0x000fe200000e060d */
[----:B------:R-:W-:Y:S07]  /*0490*/  @P2 BRA `(.L_x_295) ;  /* 0xfffffffc008c2947 */ /* 0x000fee000383ffff */
.L_x_292:
[----:B------:R-:W-:Y:S05]  /*04a0*/  BSYNC.RECONVERGENT B2 ;  /* 0x0000000000027941 */ /* 0x000fea0003800200 */
.L_x_291:
[----:B------:R-:W-:-:S13]  /*04b0*/  ISETP.GE.U32.AND P0, PT, R14, 0x300, PT ;  /* 0x000003000e00780c */ /* 0x000fda0003f06070 */
[----:B------:R-:W-:Y:S05]  /*04c0*/  @!P0 BRA `(.L_x_290) ;  /* 0x00000004007c8947 */ /* 0x000fea0003800000 */
[----:B------:R-:W0:Y:S01]  /*04d0*/  LDC.64 R8, c[0x0][0x380] ;  /* 0x0000e000ff087b82 */ /* 0x000e220000000a00 */
[----:B------:R-:W-:-:S07]  /*04e0*/  VIADD R10, R11, 0x200 ;  /* 0x000002000b0a7836 */ /* 0x000fce0000000000 */
[----:B------:R-:W1:Y:S02]  /*04f0*/  LDC.64 R6, c[0x0][0x388] ;  /* 0x0000e200ff067b82 */ /* 0x000e640000000a00 */
.L_x_304:
[----:B------:R-:W-:-:S04]  /*0500*/  VIADD R15, R10, 0xfffffe00 ;  /* 0xfffffe000a0f7836 */ /* 0x000fc80000000000 */
[----:B0-----:R-:W-:-:S05]  /*0510*/  IMAD.WIDE R12, R15, 0x4, R8 ;  /* 0x000000040f0c7825 */ /* 0x001fca00078e0208 */
[----:B------:R-:W2:Y:S04]  /*0520*/  LDG.E R19, desc[UR8][R12.64] ;  /* 0x000000080c137981 */ /* 0x000ea8000c1e1900 */
[----:B-----5:R0:W5:Y:S04]  /*0530*/  LDG.E R21, desc[UR8][R12.64+0x400] ;  /* 0x000400080c157981 */ /* 0x020168000c1e1900 */
[----:B------:R0:W5:Y:S04]  /*0540*/  LDG.E R5, desc[UR8][R12.64+0x800] ;  /* 0x000800080c057981 */ /* 0x000168000c1e1900 */
[----:B------:R0:W5:Y:S01]  /*0550*/  LDG.E R11, desc[UR8][R12.64+0xc00] ;  /* 0x000c00080c0b7981 */ /* 0x000162000c1e1900 */
[----:B-1----:R-:W-:Y:S01]  /*0560*/  IADD3 R20, P1, PT, R15, R6, RZ ;  /* 0x000000060f147210 */ /* 0x002fe20007f3e0ff */
[----:B------:R-:W-:Y:S01]  /*0570*/  BSSY.RECONVERGENT B2, `(.L_x_296) ;  /* 0x0000013000027945 */ /* 0x000fe20003800200 */
[----:B------:R-:W-:-:S02]  /*0580*/  IMAD.MOV.U32 R17, RZ, RZ, R3 ;  /* 0x000000ffff117224 */ /* 0x000fc400078e0003 */
[----:B------:R-:W-:Y:S01]  /*0590*/  IMAD.MOV.U32 R18, RZ, RZ, R2 ;  /* 0x000000ffff127224 */ /* 0x000fe200078e0002 */
[----:B------:R-:W-:Y:S01]  /*05a0*/  LEA.HI.X.SX32 R15, R15, R7, 0x1, P1 ;  /* 0x000000070f0f7211 */ /* 0x000fe200008f0eff */
[----:B------:R-:W-:Y:S02]  /*05b0*/  IMAD.MOV.U32 R14, RZ, RZ, R4 ;  /* 0x000000ffff0e7224 */ /* 0x000fe400078e0004 */
[----:B------:R-:W-:Y:S01]  /*05c0*/  VIADD R16, R10, 0xffffff00 ;  /* 0xffffff000a107836 */ /* 0x000fe20000000000 */
[----:B--2---:R-:W-:-:S13]  /*05d0*/  FSETP.GEU.AND P0, PT, R4, R19, PT ;  /* 0x000000130400720b */ /* 0x004fda0003f0e000 */
[----:B0-----:R-:W-:Y:S05]  /*05e0*/  @!P0 BRA `(.L_x_297) ;  /* 0x00000000002c8947 */ /* 0x001fea0003800000 */
        /* <DEDUP_REMOVED lines=11> */
.L_x_297:
[----:B------:R-:W-:Y:S05]  /*06a0*/  BSYNC.RECONVERGENT B2 ;  /* 0x0000000000027941 */ /* 0x000fea0003800200 */
.L_x_296:
[----:B-----5:R-:W-:Y:S01]  /*06b0*/  FSETP.GEU.AND P0, PT, R14, R21, PT ;  /* 0x000000150e00720b */ /* 0x020fe20003f0e000 */
[----:B------:R-:W-:Y:S01]  /*06c0*/  BSSY.RECONVERGENT B2, `(.L_x_298) ;  /* 0x0000013000027945 */ /* 0x000fe20003800200 */
[----:B------:R-:W-:Y:S01]  /*06d0*/  IADD3 R12, P1, PT, R16, R6, RZ ;  /* 0x00000006100c7210 */ /* 0x000fe20007f3e0ff */
[----:B------:R-:W-:Y:S02]  /*06e0*/  VIADD R3, R10, 0x100 ;  /* 0x000001000a037836 */ /* 0x000fe40000000000 */
[----:B------:R-:W-:Y:S01]  /*06f0*/  IMAD.MOV.U32 R4, RZ, RZ, R17 ;  /* 0x000000ffff047224 */ /* 0x000fe200078e0011 */
[----:B------:R-:W-:Y:S01]  /*0700*/  LEA.HI.X.SX32 R13, R16, R7, 0x1, P1 ;  /* 0x00000007100d7211 */ /* 0x000fe200008f0eff */
        /* <DEDUP_REMOVED lines=14> */
.L_x_299:
[----:B------:R-:W-:Y:S05]  /*07f0*/  BSYNC.RECONVERGENT B2 ;  /* 0x0000000000027941 */ /* 0x000fea0003800200 */
.L_x_298:
[----:B------:R-:W-:Y:S01]  /*0800*/  FSETP.GEU.AND P0, PT, R2, R5, PT ;  /* 0x000000050200720b */ /* 0x000fe20003f0e000 */
[----:B------:R-:W-:Y:S01]  /*0810*/  BSSY.RECONVERGENT B2, `(.L_x_300) ;  /* 0x0000013000027945 */ /* 0x000fe20003800200 */
[CC--:B------:R-:W-:Y:S01]  /*0820*/  IADD3 R17, P1, PT, R10.reuse, R6.reuse, RZ ;  /* 0x000000060a117210 */ /* 0x0c0fe20007f3e0ff */
[----:B------:R-:W-:Y:S01]  /*0830*/  IMAD.MOV.U32 R13, RZ, RZ, R4 ;  /* 0x000000ffff0d7224 */ /* 0x000fe200078e0004 */
[----:B------:R-:W-:Y:S01]  /*0840*/  IADD3 R18, P2, PT, R3, R6, RZ ;  /* 0x0000000603127210 */ /* 0x000fe20007f5e0ff */
[----:B------:R-:W-:Y:S01]  /*0850*/  IMAD.MOV.U32 R14, RZ, RZ, R15 ;  /* 0x000000ffff0e7224 */ /* 0x000fe200078e000f */
[----:B------:R-:W-:Y:S01]  /*0860*/  LEA.HI.X.SX32 R16, R10, R7, 0x1, P1 ;  /* 0x000000070a107211 */ /* 0x000fe200008f0eff */
        /* <DEDUP_REMOVED lines=13> */
.L_x_301:
[----:B------:R-:W-:Y:S05]  /*0940*/  BSYNC.RECONVERGENT B2 ;  /* 0x0000000000027941 */ /* 0x000fea0003800200 */
.L_x_300:
[----:B------:R-:W-:Y:S01]  /*0950*/  FSETP.GEU.AND P0, PT, R12, R11, PT ;  /* 0x0000000b0c00720b */ /* 0x000fe20003f0e000 */
[----:B------:R-:W-:Y:S01]  /*0960*/  BSSY.RECONVERGENT B2, `(.L_x_302) ;  /* 0x0000011000027945 */ /* 0x000fe20003800200 */
[----:B------:R-:W-:Y:S01]  /*0970*/  LEA.HI.X.SX32 R5, R3, R7, 0x1, P2 ;  /* 0x0000000703057211 */ /* 0x000fe200010f0eff */
        /* <DEDUP_REMOVED lines=15> */
.L_x_303:
[----:B------:R-:W-:Y:S05]  /*0a70*/  BSYNC.RECONVERGENT B2 ;  /* 0x0000000000027941 */ /* 0x000fea0003800200 */
.L_x_302:
[C---:B------:R-:W-:Y:S02]  /*0a80*/  VIADD R5, R10.reuse, 0x200 ;  /* 0x000002000a057836 */ /* 0x040fe40000000000 */
[----:B------:R-:W-:-:S03]  /*0a90*/  VIADD R10, R10, 0x400 ;  /* 0x000004000a0a7836 */ /* 0x000fc60000000000 */
[----:B------:R-:W-:-:S13]  /*0aa0*/  ISETP.GE.AND P0, PT, R5, UR5, PT ;  /* 0x0000000505007c0c */ /* 0x000fda000bf06270 */
[----:B------:R-:W-:Y:S05]  /*0ab0*/  @!P0 BRA `(.L_x_304) ;  /* 0xfffffff800908947 */ /* 0x000fea000383ffff */
.L_x_290:
[----:B------:R-:W-:Y:S05]  /*0ac0*/  BSYNC.RECONVERGENT B1 ;  /* 0x0000000000017941 */ /* 0x000fea0003800200 */
.L_x_289:
[----:B------:R-:W0:Y:S02]  /*0ad0*/  LDCU UR4, c[0x0][0x398] ;  /* 0x00007300ff0477ac */ /* 0x000e240008000800 */
[----:B0-----:R-:W-:-:S09]  /*0ae0*/  UISETP.GE.AND UP0, UPT, UR4, 0x100, UPT ;  /* 0x000001000400788c */ /* 0x001fd2000bf06270 */
[----:B------:R-:W-:Y:S05]  /*0af0*/  BRA.U !UP0, `(.L_x_305) ;  /* 0x00000011083c7547 */ /* 0x000fea000b800000 */
[----:B------:R-:W0:Y:S01]  /*0b00*/  S2R R12, SR_LANEID ;  /* 0x00000000000c7919 */ /* 0x000e220000000000 */
[----:B------:R-:W-:Y:S01]  /*0b10*/  BSSY.RECONVERGENT B1, `(.L_x_306) ;  /* 0x0000015000017945 */ /* 0x000fe20003800200 */
[----:B------:R-:W-:Y:S01]  /*0b20*/  IMAD.MOV.U32 R8, RZ, RZ, R3 ;  /* 0x000000ffff087224 */ /* 0x000fe200078e0003 */
[----:B-----5:R-:W2:Y:S01]  /*0b30*/  SHFL.DOWN PT, R7, R4, 0x1, 0x1f ;  /* 0x08201f0004077f89 */ /* 0x020ea200000e0000 */
[----:B------:R-:W-:Y:S02]  /*0b40*/  IMAD.MOV.U32 R9, RZ, RZ, R2 ;  /* 0x000000ffff097224 */ /* 0x000fe400078e0002 */
[----:B-1----:R-:W-:Y:S01]  /*0b50*/  IMAD.MOV.U32 R5, RZ, RZ, R4 ;  /* 0x000000ffff057224 */ /* 0x002fe200078e0004 */
[----:B------:R1:W3:Y:S04]  /*0b60*/  SHFL.DOWN PT, R6, R3, 0x1, 0x1f ;  /* 0x08201f0003067f89 */ /* 0x0002e800000e0000 */
[----:B------:R1:W4:Y:S01]  /*0b70*/  SHFL.DOWN PT, R11, R2, 0x1, 0x1f ;  /* 0x08201f00020b7f89 */ /* 0x00032200000e0000 */
[----:B--2---:R-:W-:-:S04]  /*0b80*/  FSETP.GEU.AND P0, PT, R4, R7, PT ;  /* 0x000000070400720b */ /* 0x004fc80003f0e000 */
[----:B0-----:R-:W-:-:S13]  /*0b90*/  ISETP.GT.OR P0, PT, R12, 0x1e, !P0 ;  /* 0x0000001e0c00780c */ /* 0x001fda0004704670 */
[----:B-1-34-:R-:W-:Y:S05]  /*0ba0*/  @P0 BRA `(.L_x_307) ;  /* 0x00000000002c0947 */ /* 0x01afea0003800000 */
        /* <DEDUP_REMOVED lines=11> */
.L_x_307:
[----:B------:R-:W-:Y:S05]  /*0c60*/  BSYNC.RECONVERGENT B1 ;  /* 0x0000000000017941 */ /* 0x000fea0003800200 */
.L_x_306:
        /* <DEDUP_REMOVED lines=21> */
.L_x_309:
[----:B------:R-:W-:Y:S05]  /*0dc0*/  BSYNC.RECONVERGENT B1 ;  /* 0x0000000000017941 */ /* 0x000fea0003800200 */
.L_x_308:
        /* <DEDUP_REMOVED lines=21> */
.L_x_311:
[----:B------:R-:W-:Y:S05]  /*0f20*/  BSYNC.RECONVERGENT B1 ;  /* 0x0000000000017941 */ /* 0x000fea0003800200 */
.L_x_310:
        /* <DEDUP_REMOVED lines=21> */
.L_x_313:
[----:B------:R-:W-:Y:S05]  /*1080*/  BSYNC.RECONVERGENT B1 ;  /* 0x0000000000017941 */ /* 0x000fea0003800200 */
.L_x_312:
        /* <DEDUP_REMOVED lines=22> */
.L_x_315:
[----:B------:R-:W-:Y:S05]  /*11f0*/  BSYNC.RECONVERGENT B1 ;  /* 0x0000000000017941 */ /* 0x000fea0003800200 */
.L_x_314:
        /* <DEDUP_REMOVED lines=12> */
.L_x_317:
[----:B------:R-:W-:Y:S05]  /*12c0*/  BSYNC.RECONVERGENT B1 ;  /* 0x0000000000017941 */ /* 0x000fea0003800200 */
.L_x_316:
        /* <DEDUP_REMOVED lines=31> */
.L_x_320:
[----:B------:R-:W-:Y:S05]  /*14c0*/  BSYNC.RECONVERGENT B1 ;  /* 0x0000000000017941 */ /* 0x000fea0003800200 */
.L_x_319:
        /* <DEDUP_REMOVED lines=18> */
.L_x_322:
[----:B------:R-:W-:Y:S05]  /*15f0*/  BSYNC.RECONVERGENT B1 ;  /* 0x0000000000017941 */ /* 0x000fea0003800200 */
.L_x_321:
        /* <DEDUP_REMOVED lines=18> */
.L_x_324:
[----:B------:R-:W-:Y:S05]  /*1720*/  BSYNC.RECONVERGENT B1 ;  /* 0x0000000000017941 */ /* 0x000fea0003800200 */
.L_x_323:
        /* <DEDUP_REMOVED lines=18> */
.L_x_326:
[----:B------:R-:W-:Y:S05]  /*1850*/  BSYNC.RECONVERGENT B1 ;  /* 0x0000000000017941 */ /* 0x000fea0003800200 */
.L_x_325:
        /* <DEDUP_REMOVED lines=18> */
.L_x_328:
[----:B------:R-:W-:Y:S05]  /*1980*/  BSYNC.RECONVERGENT B1 ;  /* 0x0000000000017941 */ /* 0x000fea0003800200 */
.L_x_327:
        /* <DEDUP_REMOVED lines=18> */
.L_x_330:
[----:B------:R-:W-:Y:S05]  /*1ab0*/  BSYNC.RECONVERGENT B1 ;  /* 0x0000000000017941 */ /* 0x000fea0003800200 */
.L_x_329:
        /* <DEDUP_REMOVED lines=19> */
.L_x_305:
[----:B-1----:R-:W-:Y:S01]  /*1bf0*/  LOP3.LUT R5, R0, 0x3e0, RZ, 0xc0, !PT ;  /* 0x000003e000057812 */ /* 0x002fe200078ec0ff */
[----:B------:R-:W-:Y:S01]  /*1c00*/  BSSY.RECONVERGENT B1, `(.L_x_331) ;  /* 0x000001b000017945 */ /* 0x000fe20003800200 */
[----:B-----5:R-:W-:Y:S02]  /*1c10*/  IMAD.MOV.U32 R7, RZ, RZ, R4 ;  /* 0x000000ffff077224 */ /* 0x020fe400078e0004 */
[----:B------:R-:W-:Y:S02]  /*1c20*/  IMAD.MOV.U32 R13, RZ, RZ, R3 ;  /* 0x000000ffff0d7224 */ /* 0x000fe400078e0003 */
[----:B------:R-:W-:Y:S01]  /*1c30*/  VIADD R6, R5, 0x20 ;  /* 0x0000002005067836 */ /* 0x000fe20000000000 */
[----:B------:R-:W-:Y:S01]  /*1c40*/  LOP3.LUT R5, RZ, R5, RZ, 0x33, !PT ;  /* 0x00000005ff057212 */ /* 0x000fe200078e33ff */
[----:B------:R-:W-:-:S03]  /*1c50*/  IMAD.MOV.U32 R15, RZ, RZ, R2 ;  /* 0x000000ffff0f7224 */ /* 0x000fc600078e0002 */
[----:B------:R-:W-:Y:S01]  /*1c60*/  ISETP.GT.AND P0, PT, R6, UR4, PT ;  /* 0x0000000406007c0c */ /* 0x000fe2000bf04270 */
[----:B------:R-:W-:-:S05]  /*1c70*/  VIADD R5, R5, UR4 ;  /* 0x0000000405057c36 */ /* 0x000fca0008000000 */
        /* <DEDUP_REMOVED lines=19> */
.L_x_332:
[----:B------:R-:W-:Y:S05]  /*1db0*/  BSYNC.RECONVERGENT B1 ;  /* 0x0000000000017941 */ /* 0x000fea0003800200 */
.L_x_331:
        /* <DEDUP_REMOVED lines=22> */
.L_x_334:
[----:B------:R-:W-:Y:S05]  /*1f20*/  BSYNC.RECONVERGENT B1 ;  /* 0x0000000000017941 */ /* 0x000fea0003800200 */
.L_x_333:
        /* <DEDUP_REMOVED lines=22> */
.L_x_336:
[----:B------:R-:W-:Y:S05]  /*2090*/  BSYNC.RECONVERGENT B1 ;  /* 0x0000000000017941 */ /* 0x000fea0003800200 */
.L_x_335:
        /* <DEDUP_REMOVED lines=22> */
.L_x_338:
[----:B------:R-:W-:Y:S05]  /*2200*/  BSYNC.RECONVERGENT B1 ;  /* 0x0000000000017941 */ /* 0x000fea0003800200 */
.L_x_337:
        /* <DEDUP_REMOVED lines=23> */
.L_x_340:
[----:B------:R-:W-:Y:S05]  /*2380*/  BSYNC.RECONVERGENT B1 ;  /* 0x0000000000017941 */ /* 0x000fea0003800200 */
.L_x_339:
        /* <DEDUP_REMOVED lines=12> */
.L_x_342:
[----:B------:R-:W-:Y:S05]  /*2450*/  BSYNC.RECONVERGENT B1 ;  /* 0x0000000000017941 */ /* 0x000fea0003800200 */
.L_x_341:
        /* <DEDUP_REMOVED lines=30> */
.L_x_344:
[----:B------:R-:W-:Y:S05]  /*2640*/  BSYNC.RECONVERGENT B1 ;  /* 0x0000000000017941 */ /* 0x000fea0003800200 */
.L_x_343:
        /* <DEDUP_REMOVED lines=27> */
.L_x_346:
[----:B------:R-:W-:Y:S05]  /*2800*/  BSYNC.RECONVERGENT B1 ;  /* 0x0000000000017941 */ /* 0x000fea0003800200 */
.L_x_345:
        /* <DEDUP_REMOVED lines=27> */
.L_x_348:
[----:B------:R-:W-:Y:S05]  /*29c0*/  BSYNC.RECONVERGENT B1 ;  /* 0x0000000000017941 */ /* 0x000fea0003800200 */
.L_x_347:
        /* <DEDUP_REMOVED lines=27> */
.L_x_350:
[----:B------:R-:W-:Y:S05]  /*2b80*/  BSYNC.RECONVERGENT B1 ;  /* 0x0000000000017941 */ /* 0x000fea0003800200 */
.L_x_349:
        /* <DEDUP_REMOVED lines=27> */
.L_x_352:
[----:B------:R-:W-:Y:S05]  /*2d40*/  BSYNC.RECONVERGENT B1 ;  /* 0x0000000000017941 */ /* 0x000fea0003800200 */
.L_x_351:
        /* <DEDUP_REMOVED lines=27> */
.L_x_354:
[----:B------:R-:W-:Y:S05]  /*2f00*/  BSYNC.RECONVERGENT B1 ;  /* 0x0000000000017941 */ /* 0x000fea0003800200 */
.L_x_353:
        /* <DEDUP_REMOVED lines=28> */
.L_x_286:
[----:B------:R-:W1:Y:S01]  /*30d0*/  S2R R0, SR_TID.X ;  /* 0x0000000000007919 */ /* 0x000e620000002100 */
[----:B------:R-:W1:Y:S01]  /*30e0*/  LDC.64 R2, c[0x0][0x380] ;  /* 0x0000e000ff027b82 */ /* 0x000e620000000a00 */
[----:B------:R-:W2:Y:S01]  /*30f0*/  LDCU.64 UR6, c[0x0][0x388] ;  /* 0x00007100ff0677ac */ /* 0x000ea20008000a00 */
[----:B-1----:R-:W-:-:S05]  /*3100*/  IMAD.WIDE.U32 R2, R0, 0x4, R2 ;  /* 0x0000000400027825 */ /* 0x002fca00078e0002 */
[----:B0-----:R-:W3:Y:S04]  /*3110*/  LDG.E R4, desc[UR8][R2.64] ;  /* 0x0000000802047981 */ /* 0x001ee8000c1e1900 */
[----:B------:R-:W3:Y:S04]  /*3120*/  LDG.E R5, desc[UR8][R2.64+0x400] ;  /* 0x0004000802057981 */ /* 0x000ee8000c1e1900 */
[----:B------:R-:W4:Y:S04]  /*3130*/  LDG.E R6, desc[UR8][R2.64+0x800] ;  /* 0x0008000802067981 */ /* 0x000f28000c1e1900 */
[----:B------:R-:W2:Y:S04]  /*3140*/  LDG.E R7, desc[UR8][R2.64+0xc00] ;  /* 0x000c000802077981 */ /* 0x000ea8000c1e1900 */
[----:B------:R0:W5:Y:S01]  /*3150*/  LDG.E R9, desc[UR8][R2.64+0x1000] ;  /* 0x0010000802097981 */ /* 0x000162000c1e1900 */
[----:B------:R-:W-:Y:S01]  /*3160*/  BSSY.RECONVERGENT B1, `(.L_x_355) ;  /* 0x0000011000017945 */ /* 0x000fe20003800200 */
[----:B---3--:R-:W-:-:S04]  /*3170*/  FSETP.GEU.AND P0, PT, R5, R4, PT ;  /* 0x000000040500720b */ /* 0x008fc80003f0e000 */
[----:B------:R-:W-:Y:S01]  /*3180*/  FSEL R5, R5, R4, !P0 ;  /* 0x0000000405057208 */ /* 0x000fe20004000000 */
[----:B------:R-:W-:-:S03]  /*3190*/  VIADD R4, R0, 0x200 ;  /* 0x0000020000047836 */ /* 0x000fc60000000000 */
[----:B----4-:R-:W-:-:S04]  /*31a0*/  FSETP.GEU.AND P1, PT, R6, R5, PT ;  /* 0x000000050600720b */ /* 0x010fc80003f2e000 */
[----:B------:R-:W-:Y:S01]  /*31b0*/  FSEL R6, R6, R5, !P1 ;  /* 0x0000000506067208 */ /* 0x000fe20004800000 */
[----:B------:R-:W-:-:S03]  /*31c0*/  VIADD R5, R0, 0x100 ;  /* 0x0000010000057836 */ /* 0x000fc60000000000 */
[----:B--2---:R-:W-:Y:S01]  /*31d0*/  FSETP.GEU.AND P2, PT, R6, R7, PT ;  /* 0x000000070600720b */ /* 0x004fe20003f4e000 */
        /* <DEDUP_REMOVED lines=9> */
.L_x_356:
[----:B------:R-:W-:Y:S05]  /*3270*/  BSYNC.RECONVERGENT B1 ;  /* 0x0000000000017941 */ /* 0x000fea0003800200 */
.L_x_355:
[----:B-----5:R-:W-:Y:S01]  /*3280*/  FSETP.GEU.AND P0, PT, R10, R9, PT ;  /* 0x000000090a00720b */ /* 0x020fe20003f0e000 */
[----:B------:R-:W-:Y:S01]  /*3290*/  IMAD.MOV.U32 R15, RZ, RZ, RZ ;  /* 0x000000ffff0f7224 */ /* 0x000fe200078e00ff */
[----:B------:R-:W-:Y:S01]  /*32a0*/  LOP3.LUT R4, R0, 0x400, RZ, 0xfc, !PT ;  /* 0x0000040000047812 */ /* 0x000fe200078efcff */
[----:B------:R-:W-:Y:S01]  /*32b0*/  BSSY.RECONVERGENT B1, `(.L_x_357) ;  /* 0x0000012000017945 */ /* 0x000fe20003800200 */
[----:B------:R-:W-:Y:S01]  /*32c0*/  IADD3 R14, P2, PT, R5, UR6, RZ ;  /* 0x00000006050e7c10 */ /* 0x000fe2000ff5e0ff */
[----:B------:R-:W-:Y:S01]  /*32d0*/  IMAD.MOV.U32 R6, RZ, RZ, R10 ;  /* 0x000000ffff067224 */ /* 0x000fe200078e000a */
[----:B------:R-:W-:Y:S02]  /*32e0*/  IADD3 R11, P1, PT, R4, UR6, RZ ;  /* 0x00000006040b7c10 */ /* 0x000fe4000ff3e0ff */
[----:B------:R-:W-:Y:S01]  /*32f0*/  IADD3.X R13, PT, PT, R15, UR7, RZ, P2, !PT ;  /* 0x000000070f0d7c10 */ /* 0x000fe200097fe4ff */
[----:B------:R-:W-:Y:S02]  /*3300*/  IMAD.MOV.U32 R7, RZ, RZ, R14 ;  /* 0x000000ffff077224 */ /* 0x000fe400078e000e */
[----:B------:R-:W-:-:S02]  /*3310*/  IMAD.X R12, RZ, RZ, UR7, P1 ;  /* 0x00000007ff0c7e24 */ /* 0x000fc400088e06ff */
[----:B------:R-:W-:Y:S01]  /*3320*/  IMAD.MOV.U32 R8, RZ, RZ, R13 ;  /* 0x000000ffff087224 */ /* 0x000fe200078e000d */
[----:B------:R-:W-:Y:S06]  /*3330*/  @!P0 BRA `(.L_x_358) ;  /* 0x0000000000248947 */ /* 0x000fec0003800000 */
[----:B------:R-:W-:Y:S01]  /*3340*/  FSETP.GEU.AND P1, PT, R9, R10, PT ;  /* 0x0000000a0900720b */ /* 0x000fe20003f2e000 */
[----:B------:R-:W-:Y:S02]  /*3350*/  IMAD.MOV.U32 R6, RZ, RZ, R9 ;  /* 0x000000ffff067224 */ /* 0x000fe400078e0009 */
[----:B------:R-:W-:Y:S02]  /*3360*/  IMAD.MOV.U32 R7, RZ, RZ, R11 ;  /* 0x000000ffff077224 */ /* 0x000fe400078e000b */
[----:B------:R-:W-:-:S08]  /*3370*/  IMAD.MOV.U32 R8, RZ, RZ, R12 ;  /* 0x000000ffff087224 */ /* 0x000fd000078e000c */
[----:B------:R-:W-:-:S04]  /*3380*/  @P1 ISETP.GE.U32.AND P0, PT, R5, R4, PT ;  /* 0x000000040500120c */ /* 0x000fc80003f06070 */
[----:B------:R-:W-:-:S04]  /*3390*/  @P1 ISETP.GE.AND.EX P0, PT, R15, RZ, PT, P0 ;  /* 0x000000ff0f00120c */ /* 0x000fc80003f06300 */
[----:B------:R-:W-:Y:S02]  /*33a0*/  @P1 FSEL R6, R10, R9, !P0 ;  /* 0x000000090a061208 */ /* 0x000fe40004000000 */
[----:B------:R-:W-:Y:S02]  /*33b0*/  @P1 SEL R7, R14, R11, !P0 ;  /* 0x0000000b0e071207 */ /* 0x000fe40004000000 */
[----:B------:R-:W-:-:S07]  /*33c0*/  @P1 SEL R8, R13, R12, !P0 ;  /* 0x0000000c0d081207 */ /* 0x000fce0004000000 */
.L_x_358:
[----:B------:R-:W-:Y:S05]  /*33d0*/  BSYNC.RECONVERGENT B1 ;  /* 0x0000000000017941 */ /* 0x000fea0003800200 */
.L_x_357:
[----:B------:R-:W-:Y:S01]  /*33e0*/  UISETP.GE.U32.AND UP0, UPT, UR4, 0xa00, UPT ;  /* 0x00000a000400788c */ /* 0x000fe2000bf06070 */
[----:B------:R-:W-:Y:S02]  /*33f0*/  IMAD.MOV.U32 R9, RZ, RZ, 0x500 ;  /* 0x00000500ff097424 */ /* 0x000fe400078e00ff */
[----:B------:R-:W-:Y:S01]  /*3400*/  IMAD.MOV.U32 R10, RZ, RZ, RZ ;  /* 0x000000ffff0a7224 */ /* 0x000fe200078e00ff */
[----:B------:R-:W-:-:S09]  /*3410*/  UISETP.GE.U32.AND.EX UP0, UPT, UR5, URZ, UPT, UP0 ;  /* 0x000000ff0500728c */ /* 0x000fd2000bf06100 */
[----:B------:R-:W-:Y:S05]  /*3420*/  BRA.U !UP0, `(.L_x_359) ;  /* 0x0000000508c87547 */ /* 0x000fea000b800000 */
[----:B------:R-:W-:Y:S01]  /*3430*/  IMAD.MOV.U32 R9, RZ, RZ, 0x500 ;  /* 0x00000500ff097424 */ /* 0x000fe200078e00ff */
[----:B------:R-:W0:Y:S01]  /*3440*/  LDCU.64 UR6, c[0x0][0x388] ;  /* 0x00007100ff0677ac */ /* 0x000e220008000a00 */
[----:B------:R-:W-:Y:S01]  /*3450*/  IMAD.MOV.U32 R10, RZ, RZ, RZ ;  /* 0x000000ffff0a7224 */ /* 0x000fe200078e00ff */
[----:B------:R-:W1:Y:S06]  /*3460*/  LDCU.64 UR4, c[0x0][0x398] ;  /* 0x00007300ff0477ac */ /* 0x000e6c0008000a00 */
.L_x_370:
[----:B------:R-:W-:-:S04]  /*3470*/  LEA R14, P0, R9, R2, 0x2 ;  /* 0x00000002090e7211 */ /* 0x000fc800078010ff */
[----:B------:R-:W-:-:S05]  /*3480*/  LEA.HI.X R15, R9, R3, R10, 0x2, P0 ;  /* 0x00000003090f7211 */ /* 0x000fca00000f140a */
[----:B------:R-:W2:Y:S04]  /*3490*/  LDG.E R21, desc[UR8][R14.64] ;  /* 0x000000080e157981 */ /* 0x000ea8000c1e1900 */
[----:B------:R3:W5:Y:S04]  /*34a0*/  LDG.E R18, desc[UR8][R14.64+0x400] ;  /* 0x000400080e127981 */ /* 0x000768000c1e1900 */
[----:B------:R3:W5:Y:S04]  /*34b0*/  LDG.E R23, desc[UR8][R14.64+0x800] ;  /* 0x000800080e177981 */ /* 0x000768000c1e1900 */
[----:B------:R3:W5:Y:S04]  /*34c0*/  LDG.E R4, desc[UR8][R14.64+0xc00] ;  /* 0x000c00080e047981 */ /* 0x000768000c1e1900 */
[----:B------:R3:W5:Y:S01]  /*34d0*/  LDG.E R11, desc[UR8][R14.64+0x1000] ;  /* 0x001000080e0b7981 */ /* 0x000762000c1e1900 */
[----:B0-----:R-:W-:Y:S01]  /*34e0*/  IADD3 R12, P1, P2, R9, UR6, R0 ;  /* 0x00000006090c7c10 */ /* 0x001fe2000fa3e000 */
[----:B------:R-:W-:Y:S01]  /*34f0*/  BSSY.RECONVERGENT B1, `(.L_x_360) ;  /* 0x0000012000017945 */ /* 0x000fe20003800200 */
[----:B------:R-:W-:-:S02]  /*3500*/  IMAD.MOV.U32 R13, RZ, RZ, R6 ;  /* 0x000000ffff0d7224 */ /* 0x000fc400078e0006 */
[----:B------:R-:W-:Y:S01]  /*3510*/  IMAD.MOV.U32 R17, RZ, RZ, R7 ;  /* 0x000000ffff117224 */ /* 0x000fe200078e0007 */
[----:B------:R-:W-:Y:S01]  /*3520*/  IADD3.X R5, PT, PT, R10, UR7, RZ, P1, P2 ;  /* 0x000000070a057c10 */ /* 0x000fe20008fe44ff */
[----:B------:R-:W-:Y:S01]  /*3530*/  IMAD.MOV.U32 R19, RZ, RZ, R8 ;  /* 0x000000ffff137224 */ /* 0x000fe200078e0008 */
[----:B--2---:R-:W-:-:S13]  /*3540*/  FSETP.GEU.AND P0, PT, R6, R21, PT ;  /* 0x000000150600720b */ /* 0x004fda0003f0e000 */
[----:B---3--:R-:W-:Y:S05]  /*3550*/  @!P0 BRA `(.L_x_361) ;  /* 0x00000000002c8947 */ /* 0x008fea0003800000 */
        /* <DEDUP_REMOVED lines=11> */
.L_x_361:
[----:B-1----:R-:W-:Y:S05]  /*3610*/  BSYNC.RECONVERGENT B1 ;  /* 0x0000000000017941 */ /* 0x002fea0003800200 */
.L_x_360:
[----:B-----5:R-:W-:Y:S01]  /*3620*/  FSETP.GEU.AND P0, PT, R13, R18, PT ;  /* 0x000000120d00720b */ /* 0x020fe20003f0e000 */
[----:B------:R-:W-:Y:S01]  /*3630*/  BSSY.RECONVERGENT B1, `(.L_x_362) ;  /* 0x0000010000017945 */ /* 0x000fe20003800200 */
[----:B------:R-:W-:Y:S02]  /*3640*/  IMAD.MOV.U32 R6, RZ, RZ, R13 ;  /* 0x000000ffff067224 */ /* 0x000fe400078e000d */
[----:B------:R-:W-:Y:S02]  /*3650*/  IMAD.MOV.U32 R14, RZ, RZ, R17 ;  /* 0x000000ffff0e7224 */ /* 0x000fe400078e0011 */
[----:B------:R-:W-:-:S07]  /*3660*/  IMAD.MOV.U32 R16, RZ, RZ, R19 ;  /* 0x000000ffff107224 */ /* 0x000fce00078e0013 */
[----:B------:R-:W-:Y:S05]  /*3670*/  @!P0 BRA `(.L_x_363) ;  /* 0x00000000002c8947 */ /* 0x000fea0003800000 */
[----:B------:R-:W-:Y:S01]  /*3680*/  FSETP.GEU.AND P2, PT, R18, R13, PT ;  /* 0x0000000d1200720b */ /* 0x000fe20003f4e000 */
[----:B------:R-:W-:Y:S01]  /*3690*/  IMAD.MOV.U32 R6, RZ, RZ, R18 ;  /* 0x000000ffff067224 */ /* 0x000fe200078e0012 */
[----:B------:R-:W-:-:S05]  /*36a0*/  IADD3 R14, P1, PT, R12, 0x100, RZ ;  /* 0x000001000c0e7810 */ /* 0x000fca0007f3e0ff */
[----:B------:R-:W-:-:S06]  /*36b0*/  IMAD.X R16, RZ, RZ, R5, P1 ;  /* 0x000000ffff107224 */ /* 0x000fcc00008e0605 */
[CC--:B------:R-:W-:Y:S02]  /*36c0*/  @P2 ISETP.GE.U32.AND P0, PT, R17.reuse, R14.reuse, PT ;  /* 0x0000000e1100220c */ /* 0x0c0fe40003f06070 */
[----:B------:R-:W-:Y:S02]  /*36d0*/  @P2 ISETP.LT.U32.AND P1, PT, R17, R14, PT ;  /* 0x0000000e1100220c */ /* 0x000fe40003f21070 */
[CC--:B------:R-:W-:Y:S02]  /*36e0*/  @P2 ISETP.GE.AND.EX P0, PT, R19.reuse, R16.reuse, PT, P0 ;  /* 0x000000101300220c */ /* 0x0c0fe40003f06300 */
[----:B------:R-:W-:Y:S02]  /*36f0*/  @P2 ISETP.LT.AND.EX P1, PT, R19, R16, PT, P1 ;  /* 0x000000101300220c */ /* 0x000fe40003f21310 */
[----:B------:R-:W-:Y:S02]  /*3700*/  @P2 FSEL R6, R13, R18, !P0 ;  /* 0x000000120d062208 */ /* 0x000fe40004000000 */
[----:B------:R-:W-:-:S02]  /*3710*/  @P2 SEL R14, R17, R14, P1 ;  /* 0x0000000e110e2207 */ /* 0x000fc40000800000 */
[----:B------:R-:W-:-:S07]  /*3720*/  @P2 SEL R16, R19, R16, P1 ;  /* 0x0000001013102207 */ /* 0x000fce0000800000 */
.L_x_363:
[----:B------:R-:W-:Y:S05]  /*3730*/  BSYNC.RECONVERGENT B1 ;  /* 0x0000000000017941 */ /* 0x000fea0003800200 */
.L_x_362:
        /* <DEDUP_REMOVED lines=19> */
.L_x_365:
[----:B------:R-:W-:Y:S05]  /*3870*/  BSYNC.RECONVERGENT B1 ;  /* 0x0000000000017941 */ /* 0x000fea0003800200 */
.L_x_364:
        /* <DEDUP_REMOVED lines=19> */
.L_x_367:
[----:B------:R-:W-:Y:S05]  /*39b0*/  BSYNC.RECONVERGENT B1 ;  /* 0x0000000000017941 */ /* 0x000fea0003800200 */
.L_x_366:
[----:B------:R-:W-:Y:S01]  /*39c0*/  FSETP.GEU.AND P0, PT, R14, R11, PT ;  /* 0x0000000b0e00720b */ /* 0x000fe20003f0e000 */
        /* <DEDUP_REMOVED lines=16> */
.L_x_369:
[----:B------:R-:W-:Y:S05]  /*3ad0*/  BSYNC.RECONVERGENT B1 ;  /* 0x0000000000017941 */ /* 0x000fea0003800200 */
.L_x_368:
[----:B------:R-:W-:-:S04]  /*3ae0*/  IADD3 R4, P1, PT, R9, 0xa00, RZ ;  /* 0x00000a0009047810 */ /* 0x000fc80007f3e0ff */
[----:B------:R-:W-:Y:S01]  /*3af0*/  ISETP.GT.U32.AND P0, PT, R4, UR4, PT ;  /* 0x0000000404007c0c */ /* 0x000fe2000bf04070 */
[----:B------:R-:W-:Y:S01]  /*3b00*/  IMAD.X R4, RZ, RZ, R10, P1 ;  /* 0x000000ffff047224 */ /* 0x000fe200008e060a */
[----:B------:R-:W-:-:S04]  /*3b10*/  IADD3 R9, P1, PT, R9, 0x500, RZ ;  /* 0x0000050009097810 */ /* 0x000fc80007f3e0ff */
[----:B------:R-:W-:Y:S01]  /*3b20*/  ISETP.GT.AND.EX P0, PT, R4, UR5, PT, P0 ;  /* 0x0000000504007c0c */ /* 0x000fe2000bf04300 */
[----:B------:R-:W-:-:S12]  /*3b30*/  IMAD.X R10, RZ, RZ, R10, P1 ;  /* 0x000000ffff0a7224 */ /* 0x000fd800008e060a */
[----:B------:R-:W-:Y:S05]  /*3b40*/  @!P0 BRA `(.L_x_370) ;  /* 0xfffffff800488947 */ /* 0x000fea000383ffff */
.L_x_359:
        /* <DEDUP_REMOVED lines=8> */
[----:B------:R-:W-:Y:S01]  /*3bd0*/  BSSY.RECONVERGENT B2, `(.L_x_373) ;  /* 0x000002e000027945 */ /* 0x000fe20003800200 */
[----:B------:R-:W-:Y:S02]  /*3be0*/  IMAD.MOV.U32 R12, RZ, RZ, R0 ;  /* 0x000000ffff0c7224 */ /* 0x000fe400078e0000 */
[----:B------:R-:W-:-:S04]  /*3bf0*/  IADD3 R15, PT, PT, -R9, UR4, R2 ;  /* 0x00000004090f7c10 */ /* 0x000fc8000fffe102 */
[----:B------:R-:W-:-:S04]  /*3c00*/  LOP3.LUT R2, R15, 0x300, RZ, 0xc0, !PT ;  /* 0x000003000f027812 */ /* 0x000fc800078ec0ff */
[----:B------:R-:W-:-:S13]  /*3c10*/  ISETP.NE.AND P0, PT, R2, 0x300, PT ;  /* 0x000003000200780c */ /* 0x000fda0003f05270 */
[----:B------:R-:W-:Y:S05]  /*3c20*/  @!P0 BRA `(.L_x_374) ;  /* 0x0000000000a08947 */ /* 0x000fea0003800000 */
[----:B------:R-:W0:Y:S01]  /*3c30*/  LDCU.64 UR10, c[0x0][0x380] ;  /* 0x00007000ff0a77ac */ /* 0x000e220008000a00 */
[----:B------:R-:W-:Y:S01]  /*3c40*/  IADD3 R14, P0, PT, R0, R9, RZ ;  /* 0x00000009000e7210 */ /* 0x000fe20007f1e0ff */
[----:B------:R-:W-:Y:S01]  /*3c50*/  IMAD.MOV.U32 R12, RZ, RZ, R0 ;  /* 0x000000ffff0c7224 */ /* 0x000fe200078e0000 */
[----:B------:R-:W-:-:S03]  /*3c60*/  LEA.HI R2, R15, 0x1, RZ, 0x18 ;  /* 0x000000010f027811 */ /* 0x000fc600078fc0ff */
[----:B------:R-:W-:Y:S01]  /*3c70*/  IMAD.X R3, RZ, RZ, R10, P0 ;  /* 0x000000ffff037224 */ /* 0x000fe200000e060a */
[----:B------:R-:W-:Y:S02]  /*3c80*/  LOP3.LUT R2, R2, 0x3, RZ, 0xc0, !PT ;  /* 0x0000000302027812 */ /* 0x000fe400078ec0ff */
[----:B------:R-:W-:-:S03]  /*3c90*/  IADD3 R16, P0, PT, R14, UR6, RZ ;  /* 0x000000060e107c10 */ /* 0x000fc6000ff1e0ff */
[----:B------:R-:W-:Y:S01]  /*3ca0*/  IMAD.MOV R4, RZ, RZ, -R2 ;  /* 0x000000ffff047224 */ /* 0x000fe200078e0a02 */
[----:B------:R-:W-:Y:S02]  /*3cb0*/  IADD3.X R18, PT, PT, R3, UR7, RZ, P0, !PT ;  /* 0x0000000703127c10 */ /* 0x000fe400087fe4ff */
[----:B0-----:R-:W-:-:S04]  /*3cc0*/  LEA R13, P1, R14, UR10, 0x2 ;  /* 0x0000000a0e0d7c11 */ /* 0x001fc8000f8210ff */
[----:B------:R-:W-:-:S09]  /*3cd0*/  LEA.HI.X R14, R14, UR11, R3, 0x2, P1 ;  /* 0x0000000b0e0e7c11 */ /* 0x000fd200088f1403 */
.L_x_377:
        /* <DEDUP_REMOVED lines=23> */
.L_x_376:
[----:B------:R-:W-:Y:S05]  /*3e50*/  BSYNC.RECONVERGENT B3 ;  /* 0x0000000000037941 */ /* 0x000fea0003800200 */
.L_x_375:
[----:B------:R-:W-:Y:S01]  /*3e60*/  IADD3 R16, P0, PT, R16, 0x100, RZ ;  /* 0x0000010010107810 */ /* 0x000fe20007f1e0ff */
[----:B------:R-:W-:Y:S02]  /*3e70*/  VIADD R12, R12, 0x100 ;  /* 0x000001000c0c7836 */ /* 0x000fe40000000000 */
[----:B------:R-:W-:Y:S02]  /*3e80*/  IMAD.X R14, RZ, RZ, R14, P3 ;  /* 0x000000ffff0e7224 */ /* 0x000fe400018e060e */
[----:B------:R-:W-:Y:S01]  /*3e90*/  IMAD.X R18, RZ, RZ, R18, P0 ;  /* 0x000000ffff127224 */ /* 0x000fe200000e0612 */
[----:B------:R-:W-:Y:S07]  /*3ea0*/  @P2 BRA `(.L_x_377) ;  /* 0xfffffffc008c2947 */ /* 0x000fee000383ffff */
.L_x_374:
[----:B------:R-:W-:Y:S05]  /*3eb0*/  BSYNC.RECONVERGENT B2 ;  /* 0x0000000000027941 */ /* 0x000fea0003800200 */
.L_x_373:
[----:B------:R-:W-:-:S13]  /*3ec0*/  ISETP.GE.U32.AND P0, PT, R15, 0x300, PT ;  /* 0x000003000f00780c */ /* 0x000fda0003f06070 */
[----:B------:R-:W-:Y:S05]  /*3ed0*/  @!P0 BRA `(.L_x_372) ;  /* 0x0000000400888947 */ /* 0x000fea0003800000 */
[----:B------:R-:W0:Y:S01]  /*3ee0*/  LDC.64 R4, c[0x0][0x380] ;  /* 0x0000e000ff047b82 */ /* 0x000e220000000a00 */
[----:B------:R-:W-:-:S07]  /*3ef0*/  VIADD R12, R12, 0x200 ;  /* 0x000002000c0c7836 */ /* 0x000fce0000000000 */
[----:B------:R-:W1:Y:S02]  /*3f00*/  LDC.64 R2, c[0x0][0x388] ;  /* 0x0000e200ff027b82 */ /* 0x000e640000000a00 */
.L_x_386:
        /* <DEDUP_REMOVED lines=29> */
.L_x_379:
[----:B------:R-:W-:Y:S05]  /*40e0*/  BSYNC.RECONVERGENT B2 ;  /* 0x0000000000027941 */ /* 0x000fea0003800200 */
.L_x_378:
        /* <DEDUP_REMOVED lines=20> */
.L_x_381:
[----:B------:R-:W-:Y:S05]  /*4230*/  BSYNC.RECONVERGENT B2 ;  /* 0x0000000000027941 */ /* 0x000fea0003800200 */
.L_x_380:
        /* <DEDUP_REMOVED lines=20> */
.L_x_383:
[----:B------:R-:W-:Y:S05]  /*4380*/  BSYNC.RECONVERGENT B2 ;  /* 0x0000000000027941 */ /* 0x000fea0003800200 */
.L_x_382:
        /* <DEDUP_REMOVED lines=18> */
.L_x_385:
[----:B------:R-:W-:Y:S05]  /*44b0*/  BSYNC.RECONVERGENT B2 ;  /* 0x0000000000027941 */ /* 0x000fea0003800200 */
.L_x_384:
[C---:B------:R-:W-:Y:S02]  /*44c0*/  VIADD R14, R12.reuse, 0x200 ;  /* 0x000002000c0e7836 */ /* 0x040fe40000000000 */
[----:B------:R-:W-:-:S03]  /*44d0*/  VIADD R12, R12, 0x400 ;  /* 0x000004000c0c7836 */ /* 0x000fc60000000000 */
[----:B------:R-:W-:-:S13]  /*44e0*/  ISETP.GE.AND P0, PT, R14, R11, PT ;  /* 0x0000000b0e00720c */ /* 0x000fda0003f06270 */
[----:B------:R-:W-:Y:S05]  /*44f0*/  @!P0 BRA `(.L_x_386) ;  /* 0xfffffff800848947 */ /* 0x000fea000383ffff */
.L_x_372:
[----:B------:R-:W-:Y:S05]  /*4500*/  BSYNC.RECONVERGENT B1 ;  /* 0x0000000000017941 */ /* 0x000fea0003800200 */
.L_x_371:
        /* <DEDUP_REMOVED lines=22> */
.L_x_388:
[----:B------:R-:W-:Y:S05]  /*4670*/  BSYNC.RECONVERGENT B1 ;  /* 0x0000000000017941 */ /* 0x000fea0003800200 */
.L_x_387:
        /* <DEDUP_REMOVED lines=21> */
.L_x_390:
[----:B------:R-:W-:Y:S05]  /*47d0*/  BSYNC.RECONVERGENT B1 ;  /* 0x0000000000017941 */ /* 0x000fea0003800200 */
.L_x_389:
        /* <DEDUP_REMOVED lines=21> */
.L_x_392:
[----:B------:R-:W-:Y:S05]  /*4930*/  BSYNC.RECONVERGENT B1 ;  /* 0x0000000000017941 */ /* 0x000fea0003800200 */
.L_x_391:
        /* <DEDUP_REMOVED lines=21> */
.L_x_394:
[----:B------:R-:W-:Y:S05]  /*4a90*/  BSYNC.RECONVERGENT B1 ;  /* 0x0000000000017941 */ /* 0x000fea0003800200 */
.L_x_393:
        /* <DEDUP_REMOVED lines=22> */
.L_x_396:
[----:B------:R-:W-:Y:S05]  /*4c00*/  BSYNC.RECONVERGENT B1 ;  /* 0x0000000000017941 */ /* 0x000fea0003800200 */
.L_x_395:
        /* <DEDUP_REMOVED lines=12> */
.L_x_398:
[----:B------:R-:W-:Y:S05]  /*4cd0*/  BSYNC.RECONVERGENT B1 ;  /* 0x0000000000017941 */ /* 0x000fea0003800200 */
.L_x_397:
        /* <DEDUP_REMOVED lines=31> */
.L_x_400:
[----:B------:R-:W-:Y:S05]  /*4ed0*/  BSYNC.RECONVERGENT B1 ;  /* 0x0000000000017941 */ /* 0x000fea0003800200 */
.L_x_399:
        /* <DEDUP_REMOVED lines=18> */
.L_x_402:
[----:B------:R-:W-:Y:S05]  /*5000*/  BSYNC.RECONVERGENT B1 ;  /* 0x0000000000017941 */ /* 0x000fea0003800200 */
.L_x_401:
        /* <DEDUP_REMOVED lines=18> */
.L_x_404:
[----:B------:R-:W-:Y:S05]  /*5130*/  BSYNC.RECONVERGENT B1 ;  /* 0x0000000000017941 */ /* 0x000fea0003800200 */
.L_x_403:
        /* <DEDUP_REMOVED lines=18> */
.L_x_406:
[----:B------:R-:W-:Y:S05]  /*5260*/  BSYNC.RECONVERGENT B1 ;  /* 0x0000000000017941 */ /* 0x000fea0003800200 */
.L_x_405:
        /* <DEDUP_REMOVED lines=18> */
.L_x_408:
[----:B------:R-:W-:Y:S05]  /*5390*/  BSYNC.RECONVERGENT B1 ;  /* 0x0000000000017941 */ /* 0x000fea0003800200 */
.L_x_407:
        /* <DEDUP_REMOVED lines=18> */
.L_x_410:
[----:B------:R-:W-:Y:S05]  /*54c0*/  BSYNC.RECONVERGENT B1 ;  /* 0x0000000000017941 */ /* 0x000fea0003800200 */
.L_x_409:
        /* <DEDUP_REMOVED lines=17> */
.L_x_318:
[----:B------:R-:W-:Y:S05]  /*55e0*/  BSYNC.RECONVERGENT B0 ;  /* 0x0000000000007941 */ /* 0x000fea0003800200 */
.L_x_285:
[----:B------:R-:W-:Y:S05]  /*55f0*/  @P1 EXIT ;  /* 0x000000000000194d */ /* 0x000fea0003800000 */
[----:B0-----:R-:W0:Y:S01]  /*5600*/  LDC.64 R6, c[0x0][0x390] ;  /* 0x0000e400ff067b82 */ /* 0x001e220000000a00 */
[----:B------:R-:W-:Y:S02]  /*5610*/  IMAD.MOV.U32 R5, RZ, RZ, R4 ;  /* 0x000000ffff057224 */ /* 0x000fe400078e0004 */
[----:B------:R-:W-:-:S05]  /*5620*/  IMAD.MOV.U32 R4, RZ, RZ, R3 ;  /* 0x000000ffff047224 */ /* 0x000fca00078e0003 */
[----:B0-----:R-:W-:Y:S04]  /*5630*/  STG.E.64 desc[UR8][R6.64+0x8], R4 ;  /* 0x0000080406007986 */ /* 0x001fe8000c101b08 */
[----:B------:R-:W-:Y:S01]  /*5640*/  STG.E desc[UR8][R6.64], R2 ;  /* 0x0000000206007986 */ /* 0x000fe2000c101908 */
[----:B------:R-:W-:Y:S05]  /*5650*/  EXIT ;  /* 0x000000000000794d */ /* 0x000fea0003800000 */
.L_x_411:
        /* <DEDUP_REMOVED lines=10> */
.L_x_813:


//--------------------- .text._ZN6thrust24THRUST_300001_SM_1000_NS8cuda_cub4core6detail13_kernel_agentINS1_8__reduce11ReduceAgentIPN4cuda3std3__45tupleIJflEEESC_SB_iNS1_9__extrema9arg_min_fIflNS9_4lessIfEEEEEEJSC_SC_iSH_EEEvDpT0_ --------------------------
	.section	.text._ZN6thrust24THRUST_300001_SM_1000_NS8cuda_cub4core6detail13_kernel_agentINS1_8__reduce11ReduceAgentIPN4cuda3std3__45tupleIJflEEESC_SB_iNS1_9__extrema9arg_min_fIflNS9_4lessIfEEEEEEJSC_SC_iSH_EEEvDpT0_,"ax",@progbits
	.align	128
        .global         _ZN6thrust24THRUST_300001_SM_1000_NS8cuda_cub4core6detail13_kernel_agentINS1_8__reduce11ReduceAgentIPN4cuda3std3__45tupleIJflEEESC_SB_iNS1_9__extrema9arg_min_fIflNS9_4lessIfEEEEEEJSC_SC_iSH_EEEvDpT0_
        .type           _ZN6thrust24THRUST_300001_SM_1000_NS8cuda_cub4core6detail13_kernel_agentINS1_8__reduce11ReduceAgentIPN4cuda3std3__45tupleIJflEEESC_SB_iNS1_9__extrema9arg_min_fIflNS9_4lessIfEEEEEEJSC_SC_iSH_EEEvDpT0_,@function
        .size           _ZN6thrust24THRUST_300001_SM_1000_NS8cuda_cub4core6detail13_kernel_agentINS1_8__reduce11ReduceAgentIPN4cuda3std3__45tupleIJflEEESC_SB_iNS1_9__extrema9arg_min_fIflNS9_4lessIfEEEEEEJSC_SC_iSH_EEEvDpT0_,(.L_x_814 - _ZN6thrust24THRUST_300001_SM_1000_NS8cuda_cub4core6detail13_kernel_agentINS1_8__reduce11ReduceAgentIPN4cuda3std3__45tupleIJflEEESC_SB_iNS1_9__extrema9arg_min_fIflNS9_4lessIfEEEEEEJSC_SC_iSH_EEEvDpT0_)
        .other          _ZN6thrust24THRUST_300001_SM_1000_NS8cuda_cub4core6detail13_kernel_agentINS1_8__reduce11ReduceAgentIPN4cuda3std3__45tupleIJflEEESC_SB_iNS1_9__extrema9arg_min_fIflNS9_4lessIfEEEEEEJSC_SC_iSH_EEEvDpT0_,@"STO_CUDA_ENTRY STV_DEFAULT"
_ZN6thrust24THRUST_300001_SM_1000_NS8cuda_cub4core6detail13_kernel_agentINS1_8__reduce11ReduceAgentIPN4cuda3std3__45tupleIJflEEESC_SB_iNS1_9__extrema9arg_min_fIflNS9_4lessIfEEEEEEJSC_SC_iSH_EEEvDpT0_:
.text._ZN6thrust24THRUST_300001_SM_1000_NS8cuda_cub4core6detail13_kernel_agentINS1_8__reduce11ReduceAgentIPN4cuda3std3__45tupleIJflEEESC_SB_iNS1_9__extrema9arg_min_fIflNS9_4lessIfEEEEEEJSC_SC_iSH_EEEvDpT0_:
        /* <DEDUP_REMOVED lines=21> */
.L_x_415:
[----:B0-----:R-:W-:Y:S05]  /*0150*/  BSYNC.RECONVERGENT B1 ;  /* 0x0000000000017941 */ /* 0x001fea0003800200 */
.L_x_414:
        /* <DEDUP_REMOVED lines=15> */
.L_x_422:
        /* <DEDUP_REMOVED lines=24> */
.L_x_421:
[----:B------:R-:W-:Y:S05]  /*03d0*/  BSYNC.RECONVERGENT B3 ;  /* 0x0000000000037941 */ /* 0x000fea0003800200 */
.L_x_420:
[----:B------:R-:W-:Y:S02]  /*03e0*/  IMAD.X R7, RZ, RZ, R7, P3 ;  /* 0x000000ffff077224 */ /* 0x000fe400018e0607 */
[----:B------:R-:W-:Y:S01]  /*03f0*/  VIADD R4, R4, 0x100 ;  /* 0x0000010004047836 */ /* 0x000fe20000000000 */
[----:B------:R-:W-:Y:S06]  /*0400*/  @P2 BRA `(.L_x_422) ;  /* 0xfffffffc00902947 */ /* 0x000fec000383ffff */
.L_x_419:
[----:B------:R-:W-:Y:S05]  /*0410*/  BSYNC.RECONVERGENT B2 ;  /* 0x0000000000027941 */ /* 0x000fea0003800200 */
.L_x_418:
[----:B------:R-:W0:Y:S01]  /*0420*/  LDC.64 R6, c[0x0][0x380] ;  /* 0x0000e000ff067b82 */ /* 0x000e220000000a00 */
[----:B------:R-:W-:-:S13]  /*0430*/  ISETP.GE.U32.AND P0, PT, R14, 0x300, PT ;  /* 0x000003000e00780c */ /* 0x000fda0003f06070 */
[----:B------:R-:W-:Y:S05]  /*0440*/  @!P0 BRA `(.L_x_417) ;  /* 0x0000000400508947 */ /* 0x000fea0003800000 */
.L_x_431:
        /* <DEDUP_REMOVED lines=23> */
.L_x_424:
[----:B------:R-:W-:Y:S05]  /*05c0*/  BSYNC.RECONVERGENT B2 ;  /* 0x0000000000027941 */ /* 0x000fea0003800200 */
.L_x_423:
        /* <DEDUP_REMOVED lines=18> */
.L_x_426:
[----:B------:R-:W-:Y:S05]  /*06f0*/  BSYNC.RECONVERGENT B2 ;  /* 0x0000000000027941 */ /* 0x000fea0003800200 */
.L_x_425:
        /* <DEDUP_REMOVED lines=18> */
.L_x_428:
[----:B------:R-:W-:Y:S05]  /*0820*/  BSYNC.RECONVERGENT B2 ;  /* 0x0000000000027941 */ /* 0x000fea0003800200 */
.L_x_427:
        /* <DEDUP_REMOVED lines=18> */
.L_x_430:
[----:B------:R-:W-:Y:S05]  /*0950*/  BSYNC.RECONVERGENT B2 ;  /* 0x0000000000027941 */ /* 0x000fea0003800200 */
.L_x_429:
[----:B------:R-:W-:-:S05]  /*0960*/  VIADD R4, R4, 0x400 ;  /* 0x0000040004047836 */ /* 0x000fca0000000000 */
[----:B------:R-:W-:-:S13]  /*0970*/  ISETP.GE.AND P0, PT, R4, UR5, PT ;  /* 0x0000000504007c0c */ /* 0x000fda000bf06270 */
[----:B------:R-:W-:Y:S05]  /*0980*/  @!P0 BRA `(.L_x_431) ;  /* 0xfffffff800b08947 */ /* 0x000fea000383ffff */
.L_x_417:
[----:B------:R-:W-:Y:S05]  /*0990*/  BSYNC.RECONVERGENT B1 ;  /* 0x0000000000017941 */ /* 0x000fea0003800200 */
.L_x_416:
        /* <DEDUP_REMOVED lines=25> */
.L_x_434:
[----:B------:R-:W-:Y:S05]  /*0b30*/  BSYNC.RECONVERGENT B1 ;  /* 0x0000000000017941 */ /* 0x000fea0003800200 */
.L_x_433:
        /* <DEDUP_REMOVED lines=21> */
.L_x_436:
[----:B------:R-:W-:Y:S05]  /*0c90*/  BSYNC.RECONVERGENT B1 ;  /* 0x0000000000017941 */ /* 0x000fea0003800200 */
.L_x_435:
        /* <DEDUP_REMOVED lines=21> */
.L_x_438:
[----:B------:R-:W-:Y:S05]  /*0df0*/  BSYNC.RECONVERGENT B1 ;  /* 0x0000000000017941 */ /* 0x000fea0003800200 */
.L_x_437:
        /* <DEDUP_REMOVED lines=21> */
.L_x_440:
[----:B------:R-:W-:Y:S05]  /*0f50*/  BSYNC.RECONVERGENT B1 ;  /* 0x0000000000017941 */ /* 0x000fea0003800200 */
.L_x_439:
        /* <DEDUP_REMOVED lines=22> */
.L_x_442:
[----:B------:R-:W-:Y:S05]  /*10c0*/  BSYNC.RECONVERGENT B1 ;  /* 0x0000000000017941 */ /* 0x000fea0003800200 */
.L_x_441:
        /* <DEDUP_REMOVED lines=12> */
.L_x_444:
[----:B------:R-:W-:Y:S05]  /*1190*/  BSYNC.RECONVERGENT B1 ;  /* 0x0000000000017941 */ /* 0x000fea0003800200 */
.L_x_443:
        /* <DEDUP_REMOVED lines=31> */
.L_x_447:
[----:B------:R-:W-:Y:S05]  /*1390*/  BSYNC.RECONVERGENT B1 ;  /* 0x0000000000017941 */ /* 0x000fea0003800200 */
.L_x_446:
        /* <DEDUP_REMOVED lines=18> */
.L_x_449:
[----:B------:R-:W-:Y:S05]  /*14c0*/  BSYNC.RECONVERGENT B1 ;  /* 0x0000000000017941 */ /* 0x000fea0003800200 */
.L_x_448:
        /* <DEDUP_REMOVED lines=18> */
.L_x_451:
[----:B------:R-:W-:Y:S05]  /*15f0*/  BSYNC.RECONVERGENT B1 ;  /* 0x0000000000017941 */ /* 0x000fea0003800200 */
.L_x_450:
        /* <DEDUP_REMOVED lines=18> */
.L_x_453:
[----:B------:R-:W-:Y:S05]  /*1720*/  BSYNC.RECONVERGENT B1 ;  /* 0x0000000000017941 */ /* 0x000fea0003800200 */
.L_x_452:
        /* <DEDUP_REMOVED lines=18> */
.L_x_455:
[----:B------:R-:W-:Y:S05]  /*1850*/  BSYNC.RECONVERGENT B1 ;  /* 0x0000000000017941 */ /* 0x000fea0003800200 */
.L_x_454:
        /* <DEDUP_REMOVED lines=18> */
.L_x_457:
[----:B------:R-:W-:Y:S05]  /*1980*/  BSYNC.RECONVERGENT B1 ;  /* 0x0000000000017941 */ /* 0x000fea0003800200 */
.L_x_456:
        /* <DEDUP_REMOVED lines=19> */
.L_x_432:
        /* <DEDUP_REMOVED lines=28> */
.L_x_459:
[----:B------:R-:W-:Y:S05]  /*1c80*/  BSYNC.RECONVERGENT B1 ;  /* 0x0000000000017941 */ /* 0x000fea0003800200 */
.L_x_458:
        /* <DEDUP_REMOVED lines=22> */
.L_x_461:
[----:B------:R-:W-:Y:S05]  /*1df0*/  BSYNC.RECONVERGENT B1 ;  /* 0x0000000000017941 */ /* 0x000fea0003800200 */
.L_x_460:
        /* <DEDUP_REMOVED lines=22> */
.L_x_463:
[----:B------:R-:W-:Y:S05]  /*1f60*/  BSYNC.RECONVERGENT B1 ;  /* 0x0000000000017941 */ /* 0x000fea0003800200 */
.L_x_462:
        /* <DEDUP_REMOVED lines=22> */
.L_x_465:
[----:B------:R-:W-:Y:S05]  /*20d0*/  BSYNC.RECONVERGENT B1 ;  /* 0x0000000000017941 */ /* 0x000fea0003800200 */
.L_x_464:
        /* <DEDUP_REMOVED lines=23> */
.L_x_467:
[----:B------:R-:W-:Y:S05]  /*2250*/  BSYNC.RECONVERGENT B1 ;  /* 0x0000000000017941 */ /* 0x000fea0003800200 */
.L_x_466:
        /* <DEDUP_REMOVED lines=12> */
.L_x_469:
[----:B------:R-:W-:Y:S05]  /*2320*/  BSYNC.RECONVERGENT B1 ;  /* 0x0000000000017941 */ /* 0x000fea0003800200 */
.L_x_468:
        /* <DEDUP_REMOVED lines=30> */
.L_x_471:
[----:B------:R-:W-:Y:S05]  /*2510*/  BSYNC.RECONVERGENT B1 ;  /* 0x0000000000017941 */ /* 0x000fea0003800200 */
.L_x_470:
        /* <DEDUP_REMOVED lines=27> */
.L_x_473:
[----:B------:R-:W-:Y:S05]  /*26d0*/  BSYNC.RECONVERGENT B1 ;  /* 0x0000000000017941 */ /* 0x000fea0003800200 */
.L_x_472:
        /* <DEDUP_REMOVED lines=27> */
.L_x_475:
[----:B------:R-:W-:Y:S05]  /*2890*/  BSYNC.RECONVERGENT B1 ;  /* 0x0000000000017941 */ /* 0x000fea0003800200 */
.L_x_474:
        /* <DEDUP_REMOVED lines=27> */
.L_x_477:
[----:B------:R-:W-:Y:S05]  /*2a50*/  BSYNC.RECONVERGENT B1 ;  /* 0x0000000000017941 */ /* 0x000fea0003800200 */
.L_x_476:
        /* <DEDUP_REMOVED lines=27> */
.L_x_479:
[----:B------:R-:W-:Y:S05]  /*2c10*/  BSYNC.RECONVERGENT B1 ;  /* 0x0000000000017941 */ /* 0x000fea0003800200 */
.L_x_478:
        /* <DEDUP_REMOVED lines=27> */
.L_x_481:
[----:B------:R-:W-:Y:S05]  /*2dd0*/  BSYNC.RECONVERGENT B1 ;  /* 0x0000000000017941 */ /* 0x000fea0003800200 */
.L_x_480:
        /* <DEDUP_REMOVED lines=28> */
.L_x_413:
        /* <DEDUP_REMOVED lines=22> */
[-C--:B------:R-:W-:Y:S02]  /*3100*/  @P2 ISETP.LT.U32.AND P1, PT, R14, R8.reuse, PT ;  /* 0x000000080e00220c */ /* 0x080fe40003f21070 */
[CC--:B------:R-:W-:Y:S02]  /*3110*/  @P2 ISETP.GE.AND.EX P0, PT, R15.reuse, R9.reuse, PT, P0 ;  /* 0x000000090f00220c */ /* 0x0c0fe40003f06300 */
[----:B------:R-:W-:Y:S02]  /*3120*/  @P2 ISETP.LT.AND.EX P1, PT, R15, R9, PT, P1 ;  /* 0x000000090f00220c */ /* 0x000fe40003f21310 */
[----:B------:R-:W-:Y:S02]  /*3130*/  @P2 FSEL R19, R18, R11, !P0 ;  /* 0x0000000b12132208 */ /* 0x000fe40004000000 */
[----:B------:R-:W-:-:S02]  /*3140*/  @P2 SEL R11, R14, R8, P1 ;  /* 0x000000080e0b2207 */ /* 0x000fc40000800000 */
[----:B------:R-:W-:-:S03]  /*3150*/  @P2 SEL R14, R15, R9, P1 ;  /* 0x000000090f0e2207 */ /* 0x000fc60000800000 */
[----:B------:R-:W-:Y:S02]  /*3160*/  @P2 IMAD.MOV.U32 R8, RZ, RZ, R11 ;  /* 0x000000ffff082224 */ /* 0x000fe400078e000b */
[----:B------:R-:W-:-:S07]  /*3170*/  @P2 IMAD.MOV.U32 R9, RZ, RZ, R14 ;  /* 0x000000ffff092224 */ /* 0x000fce00078e000e */
.L_x_483:
[----:B------:R-:W-:Y:S05]  /*3180*/  BSYNC.RECONVERGENT B1 ;  /* 0x0000000000017941 */ /* 0x000fea0003800200 */
.L_x_482:
        /* <DEDUP_REMOVED lines=17> */
.L_x_485:
[----:B------:R-:W-:Y:S05]  /*32a0*/  BSYNC.RECONVERGENT B1 ;  /* 0x0000000000017941 */ /* 0x000fea0003800200 */
.L_x_484:
        /* <DEDUP_REMOVED lines=17> */
.L_x_487:
[----:B------:R-:W-:Y:S05]  /*33c0*/  BSYNC.RECONVERGENT B1 ;  /* 0x0000000000017941 */ /* 0x000fea0003800200 */
.L_x_486:
        /* <DEDUP_REMOVED lines=17> */
.L_x_489:
[----:B------:R-:W-:Y:S05]  /*34e0*/  BSYNC.RECONVERGENT B1 ;  /* 0x0000000000017941 */ /* 0x000fea0003800200 */
.L_x_488:
[----:B------:R-:W-:Y:S01]  /*34f0*/  UISETP.GE.U32.AND UP0, UPT, UR4, 0xa00, UPT ;  /* 0x00000a000400788c */ /* 0x000fe2000bf06070 */
[----:B------:R-:W-:-:S08]  /*3500*/  IMAD.MOV.U32 R5, RZ, RZ, 0x500 ;  /* 0x00000500ff057424 */ /* 0x000fd000078e00ff */
[----:B------:R-:W-:Y:S05]  /*3510*/  BRA.U !UP0, `(.L_x_490) ;  /* 0x0000000508b47547 */ /* 0x000fea000b800000 */
[----:B------:R-:W0:Y:S01]  /*3520*/  LDC.64 R6, c[0x0][0x380] ;  /* 0x0000e000ff067b82 */ /* 0x000e220000000a00 */
[----:B------:R-:W-:Y:S01]  /*3530*/  IMAD.MOV.U32 R5, RZ, RZ, 0x500 ;  /* 0x00000500ff057424 */ /* 0x000fe200078e00ff */
[----:B------:R-:W1:Y:S06]  /*3540*/  LDCU UR4, c[0x0][0x390] ;  /* 0x00007200ff0477ac */ /* 0x000e6c0008000800 */
.L_x_501:
[----:B------:R-:W-:-:S04]  /*3550*/  IMAD.IADD R17, R0, 0x1, R5 ;  /* 0x0000000100117824 */ /* 0x000fc800078e0205 */
[----:B0-----:R-:W-:-:S05]  /*3560*/  IMAD.WIDE.U32 R16, R17, 0x10, R6 ;  /* 0x0000001011107825 */ /* 0x001fca00078e0006 */
        /* <DEDUP_REMOVED lines=27> */
.L_x_492:
[----:B-1----:R-:W-:Y:S05]  /*3720*/  BSYNC.RECONVERGENT B1 ;  /* 0x0000000000017941 */ /* 0x002fea0003800200 */
.L_x_491:
        /* <DEDUP_REMOVED lines=17> */
.L_x_494:
[----:B------:R-:W-:Y:S05]  /*3840*/  BSYNC.RECONVERGENT B1 ;  /* 0x0000000000017941 */ /* 0x000fea0003800200 */
.L_x_493:
        /* <DEDUP_REMOVED lines=17> */
.L_x_496:
[----:B------:R-:W-:Y:S05]  /*3960*/  BSYNC.RECONVERGENT B1 ;  /* 0x0000000000017941 */ /* 0x000fea0003800200 */
.L_x_495:
        /* <DEDUP_REMOVED lines=17> */
.L_x_498:
[----:B------:R-:W-:Y:S05]  /*3a80*/  BSYNC.RECONVERGENT B1 ;  /* 0x0000000000017941 */ /* 0x000fea0003800200 */
.L_x_497:
        /* <DEDUP_REMOVED lines=17> */
.L_x_500:
[----:B------:R-:W-:Y:S05]  /*3ba0*/  BSYNC.RECONVERGENT B1 ;  /* 0x0000000000017941 */ /* 0x000fea0003800200 */
.L_x_499:
[C---:B------:R-:W-:Y:S02]  /*3bb0*/  VIADD R8, R5.reuse, 0xa00 ;  /* 0x00000a0005087836 */ /* 0x040fe40000000000 */
[----:B------:R-:W-:-:S03]  /*3bc0*/  VIADD R5, R5, 0x500 ;  /* 0x0000050005057836 */ /* 0x000fc60000000000 */
[----:B------:R-:W-:-:S13]  /*3bd0*/  ISETP.GT.AND P0, PT, R8, UR4, PT ;  /* 0x0000000408007c0c */ /* 0x000fda000bf04270 */
[----:B------:R-:W-:Y:S05]  /*3be0*/  @!P0 BRA `(.L_x_501) ;  /* 0xfffffff800588947 */ /* 0x000fea000383ffff */
.L_x_490:
[----:B------:R-:W-:-:S13]  /*3bf0*/  ISETP.GE.AND P0, PT, R5, UR4, PT ;  /* 0x0000000405007c0c */ /* 0x000fda000bf06270 */
        /* <DEDUP_REMOVED lines=12> */
[----:B------:R-:W0:Y:S01]  /*3cc0*/  LDC.64 R6, c[0x0][0x380] ;  /* 0x0000e000ff067b82 */ /* 0x000e220000000a00 */
[----:B------:R-:W-:Y:S01]  /*3cd0*/  LEA.HI R8, R16, 0x1, RZ, 0x18 ;  /* 0x0000000110087811 */ /* 0x000fe200078fc0ff */
[----:B------:R-:W-:Y:S02]  /*3ce0*/  IMAD.IADD R13, R0, 0x1, R5 ;  /* 0x00000001000d7824 */ /* 0x000fe400078e0205 */
[----:B------:R-:W-:Y:S01]  /*3cf0*/  IMAD.MOV.U32 R10, RZ, RZ, R0 ;  /* 0x000000ffff0a7224 */ /* 0x000fe200078e0000 */
[----:B------:R-:W-:-:S05]  /*3d00*/  LOP3.LUT R8, R8, 0x3, RZ, 0xc0, !PT ;  /* 0x0000000308087812 */ /* 0x000fca00078ec0ff */
[----:B------:R-:W-:-:S07]  /*3d10*/  IMAD.MOV R12, RZ, RZ, -R8 ;  /* 0x000000ffff0c7224 */ /* 0x000fce00078e0a08 */
.L_x_508:
[----:B0-----:R-:W-:-:S05]  /*3d20*/  IMAD.WIDE.U32 R8, R13, 0x10, R6 ;  /* 0x000000100d087825 */ /* 0x001fca00078e0006 */
[----:B------:R-:W2:Y:S01]  /*3d30*/  LDG.E.CONSTANT R19, desc[UR6][R8.64] ;  /* 0x0000000608137981 */ /* 0x000ea2000c1e9900 */
[----:B------:R-:W-:Y:S01]  /*3d40*/  VIADD R12, R12, 0x1 ;  /* 0x000000010c0c7836 */ /* 0x000fe20000000000 */
[----:B------:R-:W-:Y:S04]  /*3d50*/  BSSY.RECONVERGENT B3, `(.L_x_506) ;  /* 0x0000013000037945 */ /* 0x000fe80003800200 */
        /* <DEDUP_REMOVED lines=18> */
.L_x_507:
[----:B------:R-:W-:Y:S05]  /*3e80*/  BSYNC.RECONVERGENT B3 ;  /* 0x0000000000037941 */ /* 0x000fea0003800200 */
.L_x_506:
[----:B------:R-:W-:Y:S02]  /*3e90*/  VIADD R10, R10, 0x100 ;  /* 0x000001000a0a7836 */ /* 0x000fe40000000000 */
[----:B------:R-:W-:Y:S01]  /*3ea0*/  VIADD R13, R13, 0x100 ;  /* 0x000001000d0d7836 */ /* 0x000fe20000000000 */
[----:B------:R-:W-:Y:S06]  /*3eb0*/  @P2 BRA `(.L_x_508) ;  /* 0xfffffffc00982947 */ /* 0x000fec000383ffff */
.L_x_505:
[----:B------:R-:W-:Y:S05]  /*3ec0*/  BSYNC.RECONVERGENT B2 ;  /* 0x0000000000027941 */ /* 0x000fea0003800200 */
.L_x_504:
[----:B------:R-:W-:-:S13]  /*3ed0*/  ISETP.GE.U32.AND P0, PT, R16, 0x300, PT ;  /* 0x000003001000780c */ /* 0x000fda0003f06070 */
[----:B------:R-:W-:Y:S05]  /*3ee0*/  @!P0 BRA `(.L_x_503) ;  /* 0x0000000400808947 */ /* 0x000fea0003800000 */
[----:B------:R-:W0:Y:S01]  /*3ef0*/  LDCU.64 UR8, c[0x0][0x380] ;  /* 0x00007000ff0877ac */ /* 0x000e220008000a00 */
[----:B------:R-:W1:Y:S01]  /*3f00*/  LDC.64 R6, c[0x0][0x380] ;  /* 0x0000e000ff067b82 */ /* 0x000e620000000a00 */
[C---:B------:R-:W-:Y:S01]  /*3f10*/  IADD3 R9, P0, PT, R10.reuse, R5, RZ ;  /* 0x000000050a097210 */ /* 0x040fe20007f1e0ff */
[----:B------:R-:W-:-:S04]  /*3f20*/  IMAD.IADD R13, R10, 0x1, R5 ;  /* 0x000000010a0d7824 */ /* 0x000fc800078e0205 */
[----:B------:R-:W-:Y:S01]  /*3f30*/  IMAD.X R12, RZ, RZ, RZ, P0 ;  /* 0x000000ffff0c7224 */ /* 0x000fe200000e06ff */
[----:B0-----:R-:W-:-:S04]  /*3f40*/  LEA R8, P1, R9, UR8, 0x4 ;  /* 0x0000000809087c11 */ /* 0x001fc8000f8220ff */
[----:B------:R-:W-:Y:S02]  /*3f50*/  IADD3 R8, P0, PT, R8, 0x3008, RZ ;  /* 0x0000300808087810 */ /* 0x000fe40007f1e0ff */
[----:B------:R-:W-:-:S05]  /*3f60*/  LEA.HI.X R9, R9, UR9, R12, 0x4, P1 ;  /* 0x0000000909097c11 */ /* 0x000fca00088f240c */
[----:B------:R-:W-:-:S07]  /*3f70*/  IMAD.X R9, RZ, RZ, R9, P0 ;  /* 0x000000ffff097224 */ /* 0x000fce00000e0609 */
.L_x_517:
[----:B-1----:R-:W-:Y:S01]  /*3f80*/  IMAD.WIDE.U32 R14, R13, 0x10, R6 ;  /* 0x000000100d0e7825 */ /* 0x002fe200078e0006 */
[----:B------:R0:W5:Y:S04]  /*3f90*/  LDG.E.CONSTANT R25, desc[UR6][R8.64+-0x2008] ;  /* 0xffdff80608197981 */ /* 0x000168000c1e9900 */
[----:B------:R-:W2:Y:S04]  /*3fa0*/  LDG.E.CONSTANT R21, desc[UR6][R14.64] ;  /* 0x000000060e157981 */ /* 0x000ea8000c1e9900 */
        /* <DEDUP_REMOVED lines=20> */
.L_x_510:
[----:B------:R-:W-:Y:S05]  /*40f0*/  BSYNC.RECONVERGENT B2 ;  /* 0x0000000000027941 */ /* 0x000fea0003800200 */
.L_x_509:
        /* <DEDUP_REMOVED lines=18> */
.L_x_512:
[----:B------:R-:W-:Y:S05]  /*4220*/  BSYNC.RECONVERGENT B2 ;  /* 0x0000000000027941 */ /* 0x000fea0003800200 */
.L_x_511:
        /* <DEDUP_REMOVED lines=18> */
.L_x_514:
[----:B------:R-:W-:Y:S05]  /*4350*/  BSYNC.RECONVERGENT B2 ;  /* 0x0000000000027941 */ /* 0x000fea0003800200 */
.L_x_513:
        /* <DEDUP_REMOVED lines=18> */
.L_x_516:
[----:B------:R-:W-:Y:S05]  /*4480*/  BSYNC.RECONVERGENT B2 ;  /* 0x0000000000027941 */ /* 0x000fea0003800200 */
.L_x_515:
[----:B------:R-:W-:Y:S01]  /*4490*/  VIADD R10, R10, 0x400 ;  /* 0x000004000a0a7836 */ /* 0x000fe20000000000 */
[----:B------:R-:W-:Y:S01]  /*44a0*/  IADD3 R8, P1, PT, R8, 0x4000, RZ ;  /* 0x0000400008087810 */ /* 0x000fe20007f3e0ff */
[----:B------:R-:W-:-:S03]  /*44b0*/  VIADD R13, R13, 0x400 ;  /* 0x000004000d0d7836 */ /* 0x000fc60000000000 */
[----:B------:R-:W-:Y:S01]  /*44c0*/  ISETP.GE.AND P0, PT, R10, R11, PT ;  /* 0x0000000b0a00720c */ /* 0x000fe20003f06270 */
[----:B------:R-:W-:-:S12]  /*44d0*/  IMAD.X R9, RZ, RZ, R9, P1 ;  /* 0x000000ffff097224 */ /* 0x000fd800008e0609 */
[----:B------:R-:W-:Y:S05]  /*44e0*/  @!P0 BRA `(.L_x_517) ;  /* 0xfffffff800a48947 */ /* 0x000fea000383ffff */
.L_x_503:
[----:B------:R-:W-:Y:S05]  /*44f0*/  BSYNC.RECONVERGENT B1 ;  /* 0x0000000000017941 */ /* 0x000fea0003800200 */
.L_x_502:
        /* <DEDUP_REMOVED lines=22> */
.L_x_519:
[----:B------:R-:W-:Y:S05]  /*4660*/  BSYNC.RECONVERGENT B1 ;  /* 0x0000000000017941 */ /* 0x000fea0003800200 */
.L_x_518:
        /* <DEDUP_REMOVED lines=21> */
.L_x_521:
[----:B------:R-:W-:Y:S05]  /*47c0*/  BSYNC.RECONVERGENT B1 ;  /* 0x0000000000017941 */ /* 0x000fea0003800200 */
.L_x_520:
        /* <DEDUP_REMOVED lines=21> */
.L_x_523:
[----:B------:R-:W-:Y:S05]  /*4920*/  BSYNC.RECONVERGENT B1 ;  /* 0x0000000000017941 */ /* 0x000fea0003800200 */
.L_x_522:
        /* <DEDUP_REMOVED lines=21> */
.L_x_525:
[----:B------:R-:W-:Y:S05]  /*4a80*/  BSYNC.RECONVERGENT B1 ;  /* 0x0000000000017941 */ /* 0x000fea0003800200 */
.L_x_524:
        /* <DEDUP_REMOVED lines=22> */
.L_x_527:
[----:B------:R-:W-:Y:S05]  /*4bf0*/  BSYNC.RECONVERGENT B1 ;  /* 0x0000000000017941 */ /* 0x000fea0003800200 */
.L_x_526:
        /* <DEDUP_REMOVED lines=12> */
.L_x_529:
[----:B------:R-:W-:Y:S05]  /*4cc0*/  BSYNC.RECONVERGENT B1 ;  /* 0x0000000000017941 */ /* 0x000fea0003800200 */
.L_x_528:
        /* <DEDUP_REMOVED lines=31> */
.L_x_531:
[----:B------:R-:W-:Y:S05]  /*4ec0*/  BSYNC.RECONVERGENT B1 ;  /* 0x0000000000017941 */ /* 0x000fea0003800200 */
.L_x_530:
        /* <DEDUP_REMOVED lines=18> */
.L_x_533:
[----:B------:R-:W-:Y:S05]  /*4ff0*/  BSYNC.RECONVERGENT B1 ;  /* 0x0000000000017941 */ /* 0x000fea0003800200 */
.L_x_532:
        /* <DEDUP_REMOVED lines=18> */
.L_x_535:
[----:B------:R-:W-:Y:S05]  /*5120*/  BSYNC.RECONVERGENT B1 ;  /* 0x0000000000017941 */ /* 0x000fea0003800200 */
.L_x_534:
        /* <DEDUP_REMOVED lines=18> */
.L_x_537:
[----:B------:R-:W-:Y:S05]  /*5250*/  BSYNC.RECONVERGENT B1 ;  /* 0x0000000000017941 */ /* 0x000fea0003800200 */
.L_x_536:
        /* <DEDUP_REMOVED lines=18> */
.L_x_539:
[----:B------:R-:W-:Y:S05]  /*5380*/  BSYNC.RECONVERGENT B1 ;  /* 0x0000000000017941 */ /* 0x000fea0003800200 */
.L_x_538:
        /* <DEDUP_REMOVED lines=18> */
.L_x_541:
[----:B------:R-:W-:Y:S05]  /*54b0*/  BSYNC.RECONVERGENT B1 ;  /* 0x0000000000017941 */ /* 0x000fea0003800200 */
.L_x_540:
        /* <DEDUP_REMOVED lines=17> */
.L_x_445:
[----:B------:R-:W-:Y:S05]  /*55d0*/  BSYNC.RECONVERGENT B0 ;  /* 0x0000000000007941 */ /* 0x000fea0003800200 */
.L_x_412:
[----:B------:R-:W-:Y:S05]  /*55e0*/  @P1 EXIT ;  /* 0x000000000000194d */ /* 0x000fea0003800000 */
[----:B0-----:R-:W0:Y:S01]  /*55f0*/  LDC.64 R6, c[0x0][0x388] ;  /* 0x0000e200ff067b82 */ /* 0x001e220000000a00 */
[----:B------:R-:W-:Y:S02]  /*5600*/  IMAD.MOV.U32 R5, RZ, RZ, R4 ;  /* 0x000000ffff057224 */ /* 0x000fe400078e0004 */
[----:B------:R-:W-:-:S05]  /*5610*/  IMAD.MOV.U32 R4, RZ, RZ, R3 ;  /* 0x000000ffff047224 */ /* 0x000fca00078e0003 */
[----:B0-----:R-:W-:Y:S04]  /*5620*/  STG.E.64 desc[UR6][R6.64+0x8], R4 ;  /* 0x0000080406007986 */ /* 0x001fe8000c101b06 */
[----:B------:R-:W-:Y:S01]  /*5630*/  STG.E desc[UR6][R6.64], R2 ;  /* 0x0000000206007986 */ /* 0x000fe2000c101906 */
[----:B------:R-:W-:Y:S05]  /*5640*/  EXIT ;  /* 0x000000000000794d */ /* 0x000fea0003800000 */
.L_x_542:
        /* <DEDUP_REMOVED lines=11> */
.L_x_814:


//--------------------- .text._ZN6thrust24THRUST_300001_SM_1000_NS8cuda_cub4core6detail13_kernel_agentINS1_8__reduce10DrainAgentIiEEJN3cub18CUB_300001_SM_10009GridQueueIjEEiEEEvDpT0_ --------------------------
	.section	.text._ZN6thrust24THRUST_300001_SM_1000_NS8cuda_cub4core6detail13_kernel_agentINS1_8__reduce10DrainAgentIiEEJN3cub18CUB_300001_SM_10009GridQueueIjEEiEEEvDpT0_,"ax",@progbits
	.align	128
        .global         _ZN6thrust24THRUST_300001_SM_1000_NS8cuda_cub4core6detail13_kernel_agentINS1_8__reduce10DrainAgentIiEEJN3cub18CUB_300001_SM_10009GridQueueIjEEiEEEvDpT0_
        .type           _ZN6thrust24THRUST_300001_SM_1000_NS8cuda_cub4core6detail13_kernel_agentINS1_8__reduce10DrainAgentIiEEJN3cub18CUB_300001_SM_10009GridQueueIjEEiEEEvDpT0_,@function
        .size           _ZN6thrust24THRUST_300001_SM_1000_NS8cuda_cub4core6detail13_kernel_agentINS1_8__reduce10DrainAgentIiEEJN3cub18CUB_300001_SM_10009GridQueueIjEEiEEEvDpT0_,(.L_x_815 - _ZN6thrust24THRUST_300001_SM_1000_NS8cuda_cub4core6detail13_kernel_agentINS1_8__reduce10DrainAgentIiEEJN3cub18CUB_300001_SM_10009GridQueueIjEEiEEEvDpT0_)
        .other          _ZN6thrust24THRUST_300001_SM_1000_NS8cuda_cub4core6detail13_kernel_agentINS1_8__reduce10DrainAgentIiEEJN3cub18CUB_300001_SM_10009GridQueueIjEEiEEEvDpT0_,@"STO_CUDA_ENTRY STV_DEFAULT"
_ZN6thrust24THRUST_300001_SM_1000_NS8cuda_cub4core6detail13_kernel_agentINS1_8__reduce10DrainAgentIiEEJN3cub18CUB_300001_SM_10009GridQueueIjEEiEEEvDpT0_:
.text._ZN6thrust24THRUST_300001_SM_1000_NS8cuda_cub4core6detail13_kernel_agentINS1_8__reduce10DrainAgentIiEEJN3cub18CUB_300001_SM_10009GridQueueIjEEiEEEvDpT0_:
[----:B------:R-:W-:Y:S08]  /*0000*/  LDC R1, c[0x0][0x37c] ;  /* 0x0000df00ff017b82 */ /* 0x000ff00000000800 */
[----:B------:R-:W0:Y:S01]  /*0010*/  LDC.64 R2, c[0x0][0x380] ;  /* 0x0000e000ff027b82 */ /* 0x000e220000000a00 */
[----:B------:R-:W0:Y:S07]  /*0020*/  LDCU.64 UR4, c[0x0][0x358] ;  /* 0x00006b00ff0477ac */ /* 0x000e2e0008000a00 */
[----:B------:R-:W1:Y:S01]  /*0030*/  LDC R5, c[0x0][0x388] ;  /* 0x0000e200ff057b82 */ /* 0x000e620000000800 */
[----:B0-----:R-:W-:Y:S04]  /*0040*/  STG.E desc[UR4][R2.64+0x4], RZ ;  /* 0x000004ff02007986 */ /* 0x001fe8000c101904 */
[----:B-1----:R-:W-:Y:S01]  /*0050*/  STG.E desc[UR4][R2.64], R5 ;  /* 0x0000000502007986 */ /* 0x002fe2000c101904 */
[----:B------:R-:W-:Y:S05]  /*0060*/  EXIT ;  /* 0x000000000000794d */ /* 0x000fea0003800000 */
.L_x_543:
        /* <DEDUP_REMOVED lines=9> */
.L_x_815:


//--------------------- .text._ZN6thrust24THRUST_300001_SM_1000_NS8cuda_cub4core6detail13_kernel_agentINS1_8__reduce11ReduceAgentINS0_12zip_iteratorIN4cuda3std3__45tupleIJNS0_6detail15normal_iteratorINS0_10device_ptrIfEEEENS0_17counting_iteratorIlNS0_11use_defaultESI_SI_EEEEEEEPNSB_IJflEEESM_iNS1_9__extrema9arg_min_fIflNSA_4lessIfEEEEEEJSL_SN_iN3cub18CUB_300001_SM_100013GridEvenShareIiEENSV_9GridQueueIjEESS_EEEvDpT0_ --------------------------
	.section	.text._ZN6thrust24THRUST_300001_SM_1000_NS8cuda_cub4core6detail13_kernel_agentINS1_8__reduce11ReduceAgentINS0_12zip_iteratorIN4cuda3std3__45tupleIJNS0_6detail15normal_iteratorINS0_10device_ptrIfEEEENS0_17counting_iteratorIlNS0_11use_defaultESI_SI_EEEEEEEPNSB_IJflEEESM_iNS1_9__extrema9arg_min_fIflNSA_4lessIfEEEEEEJSL_SN_iN3cub18CUB_300001_SM_100013GridEvenShareIiEENSV_9GridQueueIjEESS_EEEvDpT0_,"ax",@progbits
	.align	128
        .global         _ZN6thrust24THRUST_300001_SM_1000_NS8cuda_cub4core6detail13_kernel_agentINS1_8__reduce11ReduceAgentINS0_12zip_iteratorIN4cuda3std3__45tupleIJNS0_6detail15normal_iteratorINS0_10device_ptrIfEEEENS0_17counting_iteratorIlNS0_11use_defaultESI_SI_EEEEEEEPNSB_IJflEEESM_iNS1_9__extrema9arg_min_fIflNSA_4lessIfEEEEEEJSL_SN_iN3cub18CUB_300001_SM_100013GridEvenShareIiEENSV_9GridQueueIjEESS_EEEvDpT0_
        .type           _ZN6thrust24THRUST_300001_SM_1000_NS8cuda_cub4core6detail13_kernel_agentINS1_8__reduce11ReduceAgentINS0_12zip_iteratorIN4cuda3std3__45tupleIJNS0_6detail15normal_iteratorINS0_10device_ptrIfEEEENS0_17counting_iteratorIlNS0_11use_defaultESI_SI_EEEEEEEPNSB_IJflEEESM_iNS1_9__extrema9arg_min_fIflNSA_4lessIfEEEEEEJSL_SN_iN3cub18CUB_300001_SM_100013GridEvenShareIiEENSV_9GridQueueIjEESS_EEEvDpT0_,@function
        .size           _ZN6thrust24THRUST_300001_SM_1000_NS8cuda_cub4core6detail13_kernel_agentINS1_8__reduce11ReduceAgentINS0_12zip_iteratorIN4cuda3std3__45tupleIJNS0_6detail15normal_iteratorINS0_10device_ptrIfEEEENS0_17counting_iteratorIlNS0_11use_defaultESI_SI_EEEEEEEPNSB_IJflEEESM_iNS1_9__extrema9arg_min_fIflNSA_4lessIfEEEEEEJSL_SN_iN3cub18CUB_300001_SM_100013GridEvenShareIiEENSV_9GridQueueIjEESS_EEEvDpT0_,(.L_x_816 - _ZN6thrust24THRUST_300001_SM_1000_NS8cuda_cub4core6detail13_kernel_agentINS1_8__reduce11ReduceAgentINS0_12zip_iteratorIN4cuda3std3__45tupleIJNS0_6detail15normal_iteratorINS0_10device_ptrIfEEEENS0_17counting_iteratorIlNS0_11use_defaultESI_SI_EEEEEEEPNSB_IJflEEESM_iNS1_9__extrema9arg_min_fIflNSA_4lessIfEEEEEEJSL_SN_iN3cub18CUB_300001_SM_100013GridEvenShareIiEENSV_9GridQueueIjEESS_EEEvDpT0_)
        .other          _ZN6thrust24THRUST_300001_SM_1000_NS8cuda_cub4core6detail13_kernel_agentINS1_8__reduce11ReduceAgentINS0_12zip_iteratorIN4cuda3std3__45tupleIJNS0_6detail15normal_iteratorINS0_10device_ptrIfEEEENS0_17counting_iteratorIlNS0_11use_defaultESI_SI_EEEEEEEPNSB_IJflEEESM_iNS1_9__extrema9arg_min_fIflNSA_4lessIfEEEEEEJSL_SN_iN3cub18CUB_300001_SM_100013GridEvenShareIiEENSV_9GridQueueIjEESS_EEEvDpT0_,@"STO_CUDA_ENTRY STV_DEFAULT"
_ZN6thrust24THRUST_300001_SM_1000_NS8cuda_cub4core6detail13_kernel_agentINS1_8__reduce11ReduceAgentINS0_12zip_iteratorIN4cuda3std3__45tupleIJNS0_6detail15normal_iteratorINS0_10device_ptrIfEEEENS0_17counting_iteratorIlNS0_11use_defaultESI_SI_EEEEEEEPNSB_IJflEEESM_iNS1_9__extrema9arg_min_fIflNSA_4lessIfEEEEEEJSL_SN_iN3cub18CUB_300001_SM_100013GridEvenShareIiEENSV_9GridQueueIjEESS_EEEvDpT0_:
.text._ZN6thrust24THRUST_300001_SM_1000_NS8cuda_cub4core6detail13_kernel_agentINS1_8__reduce11ReduceAgentINS0_12zip_iteratorIN4cuda3std3__45tupleIJNS0_6detail15normal_iteratorINS0_10device_ptrIfEEEENS0_17counting_iteratorIlNS0_11use_defaultESI_SI_EEEEEEEPNSB_IJflEEESM_iNS1_9__extrema9arg_min_fIflNSA_4lessIfEEEEEEJSL_SN_iN3cub18CUB_300001_SM_100013GridEvenShareIiEENSV_9GridQueueIjEESS_EEEvDpT0_:
[----:B------:R-:W-:Y:S01]  /*0000*/  LDC R1, c[0x0][0x37c] ;  /* 0x0000df00ff017b82 */ /* 0x000fe20000000800 */
[----:B------:R-:W0:Y:S01]  /*0010*/  S2R R0, SR_CTAID.X ;  /* 0x0000000000007919 */ /* 0x000e220000002500 */
[----:B------:R-:W1:Y:S01]  /*0020*/  LDCU UR4, c[0x0][0x398] ;  /* 0x00007300ff0477ac */ /* 0x000e620008000800 */
[----:B------:R-:W-:Y:S01]  /*0030*/  BSSY.RECONVERGENT B0, `(.L_x_544) ;  /* 0x0000586000007945 */ /* 0x000fe20003800200 */
[----:B------:R-:W2:Y:S01]  /*0040*/  LDCU UR6, c[0x0][0x370] ;  /* 0x00006e00ff0677ac */ /* 0x000ea20008000800 */
[----:B------:R-:W3:Y:S01]  /*0050*/  LDCU.64 UR10, c[0x0][0x358] ;  /* 0x00006b00ff0a77ac */ /* 0x000ee20008000a00 */
[----:B-1----:R-:W-:Y:S01]  /*0060*/  IMAD.U32 R10, RZ, RZ, UR4 ;  /* 0x00000004ff0a7e24 */ /* 0x002fe2000f8e00ff */
[----:B--2---:R-:W-:Y:S01]  /*0070*/  UIMAD UR6, UR6, 0x500, URZ ;  /* 0x00000500060678a4 */ /* 0x004fe2000f8e02ff */
[----:B0-----:R-:W-:-:S04]  /*0080*/  IMAD R11, R0, 0x500, RZ ;  /* 0x00000500000b7824 */ /* 0x001fc800078e02ff */
[----:B------:R-:W-:-:S05]  /*0090*/  VIADD R3, R11, 0x500 ;  /* 0x000005000b037836 */ /* 0x000fca0000000000 */
[----:B------:R-:W-:-:S13]  /*00a0*/  ISETP.GT.AND P0, PT, R3, R10, PT ;  /* 0x0000000a0300720c */ /* 0x000fda0003f04270 */
[----:B---3--:R-:W-:Y:S05]  /*00b0*/  @!P0 BRA `(.L_x_545) ;  /* 0x0000003000088947 */ /* 0x008fea0003800000 */
[----:B------:R-:W0:Y:S01]  /*00c0*/  S2R R2, SR_TID.X ;  /* 0x0000000000027919 */ /* 0x000e220000002100 */
[----:B------:R-:W-:Y:S01]  /*00d0*/  IMAD.IADD R3, R10, 0x1, -R11 ;  /* 0x000000010a037824 */ /* 0x000fe200078e0a0b */
[----:B------:R-:W1:Y:S01]  /*00e0*/  LDCU.64 UR6, c[0x0][0x388] ;  /* 0x00007100ff0677ac */ /* 0x000e620008000a00 */
[----:B------:R-:W-:Y:S01]  /*00f0*/  BSSY.RECONVERGENT B1, `(.L_x_546) ;  /* 0x000000f000017945 */ /* 0x000fe20003800200 */
[----:B------:R-:W-:Y:S01]  /*0100*/  CS2R R6, SRZ ;  /* 0x0000000000067805 */ /* 0x000fe2000001ff00 */
[----:B------:R-:W-:Y:S01]  /*0110*/  IMAD.MOV.U32 R9, RZ, RZ, RZ ;  /* 0x000000ffff097224 */ /* 0x000fe200078e00ff */
[----:B------:R-:W2:Y:S01]  /*0120*/  LDCU.64 UR8, c[0x0][0x388] ;  /* 0x00007100ff0877ac */ /* 0x000ea20008000a00 */
[----:B0-----:R-:W-:Y:S01]  /*0130*/  ISETP.GE.AND P0, PT, R2, R3, PT ;  /* 0x000000030200720c */ /* 0x001fe20003f06270 */
[----:B------:R-:W-:-:S12]  /*0140*/  IMAD.MOV.U32 R8, RZ, RZ, R2 ;  /* 0x000000ffff087224 */ /* 0x000fd800078e0002 */
[----:B-12---:R-:W-:Y:S05]  /*0150*/  @P0 BRA `(.L_x_547) ;  /* 0x0000000000200947 */ /* 0x006fea0003800000 */
[----:B------:R-:W0:Y:S01]  /*0160*/  LDC.64 R4, c[0x0][0x380] ;  /* 0x0000e000ff047b82 */ /* 0x000e220000000a00 */
[----:B------:R-:W-:Y:S01]  /*0170*/  IMAD.IADD R9, R11, 0x1, R2 ;  /* 0x000000010b097824 */ /* 0x000fe200078e0202 */
[----:B------:R-:W1:Y:S03]  /*0180*/  LDCU.64 UR4, c[0x0][0x388] ;  /* 0x00007100ff0477ac */ /* 0x000e660008000a00 */
[----:B0-----:R-:W-:-:S05]  /*0190*/  IMAD.WIDE R4, R9, 0x4, R4 ;  /* 0x0000000409047825 */ /* 0x001fca00078e0204 */
[----:B------:R0:W5:Y:S01]  /*01a0*/  LDG.E R7, desc[UR10][R4.64] ;  /* 0x0000000a04077981 */ /* 0x000162000c1e1900 */
[----:B-1----:R-:W-:Y:S01]  /*01b0*/  IADD3 R6, P0, PT, R9, UR4, RZ ;  /* 0x0000000409067c10 */ /* 0x002fe2000ff1e0ff */
[----:B------:R-:W-:-:S03]  /*01c0*/  VIADD R8, R2, 0x100 ;  /* 0x0000010002087836 */ /* 0x000fc60000000000 */
[----:B------:R-:W-:-:S09]  /*01d0*/  LEA.HI.X.SX32 R9, R9, UR5, 0x1, P0 ;  /* 0x0000000509097c11 */ /* 0x000fd200080f0eff */
.L_x_547:
[----:B------:R-:W-:Y:S05]  /*01e0*/  BSYNC.RECONVERGENT B1 ;  /* 0x0000000000017941 */ /* 0x000fea0003800200 */
.L_x_546:
        /* <DEDUP_REMOVED lines=9> */
[----:B------:R-:W0:Y:S01]  /*0280*/  LDC.64 R4, c[0x0][0x380] ;  /* 0x0000e000ff047b82 */ /* 0x000e220000000a00 */
[----:B------:R-:W-:Y:S01]  /*0290*/  LEA.HI R10, R16, 0x1, RZ, 0x18 ;  /* 0x00000001100a7811 */ /* 0x000fe200078fc0ff */
[----:B------:R-:W-:-:S03]  /*02a0*/  IMAD.IADD R15, R11, 0x1, R8 ;  /* 0x000000010b0f7824 */ /* 0x000fc600078e0208 */
[----:B------:R-:W-:-:S05]  /*02b0*/  LOP3.LUT R10, R10, 0x3, RZ, 0xc0, !PT ;  /* 0x000000030a0a7812 */ /* 0x000fca00078ec0ff */
[----:B------:R-:W-:-:S07]  /*02c0*/  IMAD.MOV R10, RZ, RZ, -R10 ;  /* 0x000000ffff0a7224 */ /* 0x000fce00078e0a0a */
.L_x_554:
[----:B0-----:R-:W-:-:S05]  /*02d0*/  IMAD.WIDE R12, R15, 0x4, R4 ;  /* 0x000000040f0c7825 */ /* 0x001fca00078e0204 */
[----:B------:R-:W2:Y:S01]  /*02e0*/  LDG.E R20, desc[UR10][R12.64] ;  /* 0x0000000a0c147981 */ /* 0x000ea2000c1e1900 */
[----:B------:R-:W-:Y:S01]  /*02f0*/  VIADD R10, R10, 0x1 ;  /* 0x000000010a0a7836 */ /* 0x000fe20000000000 */
[C---:B------:R-:W-:Y:S01]  /*0300*/  IADD3 R18, P1, PT, R15.reuse, UR6, RZ ;  /* 0x000000060f127c10 */ /* 0x040fe2000ff3e0ff */
[----:B------:R-:W-:Y:S03]  /*0310*/  BSSY.RECONVERGENT B3, `(.L_x_552) ;  /* 0x0000013000037945 */ /* 0x000fe60003800200 */
[----:B------:R-:W-:Y:S02]  /*0320*/  ISETP.NE.AND P2, PT, R10, RZ, PT ;  /* 0x000000ff0a00720c */ /* 0x000fe40003f45270 */
[----:B------:R-:W-:Y:S02]  /*0330*/  LEA.HI.X.SX32 R17, R15, UR7, 0x1, P1 ;  /* 0x000000070f117c11 */ /* 0x000fe400088f0eff */
        /* <DEDUP_REMOVED lines=10> */
[C---:B------:R-:W-:Y:S02]  /*03e0*/  @P3 ISETP.LT.U32.AND P1, PT, R13.reuse, R18, PT ;  /* 0x000000120d00320c */ /* 0x040fe40003f21070 */
[CC--:B------:R-:W-:Y:S02]  /*03f0*/  @P3 ISETP.GE.AND.EX P0, PT, R14.reuse, R17.reuse, PT, P0 ;  /* 0x000000110e00320c */ /* 0x0c0fe40003f06300 */
[----:B------:R-:W-:Y:S02]  /*0400*/  @P3 ISETP.LT.AND.EX P1, PT, R14, R17, PT, P1 ;  /* 0x000000110e00320c */ /* 0x000fe40003f21310 */
[----:B------:R-:W-:Y:S02]  /*0410*/  @P3 FSEL R7, R12, R20, !P0 ;  /* 0x000000140c073208 */ /* 0x000fe40004000000 */
[----:B------:R-:W-:-:S02]  /*0420*/  @P3 SEL R6, R13, R18, P1 ;  /* 0x000000120d063207 */ /* 0x000fc40000800000 */
[----:B------:R-:W-:-:S07]  /*0430*/  @P3 SEL R9, R14, R17, P1 ;  /* 0x000000110e093207 */ /* 0x000fce0000800000 */
.L_x_553:
[----:B------:R-:W-:Y:S05]  /*0440*/  BSYNC.RECONVERGENT B3 ;  /* 0x0000000000037941 */ /* 0x000fea0003800200 */
.L_x_552:
[----:B------:R-:W-:Y:S02]  /*0450*/  VIADD R8, R8, 0x100 ;  /* 0x0000010008087836 */ /* 0x000fe40000000000 */
[----:B------:R-:W-:Y:S01]  /*0460*/  VIADD R15, R15, 0x100 ;  /* 0x000001000f0f7836 */ /* 0x000fe20000000000 */
[----:B------:R-:W-:Y:S06]  /*0470*/  @P2 BRA `(.L_x_554) ;  /* 0xfffffffc00942947 */ /* 0x000fec000383ffff */
.L_x_551:
[----:B------:R-:W-:Y:S05]  /*0480*/  BSYNC.RECONVERGENT B2 ;  /* 0x0000000000027941 */ /* 0x000fea0003800200 */
.L_x_550:
[----:B------:R-:W-:-:S13]  /*0490*/  ISETP.GE.U32.AND P0, PT, R16, 0x300, PT ;  /* 0x000003001000780c */ /* 0x000fda0003f06070 */
[----:B------:R-:W-:Y:S05]  /*04a0*/  @!P0 BRA `(.L_x_549) ;  /* 0x00000004008c8947 */ /* 0x000fea0003800000 */
[----:B------:R-:W0:Y:S01]  /*04b0*/  LDC.64 R4, c[0x0][0x380] ;  /* 0x0000e000ff047b82 */ /* 0x000e220000000a00 */
[----:B------:R-:W-:-:S04]  /*04c0*/  IMAD.IADD R11, R11, 0x1, R8 ;  /* 0x000000010b0b7824 */ /* 0x000fc800078e0208 */
[C---:B------:R-:W-:Y:S02]  /*04d0*/  VIADD R19, R11.reuse, 0x100 ;  /* 0x000001000b137836 */ /* 0x040fe40000000000 */
[C---:B------:R-:W-:Y:S02]  /*04e0*/  VIADD R18, R11.reuse, 0x200 ;  /* 0x000002000b127836 */ /* 0x040fe40000000000 */
[----:B------:R-:W-:Y:S01]  /*04f0*/  VIADD R20, R11, 0x300 ;  /* 0x000003000b147836 */ /* 0x000fe20000000000 */
[----:B0-----:R-:W-:-:S05]  /*0500*/  IADD3 R4, P0, PT, R4, 0x800, RZ ;  /* 0x0000080004047810 */ /* 0x001fca0007f1e0ff */
[----:B------:R-:W-:-:S08]  /*0510*/  IMAD.X R5, RZ, RZ, R5, P0 ;  /* 0x000000ffff057224 */ /* 0x000fd000000e0605 */
.L_x_563:
[----:B------:R-:W-:-:S05]  /*0520*/  IMAD.WIDE R14, R11, 0x4, R4 ;  /* 0x000000040b0e7825 */ /* 0x000fca00078e0204 */
[----:B------:R-:W2:Y:S04]  /*0530*/  LDG.E R24, desc[UR10][R14.64+-0x800] ;  /* 0xfff8000a0e187981 */ /* 0x000ea8000c1e1900 */
[----:B-----5:R0:W5:Y:S04]  /*0540*/  LDG.E R26, desc[UR10][R14.64+-0x400] ;  /* 0xfffc000a0e1a7981 */ /* 0x020168000c1e1900 */
[----:B------:R0:W5:Y:S04]  /*0550*/  LDG.E R10, desc[UR10][R14.64] ;  /* 0x0000000a0e0a7981 */ /* 0x000168000c1e1900 */
[----:B------:R0:W5:Y:S01]  /*0560*/  LDG.E R12, desc[UR10][R14.64+0x400] ;  /* 0x0004000a0e0c7981 */ /* 0x000162000c1e1900 */
[----:B------:R-:W-:Y:S01]  /*0570*/  IADD3 R21, P1, PT, R11, UR8, RZ ;  /* 0x000000080b157c10 */ /* 0x000fe2000ff3e0ff */
[----:B------:R-:W-:Y:S01]  /*0580*/  BSSY.RECONVERGENT B2, `(.L_x_555) ;  /* 0x0000012000027945 */ /* 0x000fe20003800200 */
[----:B------:R-:W-:-:S02]  /*0590*/  IMAD.MOV.U32 R16, RZ, RZ, R6 ;  /* 0x000000ffff107224 */ /* 0x000fc400078e0006 */
[----:B------:R-:W-:Y:S01]  /*05a0*/  IMAD.MOV.U32 R17, RZ, RZ, R9 ;  /* 0x000000ffff117224 */ /* 0x000fe200078e0009 */
[----:B------:R-:W-:Y:S01]  /*05b0*/  LEA.HI.X.SX32 R22, R11, UR9, 0x1, P1 ;  /* 0x000000090b167c11 */ /* 0x000fe200088f0eff */
[----:B------:R-:W-:Y:S01]  /*05c0*/  IMAD.MOV.U32 R13, RZ, RZ, R7 ;  /* 0x000000ffff0d7224 */ /* 0x000fe200078e0007 */
        /* <DEDUP_REMOVED lines=13> */
.L_x_556:
[----:B------:R-:W-:Y:S05]  /*06a0*/  BSYNC.RECONVERGENT B2 ;  /* 0x0000000000027941 */ /* 0x000fea0003800200 */
.L_x_555:
[----:B-----5:R-:W-:Y:S01]  /*06b0*/  FSETP.GEU.AND P0, PT, R13, R26, PT ;  /* 0x0000001a0d00720b */ /* 0x020fe20003f0e000 */
[----:B------:R-:W-:Y:S01]  /*06c0*/  BSSY.RECONVERGENT B2, `(.L_x_557) ;  /* 0x0000012000027945 */ /* 0x000fe20003800200 */
[C---:B------:R-:W-:Y:S01]  /*06d0*/  IADD3 R15, P1, PT, R19.reuse, UR8, RZ ;  /* 0x00000008130f7c10 */ /* 0x040fe2000ff3e0ff */
[----:B------:R-:W-:Y:S02]  /*06e0*/  IMAD.MOV.U32 R6, RZ, RZ, R16 ;  /* 0x000000ffff067224 */ /* 0x000fe400078e0010 */
[----:B------:R-:W-:Y:S01]  /*06f0*/  IMAD.MOV.U32 R9, RZ, RZ, R17 ;  /* 0x000000ffff097224 */ /* 0x000fe200078e0011 */
[----:B------:R-:W-:Y:S01]  /*0700*/  LEA.HI.X.SX32 R14, R19, UR9, 0x1, P1 ;  /* 0x00000009130e7c11 */ /* 0x000fe200088f0eff */
        /* <DEDUP_REMOVED lines=13> */
.L_x_558:
[----:B------:R-:W-:Y:S05]  /*07e0*/  BSYNC.RECONVERGENT B2 ;  /* 0x0000000000027941 */ /* 0x000fea0003800200 */
.L_x_557:
[----:B------:R-:W-:Y:S01]  /*07f0*/  FSETP.GEU.AND P0, PT, R7, R10, PT ;  /* 0x0000000a0700720b */ /* 0x000fe20003f0e000 */
[----:B------:R-:W-:Y:S01]  /*0800*/  BSSY.RECONVERGENT B2, `(.L_x_559) ;  /* 0x0000013000027945 */ /* 0x000fe20003800200 */
[----:B------:R-:W-:Y:S01]  /*0810*/  IADD3 R17, P1, PT, R18, UR8, RZ ;  /* 0x0000000812117c10 */ /* 0x000fe2000ff3e0ff */
[----:B------:R-:W-:Y:S01]  /*0820*/  IMAD.MOV.U32 R14, RZ, RZ, R6 ;  /* 0x000000ffff0e7224 */ /* 0x000fe200078e0006 */
[----:B------:R-:W-:Y:S01]  /*0830*/  IADD3 R21, P2, PT, R20, UR8, RZ ;  /* 0x0000000814157c10 */ /* 0x000fe2000ff5e0ff */
        /* <DEDUP_REMOVED lines=15> */
.L_x_560:
[----:B------:R-:W-:Y:S05]  /*0930*/  BSYNC.RECONVERGENT B2 ;  /* 0x0000000000027941 */ /* 0x000fea0003800200 */
.L_x_559:
[----:B------:R-:W-:Y:S01]  /*0940*/  FSETP.GEU.AND P0, PT, R13, R12, PT ;  /* 0x0000000c0d00720b */ /* 0x000fe20003f0e000 */
[----:B------:R-:W-:Y:S01]  /*0950*/  BSSY.RECONVERGENT B2, `(.L_x_561) ;  /* 0x0000011000027945 */ /* 0x000fe20003800200 */
[----:B------:R-:W-:Y:S01]  /*0960*/  LEA.HI.X.SX32 R10, R20, UR9, 0x1, P2 ;  /* 0x00000009140a7c11 */ /* 0x000fe200090f0eff */
        /* <DEDUP_REMOVED lines=15> */
.L_x_562:
[----:B------:R-:W-:Y:S05]  /*0a60*/  BSYNC.RECONVERGENT B2 ;  /* 0x0000000000027941 */ /* 0x000fea0003800200 */
.L_x_561:
[----:B------:R-:W-:Y:S02]  /*0a70*/  VIADD R8, R8, 0x400 ;  /* 0x0000040008087836 */ /* 0x000fe40000000000 */
[----:B------:R-:W-:Y:S02]  /*0a80*/  VIADD R19, R19, 0x400 ;  /* 0x0000040013137836 */ /* 0x000fe40000000000 */
[----:B------:R-:W-:Y:S01]  /*0a90*/  VIADD R18, R18, 0x400 ;  /* 0x0000040012127836 */ /* 0x000fe20000000000 */
[----:B------:R-:W-:Y:S01]  /*0aa0*/  ISETP.GE.AND P0, PT, R8, R3, PT ;  /* 0x000000030800720c */ /* 0x000fe20003f06270 */
[----:B------:R-:W-:Y:S02]  /*0ab0*/  VIADD R20, R20, 0x400 ;  /* 0x0000040014147836 */ /* 0x000fe40000000000 */
[----:B------:R-:W-:-:S10]  /*0ac0*/  VIADD R11, R11, 0x400 ;  /* 0x000004000b0b7836 */ /* 0x000fd40000000000 */
[----:B------:R-:W-:Y:S05]  /*0ad0*/  @!P0 BRA `(.L_x_563) ;  /* 0xfffffff800908947 */ /* 0x000fea000383ffff */
.L_x_549:
[----:B------:R-:W-:Y:S05]  /*0ae0*/  BSYNC.RECONVERGENT B1 ;  /* 0x0000000000017941 */ /* 0x000fea0003800200 */
.L_x_548:
[----:B------:R-:W-:-:S13]  /*0af0*/  ISETP.GE.AND P0, PT, R3, 0x100, PT ;  /* 0x000001000300780c */ /* 0x000fda0003f06270 */
[----:B------:R-:W-:Y:S05]  /*0b00*/  @!P0 BRA `(.L_x_564) ;  /* 0x00000010003c8947 */ /* 0x000fea0003800000 */
[----:B------:R-:W1:Y:S01]  /*0b10*/  S2R R13, SR_LANEID ;  /* 0x00000000000d7919 */ /* 0x000e620000000000 */
[----:B------:R-:W-:Y:S01]  /*0b20*/  BSSY.RECONVERGENT B1, `(.L_x_565) ;  /* 0x0000015000017945 */ /* 0x000fe20003800200 */
[----:B0-----:R-:W-:Y:S01]  /*0b30*/  IMAD.MOV.U32 R5, RZ, RZ, R6 ;  /* 0x000000ffff057224 */ /* 0x001fe200078e0006 */
[----:B-----5:R-:W0:Y:S01]  /*0b40*/  SHFL.DOWN PT, R4, R7, 0x1, 0x1f ;  /* 0x08201f0007047f89 */ /* 0x020e2200000e0000 */
        /* <DEDUP_REMOVED lines=18> */
.L_x_566:
[----:B------:R-:W-:Y:S05]  /*0c70*/  BSYNC.RECONVERGENT B1 ;  /* 0x0000000000017941 */ /* 0x000fea0003800200 */
.L_x_565:
        /* <DEDUP_REMOVED lines=21> */
.L_x_568:
[----:B------:R-:W-:Y:S05]  /*0dd0*/  BSYNC.RECONVERGENT B1 ;  /* 0x0000000000017941 */ /* 0x000fea0003800200 */
.L_x_567:
        /* <DEDUP_REMOVED lines=21> */
.L_x_570:
[----:B------:R-:W-:Y:S05]  /*0f30*/  BSYNC.RECONVERGENT B1 ;  /* 0x0000000000017941 */ /* 0x000fea0003800200 */
.L_x_569:
        /* <DEDUP_REMOVED lines=21> */
.L_x_572:
[----:B------:R-:W-:Y:S05]  /*1090*/  BSYNC.RECONVERGENT B1 ;  /* 0x0000000000017941 */ /* 0x000fea0003800200 */
.L_x_571:
        /* <DEDUP_REMOVED lines=22> */
.L_x_574:
[----:B------:R-:W-:Y:S05]  /*1200*/  BSYNC.RECONVERGENT B1 ;  /* 0x0000000000017941 */ /* 0x000fea0003800200 */
.L_x_573:
        /* <DEDUP_REMOVED lines=12> */
.L_x_576:
[----:B------:R-:W-:Y:S05]  /*12d0*/  BSYNC.RECONVERGENT B1 ;  /* 0x0000000000017941 */ /* 0x000fea0003800200 */
.L_x_575:
        /* <DEDUP_REMOVED lines=31> */
.L_x_579:
[----:B------:R-:W-:Y:S05]  /*14d0*/  BSYNC.RECONVERGENT B1 ;  /* 0x0000000000017941 */ /* 0x000fea0003800200 */
.L_x_578:
        /* <DEDUP_REMOVED lines=18> */
.L_x_581:
[----:B------:R-:W-:Y:S05]  /*1600*/  BSYNC.RECONVERGENT B1 ;  /* 0x0000000000017941 */ /* 0x000fea0003800200 */
.L_x_580:
        /* <DEDUP_REMOVED lines=18> */
.L_x_583:
[----:B------:R-:W-:Y:S05]  /*1730*/  BSYNC.RECONVERGENT B1 ;  /* 0x0000000000017941 */ /* 0x000fea0003800200 */
.L_x_582:
        /* <DEDUP_REMOVED lines=18> */
.L_x_585:
[----:B------:R-:W-:Y:S05]  /*1860*/  BSYNC.RECONVERGENT B1 ;  /* 0x0000000000017941 */ /* 0x000fea0003800200 */
.L_x_584:
        /* <DEDUP_REMOVED lines=18> */
.L_x_587:
[----:B------:R-:W-:Y:S05]  /*1990*/  BSYNC.RECONVERGENT B1 ;  /* 0x0000000000017941 */ /* 0x000fea0003800200 */
.L_x_586:
        /* <DEDUP_REMOVED lines=18> */
.L_x_589:
[----:B------:R-:W-:Y:S05]  /*1ac0*/  BSYNC.RECONVERGENT B1 ;  /* 0x0000000000017941 */ /* 0x000fea0003800200 */
.L_x_588:
        /* <DEDUP_REMOVED lines=19> */
.L_x_564:
[----:B0-----:R-:W-:Y:S01]  /*1c00*/  LOP3.LUT R4, R2, 0x3e0, RZ, 0xc0, !PT ;  /* 0x000003e002047812 */ /* 0x001fe200078ec0ff */
[----:B------:R-:W-:Y:S01]  /*1c10*/  BSSY.RECONVERGENT B1, `(.L_x_590) ;  /* 0x000001b000017945 */ /* 0x000fe20003800200 */
[----:B-----5:R-:W-:Y:S02]  /*1c20*/  IMAD.MOV.U32 R5, RZ, RZ, R7 ;  /* 0x000000ffff057224 */ /* 0x020fe400078e0007 */
[----:B------:R-:W-:Y:S02]  /*1c30*/  IMAD.MOV.U32 R13, RZ, RZ, R6 ;  /* 0x000000ffff0d7224 */ /* 0x000fe400078e0006 */
[----:B------:R-:W-:Y:S01]  /*1c40*/  VIADD R8, R4, 0x20 ;  /* 0x0000002004087836 */ /* 0x000fe20000000000 */
[----:B------:R-:W-:Y:S01]  /*1c50*/  LOP3.LUT R4, RZ, R4, RZ, 0x33, !PT ;  /* 0x00000004ff047212 */ /* 0x000fe200078e33ff */
[----:B------:R-:W-:-:S03]  /*1c60*/  IMAD.MOV.U32 R15, RZ, RZ, R9 ;  /* 0x000000ffff0f7224 */ /* 0x000fc600078e0009 */
[----:B------:R-:W-:Y:S01]  /*1c70*/  ISETP.GT.AND P0, PT, R8, R3, PT ;  /* 0x000000030800720c */ /* 0x000fe20003f04270 */
[----:B------:R-:W-:-:S05]  /*1c80*/  IMAD.IADD R4, R3, 0x1, R4 ;  /* 0x0000000103047824 */ /* 0x000fca00078e0204 */
        /* <DEDUP_REMOVED lines=19> */
.L_x_591:
[----:B------:R-:W-:Y:S05]  /*1dc0*/  BSYNC.RECONVERGENT B1 ;  /* 0x0000000000017941 */ /* 0x000fea0003800200 */
.L_x_590:
        /* <DEDUP_REMOVED lines=22> */
.L_x_593:
[----:B------:R-:W-:Y:S05]  /*1f30*/  BSYNC.RECONVERGENT B1 ;  /* 0x0000000000017941 */ /* 0x000fea0003800200 */
.L_x_592:
        /* <DEDUP_REMOVED lines=22> */
.L_x_595:
[----:B------:R-:W-:Y:S05]  /*20a0*/  BSYNC.RECONVERGENT B1 ;  /* 0x0000000000017941 */ /* 0x000fea0003800200 */
.L_x_594:
        /* <DEDUP_REMOVED lines=22> */
.L_x_597:
[----:B------:R-:W-:Y:S05]  /*2210*/  BSYNC.RECONVERGENT B1 ;  /* 0x0000000000017941 */ /* 0x000fea0003800200 */
.L_x_596:
        /* <DEDUP_REMOVED lines=23> */
.L_x_599:
[----:B------:R-:W-:Y:S05]  /*2390*/  BSYNC.RECONVERGENT B1 ;  /* 0x0000000000017941 */ /* 0x000fea0003800200 */
.L_x_598:
        /* <DEDUP_REMOVED lines=12> */
.L_x_601:
[----:B------:R-:W-:Y:S05]  /*2460*/  BSYNC.RECONVERGENT B1 ;  /* 0x0000000000017941 */ /* 0x000fea0003800200 */
.L_x_600:
[----:B------:R-:W-:Y:S01]  /*2470*/  BAR.SYNC.DEFER_BLOCKING 0x0 ;  /* 0x0000000000007b1d */ /* 0x000fe20000010000 */
[----:B------:R-:W-:-:S13]  /*2480*/  ISETP.NE.AND P2, PT, R2, RZ, PT ;  /* 0x000000ff0200720c */ /* 0x000fda0003f45270 */
[----:B------:R-:W-:Y:S05]  /*2490*/  @P2 BRA `(.L_x_577) ;  /* 0x0000003000fc2947 */ /* 0x000fea0003800000 */
[C---:B------:R-:W-:Y:S01]  /*24a0*/  ISETP.GE.AND P0, PT, R3.reuse, 0x21, PT ;  /* 0x000000210300780c */ /* 0x040fe20003f06270 */
[----:B------:R-:W-:Y:S01]  /*24b0*/  IMAD.MOV.U32 R2, RZ, RZ, R6 ;  /* 0x000000ffff027224 */ /* 0x000fe200078e0006 */
[C---:B------:R-:W-:Y:S01]  /*24c0*/  ISETP.GE.AND P5, PT, R3.reuse, 0x41, PT ;  /* 0x000000410300780c */ /* 0x040fe20003fa6270 */
[----:B0-----:R-:W-:Y:S01]  /*24d0*/  IMAD.MOV.U32 R9, RZ, RZ, R5 ;  /* 0x000000ffff097224 */ /* 0x001fe200078e0005 */
        /* <DEDUP_REMOVED lines=26> */
.L_x_603:
[----:B------:R-:W-:Y:S05]  /*2680*/  BSYNC.RECONVERGENT B1 ;  /* 0x0000000000017941 */ /* 0x000fea0003800200 */
.L_x_602:
        /* <DEDUP_REMOVED lines=26> */
.L_x_605:
[----:B------:R-:W-:Y:S05]  /*2830*/  BSYNC.RECONVERGENT B1 ;  /* 0x0000000000017941 */ /* 0x000fea0003800200 */
.L_x_604:
        /* <DEDUP_REMOVED lines=29> */
.L_x_607:
[----:B------:R-:W-:Y:S05]  /*2a10*/  BSYNC.RECONVERGENT B1 ;  /* 0x0000000000017941 */ /* 0x000fea0003800200 */
.L_x_606:
        /* <DEDUP_REMOVED lines=26> */
.L_x_609:
[----:B------:R-:W-:Y:S05]  /*2bc0*/  BSYNC.RECONVERGENT B1 ;  /* 0x0000000000017941 */ /* 0x000fea0003800200 */
.L_x_608:
        /* <DEDUP_REMOVED lines=26> */
.L_x_611:
[----:B------:R-:W-:Y:S05]  /*2d70*/  BSYNC.RECONVERGENT B1 ;  /* 0x0000000000017941 */ /* 0x000fea0003800200 */
.L_x_610:
        /* <DEDUP_REMOVED lines=26> */
.L_x_613:
[----:B------:R-:W-:Y:S05]  /*2f20*/  BSYNC.RECONVERGENT B1 ;  /* 0x0000000000017941 */ /* 0x000fea0003800200 */
.L_x_612:
[----:B------:R-:W-:Y:S02]  /*2f30*/  IMAD.MOV.U32 R6, RZ, RZ, R3 ;  /* 0x000000ffff067224 */ /* 0x000fe400078e0003 */
[----:B------:R-:W-:Y:S02]  /*2f40*/  IMAD.MOV.U32 R5, RZ, RZ, R7 ;  /* 0x000000ffff057224 */ /* 0x000fe400078e0007 */
[----:B------:R-:W-:Y:S01]  /*2f50*/  IMAD.MOV.U32 R4, RZ, RZ, R8 ;  /* 0x000000ffff047224 */ /* 0x000fe200078e0008 */
[----:B------:R-:W-:Y:S06]  /*2f60*/  @!P6 BRA `(.L_x_577) ;  /* 0x000000280048e947 */ /* 0x000fec0003800000 */
        /* <DEDUP_REMOVED lines=23> */
.L_x_545:
[----:B------:R-:W0:Y:S01]  /*30e0*/  S2R R2, SR_TID.X ;  /* 0x0000000000027919 */ /* 0x000e220000002100 */
[----:B------:R-:W1:Y:S01]  /*30f0*/  LDCU.128 UR12, c[0x0][0x380] ;  /* 0x00007000ff0c77ac */ /* 0x000e620008000c00 */
[----:B------:R-:W-:Y:S02]  /*3100*/  SHF.R.S32.HI R12, RZ, 0x1f, R11 ;  /* 0x0000001fff0c7819 */ /* 0x000fe4000001140b */
[----:B0-----:R-:W-:-:S04]  /*3110*/  IADD3 R3, P0, PT, R11, R2, RZ ;  /* 0x000000020b037210 */ /* 0x001fc80007f1e0ff */
[----:B-1----:R-:W-:Y:S01]  /*3120*/  LEA R4, P1, R3, UR12, 0x2 ;  /* 0x0000000c03047c11 */ /* 0x002fe2000f8210ff */
[----:B------:R-:W-:-:S05]  /*3130*/  IMAD.X R6, RZ, RZ, R12, P0 ;  /* 0x000000ffff067224 */ /* 0x000fca00000e060c */
[----:B------:R-:W-:-:S05]  /*3140*/  LEA.HI.X R5, R3, UR13, R6, 0x2, P1 ;  /* 0x0000000d03057c11 */ /* 0x000fca00088f1406 */
[----:B------:R-:W2:Y:S04]  /*3150*/  LDG.E R3, desc[UR10][R4.64] ;  /* 0x0000000a04037981 */ /* 0x000ea8000c1e1900 */
[----:B------:R-:W2:Y:S04]  /*3160*/  LDG.E R6, desc[UR10][R4.64+0x400] ;  /* 0x0004000a04067981 */ /* 0x000ea8000c1e1900 */
[----:B------:R-:W3:Y:S04]  /*3170*/  LDG.E R7, desc[UR10][R4.64+0x800] ;  /* 0x0008000a04077981 */ /* 0x000ee8000c1e1900 */
[----:B------:R-:W4:Y:S01]  /*3180*/  LDG.E R8, desc[UR10][R4.64+0xc00] ;  /* 0x000c000a04087981 */ /* 0x000f22000c1e1900 */
[C---:B------:R-:W-:Y:S01]  /*3190*/  VIADD R13, R2.reuse, 0x100 ;  /* 0x00000100020d7836 */ /* 0x040fe20000000000 */
[----:B------:R-:W-:Y:S01]  /*31a0*/  IADD3 R11, P3, PT, R11, UR14, RZ ;  /* 0x0000000e0b0b7c10 */ /* 0x000fe2000ff7e0ff */
[----:B------:R-:W-:Y:S01]  /*31b0*/  UMOV UR4, URZ ;  /* 0x000000ff00047c82 */ /* 0x000fe20008000000 */
[----:B------:R-:W-:Y:S01]  /*31c0*/  BSSY.RECONVERGENT B1, `(.L_x_614) ;  /* 0x0000013000017945 */ /* 0x000fe20003800200 */
[----:B------:R0:W5:Y:S02]  /*31d0*/  LDG.E R9, desc[UR10][R4.64+0x1000] ;  /* 0x0010000a04097981 */ /* 0x000164000c1e1900 */
[----:B0-----:R-:W-:-:S02]  /*31e0*/  LOP3.LUT R4, R2, 0x400, RZ, 0xfc, !PT ;  /* 0x0000040002047812 */ /* 0x001fc400078efcff */
[----:B--2---:R-:W-:-:S04]  /*31f0*/  FSETP.GEU.AND P0, PT, R6, R3, PT ;  /* 0x000000030600720b */ /* 0x004fc80003f0e000 */
[----:B------:R-:W-:Y:S01]  /*3200*/  FSEL R6, R6, R3, !P0 ;  /* 0x0000000306067208 */ /* 0x000fe20004000000 */
[----:B------:R-:W-:-:S03]  /*3210*/  VIADD R3, R2, 0x200 ;  /* 0x0000020002037836 */ /* 0x000fc60000000000 */
[----:B---3--:R-:W-:-:S04]  /*3220*/  FSETP.GEU.AND P1, PT, R7, R6, PT ;  /* 0x000000060700720b */ /* 0x008fc80003f2e000 */
[----:B------:R-:W-:Y:S02]  /*3230*/  FSEL R7, R7, R6, !P1 ;  /* 0x0000000607077208 */ /* 0x000fe40004800000 */
[----:B------:R-:W-:Y:S02]  /*3240*/  IADD3.X R6, PT, PT, R12, UR15, RZ, P3, !PT ;  /* 0x0000000f0c067c10 */ /* 0x000fe40009ffe4ff */
[----:B----4-:R-:W-:Y:S01]  /*3250*/  FSETP.GEU.AND P2, PT, R7, R8, PT ;  /* 0x000000080700720b */ /* 0x010fe20003f4e000 */
[----:B------:R-:W-:-:S04]  /*3260*/  IMAD.MOV.U32 R12, RZ, RZ, R7 ;  /* 0x000000ffff0c7224 */ /* 0x000fc800078e0007 */
[----:B------:R-:W-:-:S05]  /*3270*/  @P1 SEL R3, R13, R2, !P0 ;  /* 0x000000020d031207 */ /* 0x000fca0004000000 */
[----:B------:R-:W-:-:S03]  /*3280*/  IMAD.MOV.U32 R5, RZ, RZ, R3 ;  /* 0x000000ffff057224 */ /* 0x000fc600078e0003 */
[----:B------:R-:W-:Y:S05]  /*3290*/  @!P2 BRA `(.L_x_615) ;  /* 0x000000000014a947 */ /* 0x000fea0003800000 */
[----:B------:R-:W-:Y:S01]  /*32a0*/  FSETP.GEU.AND P0, PT, R8, R7, PT ;  /* 0x000000070800720b */ /* 0x000fe20003f0e000 */
[----:B------:R-:W-:Y:S02]  /*32b0*/  IMAD.MOV.U32 R12, RZ, RZ, R8 ;  /* 0x000000ffff0c7224 */ /* 0x000fe400078e0008 */
[----:B------:R-:W-:-:S10]  /*32c0*/  VIADD R5, R2, 0x300 ;  /* 0x0000030002057836 */ /* 0x000fd40000000000 */
[----:B------:R-:W-:Y:S02]  /*32d0*/  @P0 IMAD.MOV.U32 R12, RZ, RZ, R7 ;  /* 0x000000ffff0c0224 */ /* 0x000fe400078e0007 */
[----:B------:R-:W-:-:S07]  /*32e0*/  @P0 IMAD.MOV.U32 R5, RZ, RZ, R3 ;  /* 0x000000ffff050224 */ /* 0x000fce00078e0003 */
.L_x_615:
[----:B------:R-:W-:Y:S05]  /*32f0*/  BSYNC.RECONVERGENT B1 ;  /* 0x0000000000017941 */ /* 0x000fea0003800200 */
.L_x_614:
[----:B-----5:R-:W-:Y:S01]  /*3300*/  FSETP.GEU.AND P0, PT, R12, R9, PT ;  /* 0x000000090c00720b */ /* 0x020fe20003f0e000 */
[----:B------:R-:W-:Y:S01]  /*3310*/  BSSY.RECONVERGENT B1, `(.L_x_616) ;  /* 0x0000014000017945 */ /* 0x000fe20003800200 */
[-C--:B------:R-:W-:Y:S01]  /*3320*/  IADD3 R13, P3, PT, R5, R11.reuse, RZ ;  /* 0x0000000b050d7210 */ /* 0x080fe20007f7e0ff */
[----:B------:R-:W-:Y:S01]  /*3330*/  IMAD.MOV.U32 R3, RZ, RZ, R12 ;  /* 0x000000ffff037224 */ /* 0x000fe200078e000c */
[----:B------:R-:W-:Y:S02]  /*3340*/  IADD3 R8, P1, PT, R4, R11, RZ ;  /* 0x0000000b04087210 */ /* 0x000fe40007f3e0ff */
[----:B------:R-:W-:Y:S02]  /*3350*/  IADD3.X R14, PT, PT, R6, UR4, RZ, P3, !PT ;  /* 0x00000004060e7c10 */ /* 0x000fe40009ffe4ff */
[----:B------:R-:W-:Y:S01]  /*3360*/  ISETP.LE.AND P2, PT, R10, UR6, PT ;  /* 0x000000060a007c0c */ /* 0x000fe2000bf43270 */
[----:B------:R-:W-:Y:S02]  /*3370*/  IMAD.X R11, RZ, RZ, R6, P1 ;  /* 0x000000ffff0b7224 */ /* 0x000fe400008e0606 */
[----:B------:R-:W-:-:S02]  /*3380*/  IMAD.MOV.U32 R6, RZ, RZ, R13 ;  /* 0x000000ffff067224 */ /* 0x000fc400078e000d */
[----:B------:R-:W-:Y:S01]  /*3390*/  IMAD.MOV.U32 R7, RZ, RZ, R14 ;  /* 0x000000ffff077224 */ /* 0x000fe200078e000e */
[----:B------:R-:W-:Y:S07]  /*33a0*/  @!P0 BRA `(.L_x_617) ;  /* 0x0000000000288947 */ /* 0x000fee0003800000 */
        /* <DEDUP_REMOVED lines=10> */
.L_x_617:
[----:B------:R-:W-:Y:S05]  /*3450*/  BSYNC.RECONVERGENT B1 ;  /* 0x0000000000017941 */ /* 0x000fea0003800200 */
.L_x_616:
        /* <DEDUP_REMOVED lines=12> */
[----:B------:R-:W-:-:S05]  /*3520*/  IMAD.MOV.U32 R9, RZ, RZ, 0x500 ;  /* 0x00000500ff097424 */ /* 0x000fca00078e00ff */
[----:B------:R-:W2:Y:S01]  /*3530*/  ATOMG.E.ADD.STRONG.GPU PT, R8, desc[UR10][R4.64], R9 ;  /* 0x80000009040879a8 */ /* 0x000ea200081ef10a */
[----:B------:R-:W0:Y:S01]  /*3540*/  S2UR UR5, SR_CgaCtaId ;  /* 0x00000000000579c3 */ /* 0x000e220000008800 */
[----:B------:R-:W-:Y:S02]  /*3550*/  UMOV UR4, 0x400 ;  /* 0x0000040000047882 */ /* 0x000fe40000000000 */
[----:B0-----:R-:W-:Y:S01]  /*3560*/  ULEA UR4, UR5, UR4, 0x18 ;  /* 0x0000000405047291 */ /* 0x001fe2000f8ec0ff */
[----:B--2---:R-:W-:-:S08]  /*3570*/  VIADD R8, R8, UR6 ;  /* 0x0000000608087c36 */ /* 0x004fd00008000000 */
[----:B------:R0:W-:Y:S03]  /*3580*/  STS [UR4+0x98], R8 ;  /* 0x00009808ff007988 */ /* 0x0001e60008000804 */
.L_x_620:
[----:B------:R-:W-:Y:S05]  /*3590*/  BSYNC.RECONVERGENT B1 ;  /* 0x0000000000017941 */ /* 0x000fea0003800200 */
.L_x_619:
[----:B------:R-:W1:Y:S08]  /*35a0*/  S2UR UR5, SR_CgaCtaId ;  /* 0x00000000000579c3 */ /* 0x000e700000008800 */
[----:B------:R-:W-:Y:S06]  /*35b0*/  BAR.SYNC.DEFER_BLOCKING 0x0 ;  /* 0x0000000000007b1d */ /* 0x000fec0000010000 */
[----:B------:R-:W-:Y:S01]  /*35c0*/  UMOV UR4, 0x400 ;  /* 0x0000040000047882 */ /* 0x000fe20000000000 */
[----:B------:R-:W2:Y:S01]  /*35d0*/  LDCU UR7, c[0x0][0x398] ;  /* 0x00007300ff0777ac */ /* 0x000ea20008000800 */
[----:B------:R-:W3:Y:S01]  /*35e0*/  LDCU.128 UR12, c[0x0][0x380] ;  /* 0x00007000ff0c77ac */ /* 0x000ee20008000c00 */
[----:B-1----:R-:W-:-:S06]  /*35f0*/  ULEA UR4, UR5, UR4, 0x18 ;  /* 0x0000000405047291 */ /* 0x002fcc000f8ec0ff */
[----:B0-----:R-:W-:-:S05]  /*3600*/  IMAD.U32 R8, RZ, RZ, UR4 ;  /* 0x00000004ff087e24 */ /* 0x001fca000f8e00ff */
[----:B------:R-:W0:Y:S02]  /*3610*/  LDS R11, [R8+0x98] ;  /* 0x00009800080b7984 */ /* 0x000e240000000800 */
[----:B0-----:R-:W-:-:S05]  /*3620*/  VIADD R9, R11, 0x500 ;  /* 0x000005000b097836 */ /* 0x001fca0000000000 */
[----:B------:R-:W-:-:S13]  /*3630*/  ISETP.GT.AND P0, PT, R9, R10, PT ;  /* 0x0000000a0900720c */ /* 0x000fda0003f04270 */
[----:B--23--:R-:W-:Y:S05]  /*3640*/  @P0 BRA `(.L_x_621) ;  /* 0x0000000800080947 */ /* 0x00cfea0003800000 */
[----:B------:R-:W-:Y:S01]  /*3650*/  BSSY.RECONVERGENT B1, `(.L_x_621) ;  /* 0x0000081000017945 */ /* 0x000fe20003800200 */
.L_x_634:
[----:B------:R-:W-:-:S04]  /*3660*/  IADD3 R13, P0, PT, R2, R11, RZ ;  /* 0x0000000b020d7210 */ /* 0x000fc80007f1e0ff */
[----:B------:R-:W-:Y:S02]  /*3670*/  LEA.HI.X.SX32 R12, R11, RZ, 0x1, P0 ;  /* 0x000000ff0b0c7211 */ /* 0x000fe400000f0eff */
[----:B------:R-:W-:-:S04]  /*3680*/  LEA R14, P0, R13, UR12, 0x2 ;  /* 0x0000000c0d0e7c11 */ /* 0x000fc8000f8010ff */
[----:B------:R-:W-:-:S05]  /*3690*/  LEA.HI.X R15, R13, UR13, R12, 0x2, P0 ;  /* 0x0000000d0d0f7c11 */ /* 0x000fca00080f140c */
[----:B------:R-:W2:Y:S04]  /*36a0*/  LDG.E R20, desc[UR10][R14.64] ;  /* 0x0000000a0e147981 */ /* 0x000ea8000c1e1900 */
[----:B------:R0:W5:Y:S04]  /*36b0*/  LDG.E R21, desc[UR10][R14.64+0x400] ;  /* 0x0004000a0e157981 */ /* 0x000168000c1e1900 */
[----:B------:R0:W5:Y:S04]  /*36c0*/  LDG.E R11, desc[UR10][R14.64+0x800] ;  /* 0x0008000a0e0b7981 */ /* 0x000168000c1e1900 */
[----:B------:R0:W5:Y:S04]  /*36d0*/  LDG.E R9, desc[UR10][R14.64+0xc00] ;  /* 0x000c000a0e097981 */ /* 0x000168000c1e1900 */
[----:B------:R0:W5:Y:S01]  /*36e0*/  LDG.E R10, desc[UR10][R14.64+0x1000] ;  /* 0x0010000a0e0a7981 */ /* 0x000162000c1e1900 */
[----:B------:R-:W-:Y:S01]  /*36f0*/  IADD3 R13, P1, PT, R13, UR14, RZ ;  /* 0x0000000e0d0d7c10 */ /* 0x000fe2000ff3e0ff */
[----:B------:R-:W-:Y:S01]  /*3700*/  BSSY.RECONVERGENT B2, `(.L_x_622) ;  /* 0x0000012000027945 */ /* 0x000fe20003800200 */
[----:B------:R-:W-:-:S02]  /*3710*/  IMAD.MOV.U32 R16, RZ, RZ, R3 ;  /* 0x000000ffff107224 */ /* 0x000fc400078e0003 */
[----:B------:R-:W-:Y:S01]  /*3720*/  IMAD.MOV.U32 R18, RZ, RZ, R6 ;  /* 0x000000ffff127224 */ /* 0x000fe200078e0006 */
[----:B------:R-:W-:Y:S01]  /*3730*/  IADD3.X R12, PT, PT, R12, UR15, RZ, P1, !PT ;  /* 0x0000000f0c0c7c10 */ /* 0x000fe20008ffe4ff */
        /* <DEDUP_REMOVED lines=14> */
.L_x_623:
[----:B------:R-:W-:Y:S05]  /*3820*/  BSYNC.RECONVERGENT B2 ;  /* 0x0000000000027941 */ /* 0x000fea0003800200 */
.L_x_622:
        /* <DEDUP_REMOVED lines=19> */
.L_x_625:
[----:B------:R-:W-:Y:S05]  /*3960*/  BSYNC.RECONVERGENT B2 ;  /* 0x0000000000027941 */ /* 0x000fea0003800200 */
.L_x_624:
        /* <DEDUP_REMOVED lines=19> */
.L_x_627:
[----:B------:R-:W-:Y:S05]  /*3aa0*/  BSYNC.RECONVERGENT B2 ;  /* 0x0000000000027941 */ /* 0x000fea0003800200 */
.L_x_626:
        /* <DEDUP_REMOVED lines=19> */
.L_x_629:
[----:B------:R-:W-:Y:S05]  /*3be0*/  BSYNC.RECONVERGENT B2 ;  /* 0x0000000000027941 */ /* 0x000fea0003800200 */
.L_x_628:
        /* <DEDUP_REMOVED lines=19> */
.L_x_631:
[----:B------:R-:W-:Y:S05]  /*3d20*/  BSYNC.RECONVERGENT B2 ;  /* 0x0000000000027941 */ /* 0x000fea0003800200 */
.L_x_630:
[----:B------:R-:W-:Y:S01]  /*3d30*/  BAR.SYNC.DEFER_BLOCKING 0x0 ;  /* 0x0000000000007b1d */ /* 0x000fe20000010000 */
[----:B------:R-:W-:-:S05]  /*3d40*/  ISETP.NE.AND P0, PT, R2, RZ, PT ;  /* 0x000000ff0200720c */ /* 0x000fca0003f05270 */
[----:B------:R-:W-:Y:S08]  /*3d50*/  BSSY.RECONVERGENT B2, `(.L_x_632) ;  /* 0x000000a000027945 */ /* 0x000ff00003800200 */
[----:B------:R-:W-:Y:S05]  /*3d60*/  @P0 BRA `(.L_x_633) ;  /* 0x0000000000200947 */ /* 0x000fea0003800000 */
[----:B------:R-:W-:-:S05]  /*3d70*/  IMAD.MOV.U32 R11, RZ, RZ, 0x500 ;  /* 0x00000500ff0b7424 */ /* 0x000fca00078e00ff */
[----:B------:R-:W2:Y:S01]  /*3d80*/  ATOMG.E.ADD.STRONG.GPU PT, R8, desc[UR10][R4.64], R11 ;  /* 0x8000000b040879a8 */ /* 0x000ea200081ef10a */
[----:B------:R-:W0:Y:S01]  /*3d90*/  S2UR UR5, SR_CgaCtaId ;  /* 0x00000000000579c3 */ /* 0x000e220000008800 */
[----:B------:R-:W-:Y:S02]  /*3da0*/  UMOV UR4, 0x400 ;  /* 0x0000040000047882 */ /* 0x000fe40000000000 */
[----:B0-----:R-:W-:Y:S01]  /*3db0*/  ULEA UR4, UR5, UR4, 0x18 ;  /* 0x0000000405047291 */ /* 0x001fe2000f8ec0ff */
[----:B--2---:R-:W-:-:S05]  /*3dc0*/  VIADD R9, R8, UR6 ;  /* 0x0000000608097c36 */ /* 0x004fca0008000000 */
[----:B------:R-:W-:-:S05]  /*3dd0*/  IMAD.U32 R8, RZ, RZ, UR4 ;  /* 0x00000004ff087e24 */ /* 0x000fca000f8e00ff */
[----:B------:R0:W-:Y:S02]  /*3de0*/  STS [R8+0x98], R9 ;  /* 0x0000980908007388 */ /* 0x0001e40000000800 */
.L_x_633:
[----:B------:R-:W-:Y:S05]  /*3df0*/  BSYNC.RECONVERGENT B2 ;  /* 0x0000000000027941 */ /* 0x000fea0003800200 */
.L_x_632:
[----:B------:R-:W-:Y:S01]  /*3e00*/  BAR.SYNC.DEFER_BLOCKING 0x0 ;  /* 0x0000000000007b1d */ /* 0x000fe20000010000 */
[----:B------:R-:W-:-:S05]  /*3e10*/  IMAD.U32 R10, RZ, RZ, UR7 ;  /* 0x00000007ff0a7e24 */ /* 0x000fca000f8e00ff */
[----:B------:R-:W0:Y:S02]  /*3e20*/  LDS R11, [R8+0x98] ;  /* 0x00009800080b7984 */ /* 0x000e240000000800 */
[----:B0-----:R-:W-:-:S05]  /*3e30*/  VIADD R9, R11, 0x500 ;  /* 0x000005000b097836 */ /* 0x001fca0000000000 */
[----:B------:R-:W-:-:S13]  /*3e40*/  ISETP.GT.AND P0, PT, R9, R10, PT ;  /* 0x0000000a0900720c */ /* 0x000fda0003f04270 */
[----:B------:R-:W-:Y:S05]  /*3e50*/  @!P0 BRA `(.L_x_634) ;  /* 0xfffffff800008947 */ /* 0x000fea000383ffff */
[----:B------:R-:W-:Y:S05]  /*3e60*/  BSYNC.RECONVERGENT B1 ;  /* 0x0000000000017941 */ /* 0x000fea0003800200 */
.L_x_621:
[----:B------:R-:W-:Y:S01]  /*3e70*/  ISETP.GE.AND P0, PT, R11, R10, PT ;  /* 0x0000000a0b00720c */ /* 0x000fe20003f06270 */
[----:B------:R-:W0:Y:S01]  /*3e80*/  LDCU.64 UR6, c[0x0][0x388] ;  /* 0x00007100ff0677ac */ /* 0x000e220008000a00 */
[----:B------:R-:W-:Y:S01]  /*3e90*/  BSSY.RECONVERGENT B1, `(.L_x_618) ;  /* 0x0000094000017945 */ /* 0x000fe20003800200 */
[----:B------:R-:W1:Y:S10]  /*3ea0*/  LDCU.64 UR4, c[0x0][0x388] ;  /* 0x00007100ff0477ac */ /* 0x000e740008000a00 */
[----:B------:R-:W-:Y:S05]  /*3eb0*/  @P0 BRA `(.L_x_635) ;  /* 0x0000000800440947 */ /* 0x000fea0003800000 */
[----:B------:R-:W-:-:S05]  /*3ec0*/  IMAD.IADD R9, R10, 0x1, -R11 ;  /* 0x000000010a097824 */ /* 0x000fca00078e0a0b */
[----:B------:R-:W-:-:S13]  /*3ed0*/  ISETP.GE.AND P0, PT, R2, R9, PT ;  /* 0x000000090200720c */ /* 0x000fda0003f06270 */
[----:B------:R-:W-:Y:S05]  /*3ee0*/  @P0 BRA `(.L_x_635) ;  /* 0x0000000800380947 */ /* 0x000fea0003800000 */
[----:B------:R-:W-:Y:S01]  /*3ef0*/  LOP3.LUT R4, RZ, R2, RZ, 0x33, !PT ;  /* 0x00000002ff047212 */ /* 0x000fe200078e33ff */
[----:B------:R-:W-:Y:S01]  /*3f00*/  BSSY.RECONVERGENT B2, `(.L_x_636) ;  /* 0x0000027000027945 */ /* 0x000fe20003800200 */
[----:B------:R-:W-:Y:S02]  /*3f10*/  IMAD.MOV.U32 R8, RZ, RZ, R2 ;  /* 0x000000ffff087224 */ /* 0x000fe400078e0002 */
[----:B------:R-:W-:-:S04]  /*3f20*/  IADD3 R16, PT, PT, -R11, R10, R4 ;  /* 0x0000000a0b107210 */ /* 0x000fc80007ffe104 */
[----:B------:R-:W-:-:S04]  /*3f30*/  LOP3.LUT R4, R16, 0x300, RZ, 0xc0, !PT ;  /* 0x0000030010047812 */ /* 0x000fc800078ec0ff */
[----:B------:R-:W-:-:S13]  /*3f40*/  ISETP.NE.AND P0, PT, R4, 0x300, PT ;  /* 0x000003000400780c */ /* 0x000fda0003f05270 */
[----:B------:R-:W-:Y:S05]  /*3f50*/  @!P0 BRA `(.L_x_637) ;  /* 0x0000000000848947 */ /* 0x000fea0003800000 */
[----:B------:R-:W2:Y:S01]  /*3f60*/  LDC.64 R4, c[0x0][0x380] ;  /* 0x0000e000ff047b82 */ /* 0x000ea20000000a00 */
[----:B------:R-:W-:Y:S01]  /*3f70*/  LEA.HI R8, R16, 0x1, RZ, 0x18 ;  /* 0x0000000110087811 */ /* 0x000fe200078fc0ff */
[----:B------:R-:W-:-:S03]  /*3f80*/  IMAD.IADD R15, R2, 0x1, R11 ;  /* 0x00000001020f7824 */ /* 0x000fc600078e020b */
[----:B------:R-:W-:Y:S01]  /*3f90*/  LOP3.LUT R10, R8, 0x3, RZ, 0xc0, !PT ;  /* 0x00000003080a7812 */ /* 0x000fe200078ec0ff */
[----:B------:R-:W-:-:S04]  /*3fa0*/  IMAD.MOV.U32 R8, RZ, RZ, R2 ;  /* 0x000000ffff087224 */ /* 0x000fc800078e0002 */
[----:B------:R-:W-:-:S07]  /*3fb0*/  IMAD.MOV R10, RZ, RZ, -R10 ;  /* 0x000000ffff0a7224 */ /* 0x000fce00078e0a0a */
.L_x_640:
[----:B--2---:R-:W-:-:S05]  /*3fc0*/  IMAD.WIDE R12, R15, 0x4, R4 ;  /* 0x000000040f0c7825 */ /* 0x004fca00078e0204 */
[----:B------:R-:W2:Y:S01]  /*3fd0*/  LDG.E R20, desc[UR10][R12.64] ;  /* 0x0000000a0c147981 */ /* 0x000ea2000c1e1900 */
[----:B------:R-:W-:Y:S01]  /*3fe0*/  VIADD R10, R10, 0x1 ;  /* 0x000000010a0a7836 */ /* 0x000fe20000000000 */
[C---:B-1----:R-:W-:Y:S01]  /*3ff0*/  IADD3 R18, P1, PT, R15.reuse, UR4, RZ ;  /* 0x000000040f127c10 */ /* 0x042fe2000ff3e0ff */
[----:B------:R-:W-:Y:S03]  /*4000*/  BSSY.RECONVERGENT B3, `(.L_x_638) ;  /* 0x0000013000037945 */ /* 0x000fe60003800200 */
[----:B------:R-:W-:Y:S02]  /*4010*/  ISETP.NE.AND P2, PT, R10, RZ, PT ;  /* 0x000000ff0a00720c */ /* 0x000fe40003f45270 */
[----:B------:R-:W-:Y:S02]  /*4020*/  LEA.HI.X.SX32 R17, R15, UR5, 0x1, P1 ;  /* 0x000000050f117c11 */ /* 0x000fe400088f0eff */
        /* <DEDUP_REMOVED lines=16> */
.L_x_639:
[----:B0-----:R-:W-:Y:S05]  /*4130*/  BSYNC.RECONVERGENT B3 ;  /* 0x0000000000037941 */ /* 0x001fea0003800200 */
.L_x_638:
[----:B------:R-:W-:Y:S02]  /*4140*/  VIADD R8, R8, 0x100 ;  /* 0x0000010008087836 */ /* 0x000fe40000000000 */
[----:B------:R-:W-:Y:S01]  /*4150*/  VIADD R15, R15, 0x100 ;  /* 0x000001000f0f7836 */ /* 0x000fe20000000000 */
[----:B------:R-:W-:Y:S06]  /*4160*/  @P2 BRA `(.L_x_640) ;  /* 0xfffffffc00942947 */ /* 0x000fec000383ffff */
.L_x_637:
[----:B01----:R-:W-:Y:S05]  /*4170*/  BSYNC.RECONVERGENT B2 ;  /* 0x0000000000027941 */ /* 0x003fea0003800200 */
.L_x_636:
        /* <DEDUP_REMOVED lines=9> */
.L_x_649:
[----:B------:R-:W-:-:S05]  /*4210*/  IMAD.WIDE R14, R11, 0x4, R4 ;  /* 0x000000040b0e7825 */ /* 0x000fca00078e0204 */
[----:B------:R-:W2:Y:S04]  /*4220*/  LDG.E R24, desc[UR10][R14.64+-0x800] ;  /* 0xfff8000a0e187981 */ /* 0x000ea8000c1e1900 */
[----:B------:R0:W5:Y:S04]  /*4230*/  LDG.E R26, desc[UR10][R14.64+-0x400] ;  /* 0xfffc000a0e1a7981 */ /* 0x000168000c1e1900 */
        /* <DEDUP_REMOVED lines=21> */
.L_x_642:
[----:B------:R-:W-:Y:S05]  /*4390*/  BSYNC.RECONVERGENT B2 ;  /* 0x0000000000027941 */ /* 0x000fea0003800200 */
.L_x_641:
        /* <DEDUP_REMOVED lines=19> */
.L_x_644:
[----:B------:R-:W-:Y:S05]  /*44d0*/  BSYNC.RECONVERGENT B2 ;  /* 0x0000000000027941 */ /* 0x000fea0003800200 */
.L_x_643:
[----:B------:R-:W-:Y:S01]  /*44e0*/  FSETP.GEU.AND P0, PT, R3, R10, PT ;  /* 0x0000000a0300720b */ /* 0x000fe20003f0e000 */
[----:B------:R-:W-:Y:S01]  /*44f0*/  BSSY.RECONVERGENT B2, `(.L_x_645) ;  /* 0x0000013000027945 */ /* 0x000fe20003800200 */
[C---:B------:R-:W-:Y:S01]  /*4500*/  IADD3 R17, P1, PT, R19.reuse, UR6, RZ ;  /* 0x0000000613117c10 */ /* 0x040fe2000ff3e0ff */
        /* <DEDUP_REMOVED lines=17> */
.L_x_646:
[----:B------:R-:W-:Y:S05]  /*4620*/  BSYNC.RECONVERGENT B2 ;  /* 0x0000000000027941 */ /* 0x000fea0003800200 */
.L_x_645:
        /* <DEDUP_REMOVED lines=18> */
.L_x_648:
[----:B------:R-:W-:Y:S05]  /*4750*/  BSYNC.RECONVERGENT B2 ;  /* 0x0000000000027941 */ /* 0x000fea0003800200 */
.L_x_647:
[----:B------:R-:W-:Y:S02]  /*4760*/  VIADD R8, R8, 0x400 ;  /* 0x0000040008087836 */ /* 0x000fe40000000000 */
[----:B------:R-:W-:Y:S02]  /*4770*/  VIADD R20, R20, 0x400 ;  /* 0x0000040014147836 */ /* 0x000fe40000000000 */
[----:B------:R-:W-:Y:S01]  /*4780*/  VIADD R19, R19, 0x400 ;  /* 0x0000040013137836 */ /* 0x000fe20000000000 */
[----:B------:R-:W-:Y:S01]  /*4790*/  ISETP.GE.AND P0, PT, R8, R9, PT ;  /* 0x000000090800720c */ /* 0x000fe20003f06270 */
[----:B------:R-:W-:Y:S02]  /*47a0*/  VIADD R18, R18, 0x400 ;  /* 0x0000040012127836 */ /* 0x000fe40000000000 */
[----:B------:R-:W-:-:S10]  /*47b0*/  VIADD R11, R11, 0x400 ;  /* 0x000004000b0b7836 */ /* 0x000fd40000000000 */
[----:B------:R-:W-:Y:S05]  /*47c0*/  @!P0 BRA `(.L_x_649) ;  /* 0xfffffff800908947 */ /* 0x000fea000383ffff */
.L_x_635:
[----:B01----:R-:W-:Y:S05]  /*47d0*/  BSYNC.RECONVERGENT B1 ;  /* 0x0000000000017941 */ /* 0x003fea0003800200 */
.L_x_618:
        /* <DEDUP_REMOVED lines=22> */
.L_x_651:
[----:B------:R-:W-:Y:S05]  /*4940*/  BSYNC.RECONVERGENT B1 ;  /* 0x0000000000017941 */ /* 0x000fea0003800200 */
.L_x_650:
        /* <DEDUP_REMOVED lines=21> */
.L_x_653:
[----:B------:R-:W-:Y:S05]  /*4aa0*/  BSYNC.RECONVERGENT B1 ;  /* 0x0000000000017941 */ /* 0x000fea0003800200 */
.L_x_652:
        /* <DEDUP_REMOVED lines=21> */
.L_x_655:
[----:B------:R-:W-:Y:S05]  /*4c00*/  BSYNC.RECONVERGENT B1 ;  /* 0x0000000000017941 */ /* 0x000fea0003800200 */
.L_x_654:
        /* <DEDUP_REMOVED lines=21> */
.L_x_657:
[----:B------:R-:W-:Y:S05]  /*4d60*/  BSYNC.RECONVERGENT B1 ;  /* 0x0000000000017941 */ /* 0x000fea0003800200 */
.L_x_656:
        /* <DEDUP_REMOVED lines=22> */
.L_x_659:
[----:B------:R-:W-:Y:S05]  /*4ed0*/  BSYNC.RECONVERGENT B1 ;  /* 0x0000000000017941 */ /* 0x000fea0003800200 */
.L_x_658:
        /* <DEDUP_REMOVED lines=12> */
.L_x_661:
[----:B------:R-:W-:Y:S05]  /*4fa0*/  BSYNC.RECONVERGENT B1 ;  /* 0x0000000000017941 */ /* 0x000fea0003800200 */
.L_x_660:
[----:B------:R-:W-:Y:S01]  /*4fb0*/  BAR.SYNC.DEFER_BLOCKING 0x0 ;  /* 0x0000000000007b1d */ /* 0x000fe20000010000 */
[----:B------:R-:W-:-:S13]  /*4fc0*/  ISETP.NE.AND P2, PT, R2, RZ, PT ;  /* 0x000000ff0200720c */ /* 0x000fda0003f45270 */
[----:B------:R-:W-:Y:S05]  /*4fd0*/  @P2 BRA `(.L_x_577) ;  /* 0x00000008002c2947 */ /* 0x000fea0003800000 */
[----:B------:R-:W1:Y:S01]  /*4fe0*/  S2R R2, SR_CgaCtaId ;  /* 0x0000000000027919 */ /* 0x000e620000008800 */
[----:B------:R-:W-:Y:S01]  /*4ff0*/  MOV R7, 0x400 ;  /* 0x0000040000077802 */ /* 0x000fe20000000f00 */
[----:B------:R-:W-:Y:S01]  /*5000*/  BSSY.RECONVERGENT B1, `(.L_x_662) ;  /* 0x0000019000017945 */ /* 0x000fe20003800200 */
[----:B------:R-:W-:Y:S02]  /*5010*/  IMAD.MOV.U32 R12, RZ, RZ, R6 ;  /* 0x000000ffff0c7224 */ /* 0x000fe400078e0006 */
[----:B------:R-:W-:Y:S02]  /*5020*/  IMAD.MOV.U32 R10, RZ, RZ, R5 ;  /* 0x000000ffff0a7224 */ /* 0x000fe400078e0005 */
[----:B------:R-:W-:Y:S01]  /*5030*/  IMAD.MOV.U32 R14, RZ, RZ, R4 ;  /* 0x000000ffff0e7224 */ /* 0x000fe200078e0004 */
[----:B-1----:R-:W-:-:S05]  /*5040*/  LEA R7, R2, R7, 0x18 ;  /* 0x0000000702077211 */ /* 0x002fca00078ec0ff */
[----:B------:R-:W1:Y:S04]  /*5050*/  LDS R13, [R7+0x18] ;  /* 0x00001800070d7984 */ /* 0x000e680000000800 */
[----:B------:R2:W3:Y:S04]  /*5060*/  LDS R15, [R7+0x28] ;  /* 0x00002800070f7984 */ /* 0x0004e80000000800 */
[----:B------:R2:W4:Y:S04]  /*5070*/  LDS R17, [R7+0x38] ;  /* 0x0000380007117984 */ /* 0x0005280000000800 */
[----:B0-----:R2:W0:Y:S04]  /*5080*/  LDS R9, [R7+0x48] ;  /* 0x0000480007097984 */ /* 0x0014280000000800 */
[----:B------:R2:W0:Y:S04]  /*5090*/  LDS R8, [R7+0x58] ;  /* 0x0000580007087984 */ /* 0x0004280000000800 */
[----:B------:R2:W0:Y:S04]  /*50a0*/  LDS R3, [R7+0x68] ;  /* 0x0000680007037984 */ /* 0x0004280000000800 */
[----:B------:R2:W0:Y:S01]  /*50b0*/  LDS R2, [R7+0x78] ;  /* 0x0000780007027984 */ /* 0x0004220000000800 */
[----:B-1----:R-:W-:-:S13]  /*50c0*/  FSETP.GEU.AND P0, PT, R6, R13, PT ;  /* 0x0000000d0600720b */ /* 0x002fda0003f0e000 */
[----:B--234-:R-:W-:Y:S05]  /*50d0*/  @!P0 BRA `(.L_x_663) ;  /* 0x00000000002c8947 */ /* 0x01cfea0003800000 */
[----:B------:R-:W1:Y:S01]  /*50e0*/  LDS.64 R10, [R7+0x20] ;  /* 0x00002000070a7984 */ /* 0x000e620000000a00 */
[----:B------:R-:W-:Y:S01]  /*50f0*/  FSETP.GEU.AND P3, PT, R13, R6, PT ;  /* 0x000000060d00720b */ /* 0x000fe20003f6e000 */
[----:B------:R-:W-:-:S12]  /*5100*/  IMAD.MOV.U32 R12, RZ, RZ, R13 ;  /* 0x000000ffff0c7224 */ /* 0x000fd800078e000d */
[CC--:B-1----:R-:W-:Y:S01]  /*5110*/  @P3 ISETP.GE.U32.AND P0, PT, R5.reuse, R10.reuse, PT ;  /* 0x0000000a0500320c */ /* 0x0c2fe20003f06070 */
[----:B------:R-:W-:Y:S01]  /*5120*/  IMAD.MOV.U32 R14, RZ, RZ, R11 ;  /* 0x000000ffff0e7224 */ /* 0x000fe200078e000b */
[CC--:B------:R-:W-:Y:S02]  /*5130*/  @P3 ISETP.LT.U32.AND P1, PT, R5.reuse, R10.reuse, PT ;  /* 0x0000000a0500320c */ /* 0x0c0fe40003f21070 */
[CC--:B------:R-:W-:Y:S02]  /*5140*/  @P3 ISETP.GE.AND.EX P0, PT, R4.reuse, R11.reuse, PT, P0 ;  /* 0x0000000b0400320c */ /* 0x0c0fe40003f06300 */
[----:B------:R-:W-:Y:S02]  /*5150*/  @P3 ISETP.LT.AND.EX P1, PT, R4, R11, PT, P1 ;  /* 0x0000000b0400320c */ /* 0x000fe40003f21310 */
[----:B------:R-:W-:Y:S02]  /*5160*/  @P3 FSEL R12, R6, R13, !P0 ;  /* 0x0000000d060c3208 */ /* 0x000fe40004000000 */
[----:B------:R-:W-:-:S02]  /*5170*/  @P3 SEL R10, R5, R10, P1 ;  /* 0x0000000a050a3207 */ /* 0x000fc40000800000 */
[----:B------:R-:W-:-:S07]  /*5180*/  @P3 SEL R14, R4, R11, P1 ;  /* 0x0000000b040e3207 */ /* 0x000fce0000800000 */
.L_x_663:
[----:B------:R-:W-:Y:S05]  /*5190*/  BSYNC.RECONVERGENT B1 ;  /* 0x0000000000017941 */ /* 0x000fea0003800200 */
.L_x_662:
[----:B------:R-:W-:Y:S01]  /*51a0*/  FSETP.GEU.AND P0, PT, R12, R15, PT ;  /* 0x0000000f0c00720b */ /* 0x000fe20003f0e000 */
[----:B------:R-:W-:Y:S01]  /*51b0*/  BSSY.RECONVERGENT B1, `(.L_x_664) ;  /* 0x0000010000017945 */ /* 0x000fe20003800200 */
[----:B------:R-:W-:Y:S02]  /*51c0*/  IMAD.MOV.U32 R6, RZ, RZ, R12 ;  /* 0x000000ffff067224 */ /* 0x000fe400078e000c */
[----:B------:R-:W-:Y:S02]  /*51d0*/  IMAD.MOV.U32 R11, RZ, RZ, R10 ;  /* 0x000000ffff0b7224 */ /* 0x000fe400078e000a */
[----:B------:R-:W-:-:S07]  /*51e0*/  IMAD.MOV.U32 R5, RZ, RZ, R14 ;  /* 0x000000ffff057224 */ /* 0x000fce00078e000e */
[----:B------:R-:W-:Y:S05]  /*51f0*/  @!P0 BRA `(.L_x_665) ;  /* 0x00000000002c8947 */ /* 0x000fea0003800000 */
[----:B------:R-:W1:Y:S01]  /*5200*/  LDS.64 R4, [R7+0x30] ;  /* 0x0000300007047984 */ /* 0x000e620000000a00 */
[----:B------:R-:W-:Y:S01]  /*5210*/  FSETP.GEU.AND P3, PT, R15, R12, PT ;  /* 0x0000000c0f00720b */ /* 0x000fe20003f6e000 */
[----:B------:R-:W-:-:S12]  /*5220*/  IMAD.MOV.U32 R6, RZ, RZ, R15 ;  /* 0x000000ffff067224 */ /* 0x000fd800078e000f */
[CC--:B-1----:R-:W-:Y:S01]  /*5230*/  @P3 ISETP.GE.U32.AND P0, PT, R10.reuse, R4.reuse, PT ;  /* 0x000000040a00320c */ /* 0x0c2fe20003f06070 */
[----:B------:R-:W-:Y:S01]  /*5240*/  IMAD.MOV.U32 R11, RZ, RZ, R4 ;  /* 0x000000ffff0b7224 */ /* 0x000fe200078e0004 */
[-C--:B------:R-:W-:Y:S02]  /*5250*/  @P3 ISETP.LT.U32.AND P1, PT, R10, R4.reuse, PT ;  /* 0x000000040a00320c */ /* 0x080fe40003f21070 */
[CC--:B------:R-:W-:Y:S02]  /*5260*/  @P3 ISETP.GE.AND.EX P0, PT, R14.reuse, R5.reuse, PT, P0 ;  /* 0x000000050e00320c */ /* 0x0c0fe40003f06300 */
[----:B------:R-:W-:Y:S02]  /*5270*/  @P3 ISETP.LT.AND.EX P1, PT, R14, R5, PT, P1 ;  /* 0x000000050e00320c */ /* 0x000fe40003f21310 */
[----:B------:R-:W-:Y:S02]  /*5280*/  @P3 FSEL R6, R12, R15, !P0 ;  /* 0x0000000f0c063208 */ /* 0x000fe40004000000 */
[----:B------:R-:W-:-:S02]  /*5290*/  @P3 SEL R11, R10, R4, P1 ;  /* 0x000000040a0b3207 */ /* 0x000fc40000800000 */
[----:B------:R-:W-:-:S07]  /*52a0*/  @P3 SEL R5, R14, R5, P1 ;  /* 0x000000050e053207 */ /* 0x000fce0000800000 */
.L_x_665:
[----:B------:R-:W-:Y:S05]  /*52b0*/  BSYNC.RECONVERGENT B1 ;  /* 0x0000000000017941 */ /* 0x000fea0003800200 */
.L_x_664:
        /* <DEDUP_REMOVED lines=18> */
.L_x_667:
[----:B------:R-:W-:Y:S05]  /*53e0*/  BSYNC.RECONVERGENT B1 ;  /* 0x0000000000017941 */ /* 0x000fea0003800200 */
.L_x_666:
[----:B0-----:R-:W-:Y:S01]  /*53f0*/  FSETP.GEU.AND P0, PT, R4, R9, PT ;  /* 0x000000090400720b */ /* 0x001fe20003f0e000 */
        /* <DEDUP_REMOVED lines=17> */
.L_x_669:
[----:B------:R-:W-:Y:S05]  /*5510*/  BSYNC.RECONVERGENT B1 ;  /* 0x0000000000017941 */ /* 0x000fea0003800200 */
.L_x_668:
        /* <DEDUP_REMOVED lines=18> */
.L_x_671:
[----:B------:R-:W-:Y:S05]  /*5640*/  BSYNC.RECONVERGENT B1 ;  /* 0x0000000000017941 */ /* 0x000fea0003800200 */
.L_x_670:
        /* <DEDUP_REMOVED lines=18> */
.L_x_673:
[----:B------:R-:W-:Y:S05]  /*5770*/  BSYNC.RECONVERGENT B1 ;  /* 0x0000000000017941 */ /* 0x000fea0003800200 */
.L_x_672:
        /* <DEDUP_REMOVED lines=17> */
.L_x_577:
[----:B------:R-:W-:Y:S05]  /*5890*/  BSYNC.RECONVERGENT B0 ;  /* 0x0000000000007941 */ /* 0x000fea0003800200 */
.L_x_544:
        /* <DEDUP_REMOVED lines=9> */
.L_x_674:
        /* <DEDUP_REMOVED lines=13> */
.L_x_816:


//--------------------- .text._ZN6thrust24THRUST_300001_SM_1000_NS8cuda_cub4core6detail13_kernel_agentINS1_8__reduce11ReduceAgentINS0_12zip_iteratorIN4cuda3std3__45tupleIJNS0_6detail15normal_iteratorINS0_10device_ptrIfEEEENS0_17counting_iteratorIlNS0_11use_defaultESI_SI_EEEEEEEPNSB_IJflEEESM_iNS1_9__extrema9arg_min_fIflNSA_4lessIfEEEEEEJSL_SN_iSS_EEEvDpT0_ --------------------------
	.section	.text._ZN6thrust24THRUST_300001_SM_1000_NS8cuda_cub4core6detail13_kernel_agentINS1_8__reduce11ReduceAgentINS0_12zip_iteratorIN4cuda3std3__45tupleIJNS0_6detail15normal_iteratorINS0_10device_ptrIfEEEENS0_17counting_iteratorIlNS0_11use_defaultESI_SI_EEEEEEEPNSB_IJflEEESM_iNS1_9__extrema9arg_min_fIflNSA_4lessIfEEEEEEJSL_SN_iSS_EEEvDpT0_,"ax",@progbits
	.align	128
        .global         _ZN6thrust24THRUST_300001_SM_1000_NS8cuda_cub4core6detail13_kernel_agentINS1_8__reduce11ReduceAgentINS0_12zip_iteratorIN4cuda3std3__45tupleIJNS0_6detail15normal_iteratorINS0_10device_ptrIfEEEENS0_17counting_iteratorIlNS0_11use_defaultESI_SI_EEEEEEEPNSB_IJflEEESM_iNS1_9__extrema9arg_min_fIflNSA_4lessIfEEEEEEJSL_SN_iSS_EEEvDpT0_
        .type           _ZN6thrust24THRUST_300001_SM_1000_NS8cuda_cub4core6detail13_kernel_agentINS1_8__reduce11ReduceAgentINS0_12zip_iteratorIN4cuda3std3__45tupleIJNS0_6detail15normal_iteratorINS0_10device_ptrIfEEEENS0_17counting_iteratorIlNS0_11use_defaultESI_SI_EEEEEEEPNSB_IJflEEESM_iNS1_9__extrema9arg_min_fIflNSA_4lessIfEEEEEEJSL_SN_iSS_EEEvDpT0_,@function
        .size           _ZN6thrust24THRUST_300001_SM_1000_NS8cuda_cub4core6detail13_kernel_agentINS1_8__reduce11ReduceAgentINS0_12zip_iteratorIN4cuda3std3__45tupleIJNS0_6detail15normal_iteratorINS0_10device_ptrIfEEEENS0_17counting_iteratorIlNS0_11use_defaultESI_SI_EEEEEEEPNSB_IJflEEESM_iNS1_9__extrema9arg_min_fIflNSA_4lessIfEEEEEEJSL_SN_iSS_EEEvDpT0_,(.L_x_817 - _ZN6thrust24THRUST_300001_SM_1000_NS8cuda_cub4core6detail13_kernel_agentINS1_8__reduce11ReduceAgentINS0_12zip_iteratorIN4cuda3std3__45tupleIJNS0_6detail15normal_iteratorINS0_10device_ptrIfEEEENS0_17counting_iteratorIlNS0_11use_defaultESI_SI_EEEEEEEPNSB_IJflEEESM_iNS1_9__extrema9arg_min_fIflNSA_4lessIfEEEEEEJSL_SN_iSS_EEEvDpT0_)
        .other          _ZN6thrust24THRUST_300001_SM_1000_NS8cuda_cub4core6detail13_kernel_agentINS1_8__reduce11ReduceAgentINS0_12zip_iteratorIN4cuda3std3__45tupleIJNS0_6detail15normal_iteratorINS0_10device_ptrIfEEEENS0_17counting_iteratorIlNS0_11use_defaultESI_SI_EEEEEEEPNSB_IJflEEESM_iNS1_9__extrema9arg_min_fIflNSA_4lessIfEEEEEEJSL_SN_iSS_EEEvDpT0_,@"STO_CUDA_ENTRY STV_DEFAULT"
_ZN6thrust24THRUST_300001_SM_1000_NS8cuda_cub4core6detail13_kernel_agentINS1_8__reduce11ReduceAgentINS0_12zip_iteratorIN4cuda3std3__45tupleIJNS0_6detail15normal_iteratorINS0_10device_ptrIfEEEENS0_17counting_iteratorIlNS0_11use_defaultESI_SI_EEEEEEEPNSB_IJflEEESM_iNS1_9__extrema9arg_min_fIflNSA_4lessIfEEEEEEJSL_SN_iSS_EEEvDpT0_:
.text._ZN6thrust24THRUST_300001_SM_1000_NS8cuda_cub4core6detail13_kernel_agentINS1_8__reduce11ReduceAgentINS0_12zip_iteratorIN4cuda3std3__45tupleIJNS0_6detail15normal_iteratorINS0_10device_ptrIfEEEENS0_17counting_iteratorIlNS0_11use_defaultESI_SI_EEEEEEEPNSB_IJflEEESM_iNS1_9__extrema9arg_min_fIflNSA_4lessIfEEEEEEJSL_SN_iSS_EEEvDpT0_:
        /* <DEDUP_REMOVED lines=23> */
.L_x_678:
[----:B0-----:R-:W-:Y:S05]  /*0170*/  BSYNC.RECONVERGENT B1 ;  /* 0x0000000000017941 */ /* 0x001fea0003800200 */
.L_x_677:
        /* <DEDUP_REMOVED lines=19> */
.L_x_685:
        /* <DEDUP_REMOVED lines=23> */
.L_x_684:
[----:B------:R-:W-:Y:S05]  /*0420*/  BSYNC.RECONVERGENT B3 ;  /* 0x0000000000037941 */ /* 0x000fea0003800200 */
.L_x_683:
[----:B------:R-:W-:Y:S01]  /*0430*/  IADD3 R12, P0, PT, R12, 0x100, RZ ;  /* 0x000001000c0c7810 */ /* 0x000fe20007f1e0ff */
[----:B------:R-:W-:Y:S02]  /*0440*/  VIADD R11, R11, 0x100 ;  /* 0x000001000b0b7836 */ /* 0x000fe40000000000 */
[----:B------:R-:W-:Y:S02]  /*0450*/  IMAD.X R10, RZ, RZ, R10, P3 ;  /* 0x000000ffff0a7224 */ /* 0x000fe400018e060a */
[----:B------:R-:W-:Y:S01]  /*0460*/  IMAD.X R13, RZ, RZ, R13, P0 ;  /* 0x000000ffff0d7224 */ /* 0x000fe200000e060d */
[----:B------:R-:W-:Y:S07]  /*0470*/  @P2 BRA `(.L_x_685) ;  /* 0xfffffffc008c2947 */ /* 0x000fee000383ffff */
.L_x_682:
[----:B------:R-:W-:Y:S05]  /*0480*/  BSYNC.RECONVERGENT B2 ;  /* 0x0000000000027941 */ /* 0x000fea0003800200 */
.L_x_681:
[----:B------:R-:W-:-:S13]  /*0490*/  ISETP.GE.U32.AND P0, PT, R14, 0x300, PT ;  /* 0x000003000e00780c */ /* 0x000fda0003f06070 */
[----:B------:R-:W-:Y:S05]  /*04a0*/  @!P0 BRA `(.L_x_680) ;  /* 0x00000004007c8947 */ /* 0x000fea0003800000 */
[----:B------:R-:W0:Y:S01]  /*04b0*/  LDC.64 R8, c[0x0][0x380] ;  /* 0x0000e000ff087b82 */ /* 0x000e220000000a00 */
[----:B------:R-:W-:-:S07]  /*04c0*/  VIADD R10, R11, 0x200 ;  /* 0x000002000b0a7836 */ /* 0x000fce0000000000 */
[----:B------:R-:W1:Y:S02]  /*04d0*/  LDC.64 R6, c[0x0][0x388] ;  /* 0x0000e200ff067b82 */ /* 0x000e640000000a00 */
.L_x_694:
        /* <DEDUP_REMOVED lines=26> */
.L_x_687:
[----:B------:R-:W-:Y:S05]  /*0680*/  BSYNC.RECONVERGENT B2 ;  /* 0x0000000000027941 */ /* 0x000fea0003800200 */
.L_x_686:
        /* <DEDUP_REMOVED lines=20> */
.L_x_689:
[----:B------:R-:W-:Y:S05]  /*07d0*/  BSYNC.RECONVERGENT B2 ;  /* 0x0000000000027941 */ /* 0x000fea0003800200 */
.L_x_688:
        /* <DEDUP_REMOVED lines=20> */
.L_x_691:
[----:B------:R-:W-:Y:S05]  /*0920*/  BSYNC.RECONVERGENT B2 ;  /* 0x0000000000027941 */ /* 0x000fea0003800200 */
.L_x_690:
        /* <DEDUP_REMOVED lines=18> */
.L_x_693:
[----:B------:R-:W-:Y:S05]  /*0a50*/  BSYNC.RECONVERGENT B2 ;  /* 0x0000000000027941 */ /* 0x000fea0003800200 */
.L_x_692:
[C---:B------:R-:W-:Y:S02]  /*0a60*/  VIADD R5, R10.reuse, 0x200 ;  /* 0x000002000a057836 */ /* 0x040fe40000000000 */
[----:B------:R-:W-:-:S03]  /*0a70*/  VIADD R10, R10, 0x400 ;  /* 0x000004000a0a7836 */ /* 0x000fc60000000000 */
[----:B------:R-:W-:-:S13]  /*0a80*/  ISETP.GE.AND P0, PT, R5, UR5, PT ;  /* 0x0000000505007c0c */ /* 0x000fda000bf06270 */
[----:B------:R-:W-:Y:S05]  /*0a90*/  @!P0 BRA `(.L_x_694) ;  /* 0xfffffff800908947 */ /* 0x000fea000383ffff */
.L_x_680:
[----:B------:R-:W-:Y:S05]  /*0aa0*/  BSYNC.RECONVERGENT B1 ;  /* 0x0000000000017941 */ /* 0x000fea0003800200 */
.L_x_679:
        /* <DEDUP_REMOVED lines=25> */
.L_x_697:
[----:B------:R-:W-:Y:S05]  /*0c40*/  BSYNC.RECONVERGENT B1 ;  /* 0x0000000000017941 */ /* 0x000fea0003800200 */
.L_x_696:
        /* <DEDUP_REMOVED lines=21> */
.L_x_699:
[----:B------:R-:W-:Y:S05]  /*0da0*/  BSYNC.RECONVERGENT B1 ;  /* 0x0000000000017941 */ /* 0x000fea0003800200 */
.L_x_698:
        /* <DEDUP_REMOVED lines=21> */
.L_x_701:
[----:B------:R-:W-:Y:S05]  /*0f00*/  BSYNC.RECONVERGENT B1 ;  /* 0x0000000000017941 */ /* 0x000fea0003800200 */
.L_x_700:
        /* <DEDUP_REMOVED lines=21> */
.L_x_703:
[----:B------:R-:W-:Y:S05]  /*1060*/  BSYNC.RECONVERGENT B1 ;  /* 0x0000000000017941 */ /* 0x000fea0003800200 */
.L_x_702:
        /* <DEDUP_REMOVED lines=22> */
.L_x_705:
[----:B------:R-:W-:Y:S05]  /*11d0*/  BSYNC.RECONVERGENT B1 ;  /* 0x0000000000017941 */ /* 0x000fea0003800200 */
.L_x_704:
        /* <DEDUP_REMOVED lines=12> */
.L_x_707:
[----:B------:R-:W-:Y:S05]  /*12a0*/  BSYNC.RECONVERGENT B1 ;  /* 0x0000000000017941 */ /* 0x000fea0003800200 */
.L_x_706:
        /* <DEDUP_REMOVED lines=31> */
.L_x_710:
[----:B------:R-:W-:Y:S05]  /*14a0*/  BSYNC.RECONVERGENT B1 ;  /* 0x0000000000017941 */ /* 0x000fea0003800200 */
.L_x_709:
        /* <DEDUP_REMOVED lines=18> */
.L_x_712:
[----:B------:R-:W-:Y:S05]  /*15d0*/  BSYNC.RECONVERGENT B1 ;  /* 0x0000000000017941 */ /* 0x000fea0003800200 */
.L_x_711:
        /* <DEDUP_REMOVED lines=18> */
.L_x_714:
[----:B------:R-:W-:Y:S05]  /*1700*/  BSYNC.RECONVERGENT B1 ;  /* 0x0000000000017941 */ /* 0x000fea0003800200 */
.L_x_713:
        /* <DEDUP_REMOVED lines=18> */
.L_x_716:
[----:B------:R-:W-:Y:S05]  /*1830*/  BSYNC.RECONVERGENT B1 ;  /* 0x0000000000017941 */ /* 0x000fea0003800200 */
.L_x_715:
        /* <DEDUP_REMOVED lines=18> */
.L_x_718:
[----:B------:R-:W-:Y:S05]  /*1960*/  BSYNC.RECONVERGENT B1 ;  /* 0x0000000000017941 */ /* 0x000fea0003800200 */
.L_x_717:
        /* <DEDUP_REMOVED lines=18> */
.L_x_720:
[----:B------:R-:W-:Y:S05]  /*1a90*/  BSYNC.RECONVERGENT B1 ;  /* 0x0000000000017941 */ /* 0x000fea0003800200 */
.L_x_719:
        /* <DEDUP_REMOVED lines=19> */
.L_x_695:
        /* <DEDUP_REMOVED lines=28> */
.L_x_722:
[----:B------:R-:W-:Y:S05]  /*1d90*/  BSYNC.RECONVERGENT B1 ;  /* 0x0000000000017941 */ /* 0x000fea0003800200 */
.L_x_721:
        /* <DEDUP_REMOVED lines=22> */
.L_x_724:
[----:B------:R-:W-:Y:S05]  /*1f00*/  BSYNC.RECONVERGENT B1 ;  /* 0x0000000000017941 */ /* 0x000fea0003800200 */
.L_x_723:
        /* <DEDUP_REMOVED lines=22> */
.L_x_726:
[----:B------:R-:W-:Y:S05]  /*2070*/  BSYNC.RECONVERGENT B1 ;  /* 0x0000000000017941 */ /* 0x000fea0003800200 */
.L_x_725:
        /* <DEDUP_REMOVED lines=22> */
.L_x_728:
[----:B------:R-:W-:Y:S05]  /*21e0*/  BSYNC.RECONVERGENT B1 ;  /* 0x0000000000017941 */ /* 0x000fea0003800200 */
.L_x_727:
        /* <DEDUP_REMOVED lines=23> */
.L_x_730:
[----:B------:R-:W-:Y:S05]  /*2360*/  BSYNC.RECONVERGENT B1 ;  /* 0x0000000000017941 */ /* 0x000fea0003800200 */
.L_x_729:
        /* <DEDUP_REMOVED lines=12> */
.L_x_732:
[----:B------:R-:W-:Y:S05]  /*2430*/  BSYNC.RECONVERGENT B1 ;  /* 0x0000000000017941 */ /* 0x000fea0003800200 */
.L_x_731:
        /* <DEDUP_REMOVED lines=30> */
.L_x_734:
[----:B------:R-:W-:Y:S05]  /*2620*/  BSYNC.RECONVERGENT B1 ;  /* 0x0000000000017941 */ /* 0x000fea0003800200 */
.L_x_733:
        /* <DEDUP_REMOVED lines=27> */
.L_x_736:
[----:B------:R-:W-:Y:S05]  /*27e0*/  BSYNC.RECONVERGENT B1 ;  /* 0x0000000000017941 */ /* 0x000fea0003800200 */
.L_x_735:
        /* <DEDUP_REMOVED lines=27> */
.L_x_738:
[----:B------:R-:W-:Y:S05]  /*29a0*/  BSYNC.RECONVERGENT B1 ;  /* 0x0000000000017941 */ /* 0x000fea0003800200 */
.L_x_737:
        /* <DEDUP_REMOVED lines=27> */
.L_x_740:
[----:B------:R-:W-:Y:S05]  /*2b60*/  BSYNC.RECONVERGENT B1 ;  /* 0x0000000000017941 */ /* 0x000fea0003800200 */
.L_x_739:
        /* <DEDUP_REMOVED lines=27> */
.L_x_742:
[----:B------:R-:W-:Y:S05]  /*2d20*/  BSYNC.RECONVERGENT B1 ;  /* 0x0000000000017941 */ /* 0x000fea0003800200 */
.L_x_741:
        /* <DEDUP_REMOVED lines=27> */
.L_x_744:
[----:B------:R-:W-:Y:S05]  /*2ee0*/  BSYNC.RECONVERGENT B1 ;  /* 0x0000000000017941 */ /* 0x000fea0003800200 */
.L_x_743:
        /* <DEDUP_REMOVED lines=28> */
.L_x_676:
        /* <DEDUP_REMOVED lines=26> */
.L_x_746:
[----:B------:R-:W-:Y:S05]  /*3250*/  BSYNC.RECONVERGENT B1 ;  /* 0x0000000000017941 */ /* 0x000fea0003800200 */
.L_x_745:
        /* <DEDUP_REMOVED lines=21> */
.L_x_748:
[----:B------:R-:W-:Y:S05]  /*33b0*/  BSYNC.RECONVERGENT B1 ;  /* 0x0000000000017941 */ /* 0x000fea0003800200 */
.L_x_747:
[----:B------:R-:W-:Y:S01]  /*33c0*/  UISETP.GE.U32.AND UP0, UPT, UR4, 0xa00, UPT ;  /* 0x00000a000400788c */ /* 0x000fe2000bf06070 */
[----:B------:R-:W-:-:S08]  /*33d0*/  IMAD.MOV.U32 R5, RZ, RZ, 0x500 ;  /* 0x00000500ff057424 */ /* 0x000fd000078e00ff */
[----:B------:R-:W-:Y:S05]  /*33e0*/  BRA.U !UP0, `(.L_x_749) ;  /* 0x0000000508c47547 */ /* 0x000fea000b800000 */
[----:B------:R-:W-:Y:S01]  /*33f0*/  IMAD.MOV.U32 R5, RZ, RZ, 0x500 ;  /* 0x00000500ff057424 */ /* 0x000fe200078e00ff */
[----:B------:R-:W0:Y:S01]  /*3400*/  LDCU UR4, c[0x0][0x398] ;  /* 0x00007300ff0477ac */ /* 0x000e220008000800 */
[----:B------:R-:W1:Y:S05]  /*3410*/  LDCU.64 UR6, c[0x0][0x388] ;  /* 0x00007100ff0677ac */ /* 0x000e6a0008000a00 */
.L_x_760:
[----:B------:R-:W-:-:S05]  /*3420*/  IMAD.WIDE.U32 R12, R5, 0x4, R2 ;  /* 0x00000004050c7825 */ /* 0x000fca00078e0002 */
[----:B------:R-:W2:Y:S04]  /*3430*/  LDG.E R17, desc[UR8][R12.64] ;  /* 0x000000080c117981 */ /* 0x000ea8000c1e1900 */
[----:B------:R3:W5:Y:S04]  /*3440*/  LDG.E R18, desc[UR8][R12.64+0x400] ;  /* 0x000400080c127981 */ /* 0x000768000c1e1900 */
[----:B------:R3:W5:Y:S04]  /*3450*/  LDG.E R19, desc[UR8][R12.64+0x800] ;  /* 0x000800080c137981 */ /* 0x000768000c1e1900 */
[----:B------:R3:W5:Y:S04]  /*3460*/  LDG.E R4, desc[UR8][R12.64+0xc00] ;  /* 0x000c00080c047981 */ /* 0x000768000c1e1900 */
[----:B------:R3:W5:Y:S01]  /*3470*/  LDG.E R10, desc[UR8][R12.64+0x1000] ;  /* 0x001000080c0a7981 */ /* 0x000762000c1e1900 */
[----:B-1----:R-:W-:Y:S01]  /*3480*/  IADD3 R16, P1, P2, R0, UR6, R5 ;  /* 0x0000000600107c10 */ /* 0x002fe2000fa3e005 */
[----:B------:R-:W-:Y:S01]  /*3490*/  BSSY.RECONVERGENT B1, `(.L_x_750) ;  /* 0x0000012000017945 */ /* 0x000fe20003800200 */
[----:B------:R-:W-:-:S02]  /*34a0*/  IMAD.MOV.U32 R11, RZ, RZ, R6 ;  /* 0x000000ffff0b7224 */ /* 0x000fc400078e0006 */
[----:B------:R-:W-:Y:S01]  /*34b0*/  IMAD.MOV.U32 R14, RZ, RZ, R7 ;  /* 0x000000ffff0e7224 */ /* 0x000fe200078e0007 */
[----:B------:R-:W-:Y:S01]  /*34c0*/  IADD3.X R9, PT, PT, RZ, UR7, RZ, P1, P2 ;  /* 0x00000007ff097c10 */ /* 0x000fe20008fe44ff */
        /* <DEDUP_REMOVED lines=14> */
.L_x_751:
[----:B0-----:R-:W-:Y:S05]  /*35b0*/  BSYNC.RECONVERGENT B1 ;  /* 0x0000000000017941 */ /* 0x001fea0003800200 */
.L_x_750:
[----:B-----5:R-:W-:Y:S01]  /*35c0*/  FSETP.GEU.AND P0, PT, R11, R18, PT ;  /* 0x000000120b00720b */ /* 0x020fe20003f0e000 */
[----:B------:R-:W-:Y:S01]  /*35d0*/  BSSY.RECONVERGENT B1, `(.L_x_752) ;  /* 0x0000012000017945 */ /* 0x000fe20003800200 */
[----:B------:R-:W-:Y:S01]  /*35e0*/  IADD3 RZ, P1, PT, R16, 0x100, RZ ;  /* 0x0000010010ff7810 */ /* 0x000fe20007f3e0ff */
[----:B------:R-:W-:Y:S02]  /*35f0*/  IMAD.MOV.U32 R6, RZ, RZ, R11 ;  /* 0x000000ffff067224 */ /* 0x000fe400078e000b */
[----:B------:R-:W-:Y:S02]  /*3600*/  IMAD.MOV.U32 R12, RZ, RZ, R14 ;  /* 0x000000ffff0c7224 */ /* 0x000fe400078e000e */
[----:B------:R-:W-:Y:S02]  /*3610*/  IMAD.X R8, RZ, RZ, R9, P1 ;  /* 0x000000ffff087224 */ /* 0x000fe400008e0609 */
[----:B------:R-:W-:-:S04]  /*3620*/  IMAD.MOV.U32 R13, RZ, RZ, R15 ;  /* 0x000000ffff0d7224 */ /* 0x000fc800078e000f */
[----:B------:R-:W-:Y:S05]  /*3630*/  @!P0 BRA `(.L_x_753) ;  /* 0x00000000002c8947 */ /* 0x000fea0003800000 */
[----:B------:R-:W-:Y:S01]  /*3640*/  FSETP.GEU.AND P2, PT, R18, R11, PT ;  /* 0x0000000b1200720b */ /* 0x000fe20003f4e000 */
[----:B------:R-:W-:Y:S02]  /*3650*/  VIADD R12, R16, 0x100 ;  /* 0x00000100100c7836 */ /* 0x000fe40000000000 */
        /* <DEDUP_REMOVED lines=9> */
.L_x_753:
[----:B------:R-:W-:Y:S05]  /*36f0*/  BSYNC.RECONVERGENT B1 ;  /* 0x0000000000017941 */ /* 0x000fea0003800200 */
.L_x_752:
[----:B------:R-:W-:Y:S01]  /*3700*/  FSETP.GEU.AND P0, PT, R6, R19, PT ;  /* 0x000000130600720b */ /* 0x000fe20003f0e000 */
        /* <DEDUP_REMOVED lines=18> */
.L_x_755:
[----:B------:R-:W-:Y:S05]  /*3830*/  BSYNC.RECONVERGENT B1 ;  /* 0x0000000000017941 */ /* 0x000fea0003800200 */
.L_x_754:
[----:B------:R-:W-:Y:S01]  /*3840*/  FSETP.GEU.AND P0, PT, R7, R4, PT ;  /* 0x000000040700720b */ /* 0x000fe20003f0e000 */
[----:B------:R-:W-:Y:S01]  /*3850*/  BSSY.RECONVERGENT B1, `(.L_x_756) ;  /* 0x0000013000017945 */ /* 0x000fe20003800200 */
[C---:B------:R-:W-:Y:S01]  /*3860*/  IADD3 R15, P1, PT, R16.reuse, 0x300, RZ ;  /* 0x00000300100f7810 */ /* 0x040fe20007f3e0ff */
[----:B------:R-:W-:Y:S01]  /*3870*/  IMAD.MOV.U32 R11, RZ, RZ, R7 ;  /* 0x000000ffff0b7224 */ /* 0x000fe200078e0007 */
[----:B------:R-:W-:Y:S01]  /*3880*/  IADD3 R19, P2, PT, R16, 0x400, RZ ;  /* 0x0000040010137810 */ /* 0x000fe20007f5e0ff */
        /* <DEDUP_REMOVED lines=15> */
.L_x_757:
[----:B------:R-:W-:Y:S05]  /*3980*/  BSYNC.RECONVERGENT B1 ;  /* 0x0000000000017941 */ /* 0x000fea0003800200 */
.L_x_756:
[----:B------:R-:W-:Y:S01]  /*3990*/  FSETP.GEU.AND P0, PT, R11, R10, PT ;  /* 0x0000000a0b00720b */ /* 0x000fe20003f0e000 */
[----:B------:R-:W-:Y:S01]  /*39a0*/  BSSY.RECONVERGENT B1, `(.L_x_758) ;  /* 0x0000011000017945 */ /* 0x000fe20003800200 */
[----:B------:R-:W-:Y:S02]  /*39b0*/  IMAD.X R4, RZ, RZ, R9, P2 ;  /* 0x000000ffff047224 */ /* 0x000fe400010e0609 */
[----:B------:R-:W-:Y:S02]  /*39c0*/  IMAD.MOV.U32 R6, RZ, RZ, R11 ;  /* 0x000000ffff067224 */ /* 0x000fe400078e000b */
[----:B------:R-:W-:Y:S02]  /*39d0*/  IMAD.MOV.U32 R7, RZ, RZ, R12 ;  /* 0x000000ffff077224 */ /* 0x000fe400078e000c */
[----:B------:R-:W-:-:S05]  /*39e0*/  IMAD.MOV.U32 R8, RZ, RZ, R13 ;  /* 0x000000ffff087224 */ /* 0x000fca00078e000d */
        /* <DEDUP_REMOVED lines=12> */
.L_x_759:
[----:B------:R-:W-:Y:S05]  /*3ab0*/  BSYNC.RECONVERGENT B1 ;  /* 0x0000000000017941 */ /* 0x000fea0003800200 */
.L_x_758:
[C---:B------:R-:W-:Y:S02]  /*3ac0*/  VIADD R4, R5.reuse, 0xa00 ;  /* 0x00000a0005047836 */ /* 0x040fe40000000000 */
[----:B------:R-:W-:-:S03]  /*3ad0*/  VIADD R5, R5, 0x500 ;  /* 0x0000050005057836 */ /* 0x000fc60000000000 */
[----:B------:R-:W-:-:S13]  /*3ae0*/  ISETP.GT.AND P0, PT, R4, UR4, PT ;  /* 0x0000000404007c0c */ /* 0x000fda000bf04270 */
[----:B------:R-:W-:Y:S05]  /*3af0*/  @!P0 BRA `(.L_x_760) ;  /* 0xfffffff800488947 */ /* 0x000fea000383ffff */
.L_x_749:
        /* <DEDUP_REMOVED lines=14> */
[----:B------:R-:W-:Y:S01]  /*3be0*/  IMAD.IADD R11, R0, 0x1, R5 ;  /* 0x00000001000b7824 */ /* 0x000fe200078e0205 */
[----:B------:R-:W-:-:S04]  /*3bf0*/  LEA.HI R4, R15, 0x1, RZ, 0x18 ;  /* 0x000000010f047811 */ /* 0x000fc800078fc0ff */
[C---:B------:R-:W-:Y:S02]  /*3c00*/  IADD3 R14, P0, PT, R11.reuse, UR6, RZ ;  /* 0x000000060b0e7c10 */ /* 0x040fe4000ff1e0ff */
[----:B------:R-:W-:Y:S01]  /*3c10*/  LOP3.LUT R10, R4, 0x3, RZ, 0xc0, !PT ;  /* 0x00000003040a7812 */ /* 0x000fe200078ec0ff */
[----:B------:R-:W-:Y:S02]  /*3c20*/  IMAD.MOV.U32 R4, RZ, RZ, R0 ;  /* 0x000000ffff047224 */ /* 0x000fe400078e0000 */
[----:B------:R-:W-:Y:S02]  /*3c30*/  IMAD.X R16, RZ, RZ, UR7, P0 ;  /* 0x00000007ff107e24 */ /* 0x000fe400080e06ff */
[----:B------:R-:W-:Y:S02]  /*3c40*/  IMAD.MOV R10, RZ, RZ, -R10 ;  /* 0x000000ffff0a7224 */ /* 0x000fe400078e0a0a */
[----:B0-----:R-:W-:-:S04]  /*3c50*/  IMAD.WIDE.U32 R2, R11, 0x4, R2 ;  /* 0x000000040b027825 */ /* 0x001fc800078e0002 */
[----:B------:R-:W-:Y:S02]  /*3c60*/  IMAD.MOV.U32 R12, RZ, RZ, R2 ;  /* 0x000000ffff0c7224 */ /* 0x000fe400078e0002 */
[----:B------:R-:W-:-:S07]  /*3c70*/  IMAD.MOV.U32 R13, RZ, RZ, R3 ;  /* 0x000000ffff0d7224 */ /* 0x000fce00078e0003 */
.L_x_767:
        /* <DEDUP_REMOVED lines=23> */
.L_x_766:
[----:B------:R-:W-:Y:S05]  /*3df0*/  BSYNC.RECONVERGENT B3 ;  /* 0x0000000000037941 */ /* 0x000fea0003800200 */
.L_x_765:
[----:B------:R-:W-:Y:S01]  /*3e00*/  IADD3 R14, P0, PT, R14, 0x100, RZ ;  /* 0x000001000e0e7810 */ /* 0x000fe20007f1e0ff */
[----:B------:R-:W-:Y:S02]  /*3e10*/  VIADD R4, R4, 0x100 ;  /* 0x0000010004047836 */ /* 0x000fe40000000000 */
[----:B------:R-:W-:Y:S02]  /*3e20*/  IMAD.X R13, RZ, RZ, R13, P3 ;  /* 0x000000ffff0d7224 */ /* 0x000fe400018e060d */
[----:B------:R-:W-:Y:S01]  /*3e30*/  IMAD.X R16, RZ, RZ, R16, P0 ;  /* 0x000000ffff107224 */ /* 0x000fe200000e0610 */
[----:B------:R-:W-:Y:S07]  /*3e40*/  @P2 BRA `(.L_x_767) ;  /* 0xfffffffc008c2947 */ /* 0x000fee000383ffff */
.L_x_764:
[----:B------:R-:W-:Y:S05]  /*3e50*/  BSYNC.RECONVERGENT B2 ;  /* 0x0000000000027941 */ /* 0x000fea0003800200 */
.L_x_763:
[----:B------:R-:W-:-:S13]  /*3e60*/  ISETP.GE.U32.AND P0, PT, R15, 0x300, PT ;  /* 0x000003000f00780c */ /* 0x000fda0003f06070 */
[----:B------:R-:W-:Y:S05]  /*3e70*/  @!P0 BRA `(.L_x_762) ;  /* 0x0000000400cc8947 */ /* 0x000fea0003800000 */
[----:B------:R-:W0:Y:S01]  /*3e80*/  LDC.64 R14, c[0x0][0x380] ;  /* 0x0000e000ff0e7b82 */ /* 0x000e220000000a00 */
[----:B------:R-:W1:Y:S01]  /*3e90*/  LDCU.128 UR12, c[0x0][0x380] ;  /* 0x00007000ff0c77ac */ /* 0x000e620008000c00 */
[C---:B------:R-:W-:Y:S01]  /*3ea0*/  IADD3 R16, P1, PT, R4.reuse, R5, RZ ;  /* 0x0000000504107210 */ /* 0x040fe20007f3e0ff */
[----:B------:R-:W-:-:S04]  /*3eb0*/  IMAD.IADD R11, R4, 0x1, R5 ;  /* 0x00000001040b7824 */ /* 0x000fc800078e0205 */
[----:B------:R-:W-:Y:S01]  /*3ec0*/  IMAD.X R5, RZ, RZ, RZ, P1 ;  /* 0x000000ffff057224 */ /* 0x000fe200008e06ff */
[----:B------:R-:W2:Y:S01]  /*3ed0*/  LDC.64 R2, c[0x0][0x388] ;  /* 0x0000e200ff027b82 */ /* 0x000ea20000000a00 */
[C---:B-1----:R-:W-:Y:S02]  /*3ee0*/  LEA R17, P2, R16.reuse, UR12, 0x2 ;  /* 0x0000000c10117c11 */ /* 0x042fe4000f8410ff */
[----:B------:R-:W-:Y:S02]  /*3ef0*/  IADD3 R10, P0, PT, R11, UR14, RZ ;  /* 0x0000000e0b0a7c10 */ /* 0x000fe4000ff1e0ff */
[----:B------:R-:W-:Y:S01]  /*3f00*/  IADD3 R17, P1, PT, R17, 0xc00, RZ ;  /* 0x00000c0011117810 */ /* 0x000fe20007f3e0ff */
[----:B0-----:R-:W-:Y:S01]  /*3f10*/  IMAD.WIDE.U32 R14, R11, 0x4, R14 ;  /* 0x000000040b0e7825 */ /* 0x001fe200078e000e */
[----:B------:R-:W-:-:S03]  /*3f20*/  LEA.HI.X R16, R16, UR13, R5, 0x2, P2 ;  /* 0x0000000d10107c11 */ /* 0x000fc600090f1405 */
[----:B------:R-:W-:Y:S02]  /*3f30*/  IMAD.MOV.U32 R12, RZ, RZ, R14 ;  /* 0x000000ffff0c7224 */ /* 0x000fe400078e000e */
[----:B------:R-:W-:Y:S02]  /*3f40*/  IMAD.X R13, RZ, RZ, UR15, P0 ;  /* 0x0000000fff0d7e24 */ /* 0x000fe400080e06ff */
[----:B------:R-:W-:Y:S02]  /*3f50*/  VIADD R14, R4, 0x200 ;  /* 0x00000200040e7836 */ /* 0x000fe40000000000 */
[----:B--2---:R-:W-:-:S07]  /*3f60*/  IMAD.X R16, RZ, RZ, R16, P1 ;  /* 0x000000ffff107224 */ /* 0x004fce00008e0610 */
.L_x_776:
[----:B------:R-:W-:Y:S02]  /*3f70*/  IMAD.MOV.U32 R4, RZ, RZ, R12 ;  /* 0x000000ffff047224 */ /* 0x000fe400078e000c */
[----:B------:R-:W-:-:S05]  /*3f80*/  IMAD.MOV.U32 R5, RZ, RZ, R15 ;  /* 0x000000ffff057224 */ /* 0x000fca00078e000f */
[----:B------:R0:W2:Y:S02]  /*3f90*/  LDG.E R21, desc[UR8][R4.64] ;  /* 0x0000000804157981 */ /* 0x0000a4000c1e1900 */
[----:B0-----:R-:W-:Y:S02]  /*3fa0*/  IMAD.MOV.U32 R4, RZ, RZ, R17 ;  /* 0x000000ffff047224 */ /* 0x001fe400078e0011 */
[----:B------:R-:W-:-:S05]  /*3fb0*/  IMAD.MOV.U32 R5, RZ, RZ, R16 ;  /* 0x000000ffff057224 */ /* 0x000fca00078e0010 */
[----:B------:R0:W5:Y:S04]  /*3fc0*/  LDG.E R27, desc[UR8][R4.64+-0x800] ;  /* 0xfff80008041b7981 */ /* 0x000168000c1e1900 */
[----:B------:R0:W5:Y:S04]  /*3fd0*/  LDG.E R16, desc[UR8][R4.64+-0x400] ;  /* 0xfffc000804107981 */ /* 0x000168000c1e1900 */
[----:B------:R0:W5:Y:S01]  /*3fe0*/  LDG.E R17, desc[UR8][R4.64] ;  /* 0x0000000804117981 */ /* 0x000162000c1e1900 */
[----:B------:R-:W-:Y:S01]  /*3ff0*/  BSSY.RECONVERGENT B2, `(.L_x_768) ;  /* 0x0000012000027945 */ /* 0x000fe20003800200 */
[----:B------:R-:W-:-:S02]  /*4000*/  IMAD.MOV.U32 R18, RZ, RZ, R6 ;  /* 0x000000ffff127224 */ /* 0x000fc400078e0006 */
[----:B------:R-:W-:Y:S02]  /*4010*/  IMAD.MOV.U32 R20, RZ, RZ, R7 ;  /* 0x000000ffff147224 */ /* 0x000fe400078e0007 */
[----:B------:R-:W-:Y:S02]  /*4020*/  VIADD R19, R11, 0x100 ;  /* 0x000001000b137836 */ /* 0x000fe40000000000 */
        /* <DEDUP_REMOVED lines=14> */
.L_x_769:
[----:B------:R-:W-:Y:S05]  /*4110*/  BSYNC.RECONVERGENT B2 ;  /* 0x0000000000027941 */ /* 0x000fea0003800200 */
.L_x_768:
[----:B-----5:R-:W-:Y:S01]  /*4120*/  FSETP.GEU.AND P0, PT, R18, R27, PT ;  /* 0x0000001b1200720b */ /* 0x020fe20003f0e000 */
[----:B------:R-:W-:Y:S01]  /*4130*/  BSSY.RECONVERGENT B2, `(.L_x_770) ;  /* 0x0000013000027945 */ /* 0x000fe20003800200 */
[----:B------:R-:W-:Y:S01]  /*4140*/  IADD3 R23, P1, PT, R19, R2, RZ ;  /* 0x0000000213177210 */ /* 0x000fe20007f3e0ff */
[----:B------:R-:W-:Y:S02]  /*4150*/  VIADD R21, R11, 0x200 ;  /* 0x000002000b157836 */ /* 0x000fe40000000000 */
[----:B------:R-:W-:Y:S02]  /*4160*/  IMAD.MOV.U32 R19, RZ, RZ, R18 ;  /* 0x000000ffff137224 */ /* 0x000fe400078e0012 */
[----:B------:R-:W-:Y:S02]  /*4170*/  IMAD.X R25, RZ, RZ, R3, P1 ;  /* 0x000000ffff197224 */ /* 0x000fe400008e0603 */
[----:B------:R-:W-:Y:S02]  /*4180*/  IMAD.MOV.U32 R7, RZ, RZ, R20 ;  /* 0x000000ffff077224 */ /* 0x000fe400078e0014 */
[----:B------:R-:W-:-:S02]  /*4190*/  IMAD.MOV.U32 R6, RZ, RZ, R22 ;  /* 0x000000ffff067224 */ /* 0x000fc400078e0016 */
        /* <DEDUP_REMOVED lines=12> */
.L_x_771:
[----:B------:R-:W-:Y:S05]  /*4260*/  BSYNC.RECONVERGENT B2 ;  /* 0x0000000000027941 */ /* 0x000fea0003800200 */
.L_x_770:
[----:B------:R-:W-:Y:S01]  /*4270*/  FSETP.GEU.AND P0, PT, R19, R16, PT ;  /* 0x000000101300720b */ /* 0x000fe20003f0e000 */
[----:B------:R-:W-:Y:S01]  /*4280*/  VIADD R23, R11, 0x300 ;  /* 0x000003000b177836 */ /* 0x000fe20000000000 */
[-C--:B------:R-:W-:Y:S01]  /*4290*/  IADD3 R8, P1, PT, R21, R2.reuse, RZ ;  /* 0x0000000215087210 */ /* 0x080fe20007f3e0ff */
[----:B------:R-:W-:Y:S01]  /*42a0*/  BSSY.RECONVERGENT B2, `(.L_x_772) ;  /* 0x0000012000027945 */ /* 0x000fe20003800200 */
[----:B------:R-:W-:Y:S02]  /*42b0*/  IMAD.MOV.U32 R18, RZ, RZ, R19 ;  /* 0x000000ffff127224 */ /* 0x000fe400078e0013 */
[----:B------:R-:W-:Y:S01]  /*42c0*/  IADD3 R25, P2, PT, R23, R2, RZ ;  /* 0x0000000217197210 */ /* 0x000fe20007f5e0ff */
[----:B------:R-:W-:Y:S02]  /*42d0*/  IMAD.X R23, RZ, RZ, R3, P1 ;  /* 0x000000ffff177224 */ /* 0x000fe400008e0603 */
[----:B------:R-:W-:Y:S02]  /*42e0*/  IMAD.MOV.U32 R20, RZ, RZ, R7 ;  /* 0x000000ffff147224 */ /* 0x000fe400078e0007 */
[----:B------:R-:W-:-:S02]  /*42f0*/  IMAD.MOV.U32 R21, RZ, RZ, R6 ;  /* 0x000000ffff157224 */ /* 0x000fc400078e0006 */
[----:B------:R-:W-:Y:S06]  /*4300*/  @!P0 BRA `(.L_x_773) ;  /* 0x00000000002c8947 */ /* 0x000fec0003800000 */
        /* <DEDUP_REMOVED lines=11> */
.L_x_773:
[----:B------:R-:W-:Y:S05]  /*43c0*/  BSYNC.RECONVERGENT B2 ;  /* 0x0000000000027941 */ /* 0x000fea0003800200 */
.L_x_772:
        /* <DEDUP_REMOVED lines=18> */
.L_x_775:
[----:B------:R-:W-:Y:S05]  /*44f0*/  BSYNC.RECONVERGENT B2 ;  /* 0x0000000000027941 */ /* 0x000fea0003800200 */
.L_x_774:
[----:B------:R-:W-:Y:S01]  /*4500*/  VIADD R16, R14, 0x200 ;  /* 0x000002000e107836 */ /* 0x000fe20000000000 */
[----:B------:R-:W-:Y:S01]  /*4510*/  IADD3 R17, P2, PT, R4, 0x1000, RZ ;  /* 0x0000100004117810 */ /* 0x000fe20007f5e0ff */
[----:B------:R-:W-:Y:S01]  /*4520*/  VIADD R14, R14, 0x400 ;  /* 0x000004000e0e7836 */ /* 0x000fe20000000000 */
[----:B------:R-:W-:Y:S01]  /*4530*/  IADD3 R10, P1, PT, R10, 0x400, RZ ;  /* 0x000004000a0a7810 */ /* 0x000fe20007f3e0ff */
[----:B------:R-:W-:Y:S01]  /*4540*/  VIADD R11, R11, 0x400 ;  /* 0x000004000b0b7836 */ /* 0x000fe20000000000 */
[----:B------:R-:W-:Y:S01]  /*4550*/  ISETP.GE.AND P0, PT, R16, R9, PT ;  /* 0x000000091000720c */ /* 0x000fe20003f06270 */
[----:B------:R-:W-:Y:S01]  /*4560*/  IMAD.X R16, RZ, RZ, R5, P2 ;  /* 0x000000ffff107224 */ /* 0x000fe200010e0605 */
[----:B------:R-:W-:Y:S01]  /*4570*/  IADD3 R12, P2, PT, R12, 0x1000, RZ ;  /* 0x000010000c0c7810 */ /* 0x000fe20007f5e0ff */
[----:B------:R-:W-:-:S04]  /*4580*/  IMAD.X R13, RZ, RZ, R13, P1 ;  /* 0x000000ffff0d7224 */ /* 0x000fc800008e060d */
[----:B------:R-:W-:-:S06]  /*4590*/  IMAD.X R15, RZ, RZ, R15, P2 ;  /* 0x000000ffff0f7224 */ /* 0x000fcc00010e060f */
[----:B------:R-:W-:Y:S05]  /*45a0*/  @!P0 BRA `(.L_x_776) ;  /* 0xfffffff800708947 */ /* 0x000fea000383ffff */
.L_x_762:
[----:B------:R-:W-:Y:S05]  /*45b0*/  BSYNC.RECONVERGENT B1 ;  /* 0x0000000000017941 */ /* 0x000fea0003800200 */
.L_x_761:
        /* <DEDUP_REMOVED lines=22> */
.L_x_778:
[----:B------:R-:W-:Y:S05]  /*4720*/  BSYNC.RECONVERGENT B1 ;  /* 0x0000000000017941 */ /* 0x000fea0003800200 */
.L_x_777:
        /* <DEDUP_REMOVED lines=21> */
.L_x_780:
[----:B------:R-:W-:Y:S05]  /*4880*/  BSYNC.RECONVERGENT B1 ;  /* 0x0000000000017941 */ /* 0x000fea0003800200 */
.L_x_779:
        /* <DEDUP_REMOVED lines=21> */
.L_x_782:
[----:B------:R-:W-:Y:S05]  /*49e0*/  BSYNC.RECONVERGENT B1 ;  /* 0x0000000000017941 */ /* 0x000fea0003800200 */
.L_x_781:
        /* <DEDUP_REMOVED lines=21> */
.L_x_784:
[----:B------:R-:W-:Y:S05]  /*4b40*/  BSYNC.RECONVERGENT B1 ;  /* 0x0000000000017941 */ /* 0x000fea0003800200 */
.L_x_783:
        /* <DEDUP_REMOVED lines=22> */
.L_x_786:
[----:B------:R-:W-:Y:S05]  /*4cb0*/  BSYNC.RECONVERGENT B1 ;  /* 0x0000000000017941 */ /* 0x000fea0003800200 */
.L_x_785:
        /* <DEDUP_REMOVED lines=12> */
.L_x_788:
[----:B------:R-:W-:Y:S05]  /*4d80*/  BSYNC.RECONVERGENT B1 ;  /* 0x0000000000017941 */ /* 0x000fea0003800200 */
.L_x_787:
        /* <DEDUP_REMOVED lines=31> */
.L_x_790:
[----:B------:R-:W-:Y:S05]  /*4f80*/  BSYNC.RECONVERGENT B1 ;  /* 0x0000000000017941 */ /* 0x000fea0003800200 */
.L_x_789:
        /* <DEDUP_REMOVED lines=18> */
.L_x_792:
[----:B------:R-:W-:Y:S05]  /*50b0*/  BSYNC.RECONVERGENT B1 ;  /* 0x0000000000017941 */ /* 0x000fea0003800200 */
.L_x_791:
        /* <DEDUP_REMOVED lines=18> */
.L_x_794:
[----:B------:R-:W-:Y:S05]  /*51e0*/  BSYNC.RECONVERGENT B1 ;  /* 0x0000000000017941 */ /* 0x000fea0003800200 */
.L_x_793:
        /* <DEDUP_REMOVED lines=18> */
.L_x_796:
[----:B------:R-:W-:Y:S05]  /*5310*/  BSYNC.RECONVERGENT B1 ;  /* 0x0000000000017941 */ /* 0x000fea0003800200 */
.L_x_795:
        /* <DEDUP_REMOVED lines=18> */
.L_x_798:
[----:B------:R-:W-:Y:S05]  /*5440*/  BSYNC.RECONVERGENT B1 ;  /* 0x0000000000017941 */ /* 0x000fea0003800200 */
.L_x_797:
        /* <DEDUP_REMOVED lines=18> */
.L_x_800:
[----:B------:R-:W-:Y:S05]  /*5570*/  BSYNC.RECONVERGENT B1 ;  /* 0x0000000000017941 */ /* 0x000fea0003800200 */
.L_x_799:
        /* <DEDUP_REMOVED lines=17> */
.L_x_708:
[----:B------:R-:W-:Y:S05]  /*5690*/  BSYNC.RECONVERGENT B0 ;  /* 0x0000000000007941 */ /* 0x000fea0003800200 */
.L_x_675:
[----:B------:R-:W-:Y:S05]  /*56a0*/  @P1 EXIT ;  /* 0x000000000000194d */ /* 0x000fea0003800000 */
[----:B0-----:R-:W0:Y:S01]  /*56b0*/  LDC.64 R6, c[0x0][0x390] ;  /* 0x0000e400ff067b82 */ /* 0x001e220000000a00 */
[----:B------:R-:W-:Y:S02]  /*56c0*/  IMAD.MOV.U32 R5, RZ, RZ, R4 ;  /* 0x000000ffff057224 */ /* 0x000fe400078e0004 */
[----:B------:R-:W-:-:S05]  /*56d0*/  IMAD.MOV.U32 R4, RZ, RZ, R3 ;  /* 0x000000ffff047224 */ /* 0x000fca00078e0003 */
[----:B0-----:R-:W-:Y:S04]  /*56e0*/  STG.E.64 desc[UR8][R6.64+0x8], R4 ;  /* 0x0000080406007986 */ /* 0x001fe8000c101b08 */
[----:B------:R-:W-:Y:S01]  /*56f0*/  STG.E desc[UR8][R6.64], R2 ;  /* 0x0000000206007986 */ /* 0x000fe2000c101908 */
[----:B------:R-:W-:Y:S05]  /*5700*/  EXIT ;  /* 0x000000000000794d */ /* 0x000fea0003800000 */
.L_x_801:
        /* <DEDUP_REMOVED lines=15> */
.L_x_817:


//--------------------- .text._Z16compute_distancePfiS_S_i --------------------------
	.section	.text._Z16compute_distancePfiS_S_i,"ax",@progbits
	.align	128
        .global         _Z16compute_distancePfiS_S_i
        .type           _Z16compute_distancePfiS_S_i,@function
        .size           _Z16compute_distancePfiS_S_i,(.L_x_818 - _Z16compute_distancePfiS_S_i)
        .other          _Z16compute_distancePfiS_S_i,@"STO_CUDA_ENTRY STV_DEFAULT"
_Z16compute_distancePfiS_S_i:
.text._Z16compute_distancePfiS_S_i:
[----:B------:R-:W-:Y:S01]  /*0000*/  LDC R1, c[0x0][0x37c] ;  /* 0x0000df00ff017b82 */ /* 0x000fe20000000800 */
[----:B------:R-:W0:Y:S07]  /*0010*/  S2R R0, SR_TID.X ;  /* 0x0000000000007919 */ /* 0x000e2e0000002100 */
[----:B------:R-:W0:Y:S01]  /*0020*/  S2UR UR4, SR_CTAID.X ;  /* 0x00000000000479c3 */ /* 0x000e220000002500 */
[----:B------:R-:W1:Y:S07]  /*0030*/  LDCU UR5, c[0x0][0x388] ;  /* 0x00007100ff0577ac */ /* 0x000e6e0008000800 */
[----:B------:R-:W0:Y:S02]  /*0040*/  LDC R3, c[0x0][0x360] ;  /* 0x0000d800ff037b82 */ /* 0x000e240000000800 */
[----:B0-----:R-:W-:-:S05]  /*0050*/  IMAD R0, R3, UR4, R0 ;  /* 0x0000000403007c24 */ /* 0x001fca000f8e0200 */
[----:B-1----:R-:W-:-:S13]  /*0060*/  ISETP.GE.AND P0, PT, R0, UR5, PT ;  /* 0x0000000500007c0c */ /* 0x002fda000bf06270 */
[----:B------:R-:W-:Y:S05]  /*0070*/  @P0 EXIT ;  /* 0x000000000000094d */ /* 0x000fea0003800000 */
[----:B------:R-:W0:Y:S01]  /*0080*/  LDCU UR8, c[0x0][0x3a0] ;  /* 0x00007400ff0877ac */ /* 0x000e220008000800 */
[----:B------:R-:W-:Y:S01]  /*0090*/  HFMA2 R13, -RZ, RZ, 0, 0 ;  /* 0x00000000ff0d7431 */ /* 0x000fe200000001ff */
[----:B------:R-:W1:Y:S01]  /*00a0*/  LDCU.64 UR12, c[0x0][0x358] ;  /* 0x00006b00ff0c77ac */ /* 0x000e620008000a00 */
[----:B0-----:R-:W-:-:S09]  /*00b0*/  UISETP.GE.AND UP0, UPT, UR8, 0x1, UPT ;  /* 0x000000010800788c */ /* 0x001fd2000bf06270 */
[----:B-1----:R-:W-:Y:S05]  /*00c0*/  BRA.U !UP0, `(.L_x_802) ;  /* 0x0000000908dc7547 */ /* 0x002fea000b800000 */
[----:B------:R-:W-:Y:S01]  /*00d0*/  UISETP.GE.U32.AND UP1, UPT, UR8, 0x10, UPT ;  /* 0x000000100800788c */ /* 0x000fe2000bf26070 */
[----:B------:R-:W-:Y:S01]  /*00e0*/  IMAD R6, R0, 0xe, RZ ;  /* 0x0000000e00067824 */ /* 0x000fe200078e02ff */
[----:B------:R-:W-:Y:S01]  /*00f0*/  ULOP3.LUT UR9, UR8, 0xf, URZ, 0xc0, !UPT ;  /* 0x0000000f08097892 */ /* 0x000fe2000f8ec0ff */
[----:B------:R-:W-:Y:S02]  /*0100*/  MOV R13, RZ ;  /* 0x000000ff000d7202 */ /* 0x000fe40000000f00 */
[----:B------:R-:W-:Y:S01]  /*0110*/  MOV R7, RZ ;  /* 0x000000ff00077202 */ /* 0x000fe20000000f00 */
[----:B------:R-:W-:-:S03]  /*0120*/  UISETP.NE.AND UP0, UPT, UR9, URZ, UPT ;  /* 0x000000ff0900728c */ /* 0x000fc6000bf05270 */
[----:B------:R-:W-:Y:S08]  /*0130*/  BRA.U !UP1, `(.L_x_803) ;  /* 0x0000000509587547 */ /* 0x000ff0000b800000 */
[----:B------:R-:W0:Y:S01]  /*0140*/  LDCU.64 UR4, c[0x0][0x390] ;  /* 0x00007200ff0477ac */ /* 0x000e220008000a00 */
[----:B------:R-:W-:Y:S02]  /*0150*/  MOV R13, RZ ;  /* 0x000000ff000d7202 */ /* 0x000fe40000000f00 */
[----:B------:R-:W-:Y:S01]  /*0160*/  MOV R8, R6 ;  /* 0x0000000600087202 */ /* 0x000fe20000000f00 */
[----:B------:R-:W1:Y:S01]  /*0170*/  LDCU.64 UR6, c[0x0][0x380] ;  /* 0x00007000ff0677ac */ /* 0x000e620008000a00 */
[----:B------:R-:W-:-:S04]  /*0180*/  ULOP3.LUT UR10, UR8, 0x7ffffff0, URZ, 0xc0, !UPT ;  /* 0x7ffffff0080a7892 */ /* 0x000fc8000f8ec0ff */
[----:B------:R-:W-:Y:S02]  /*0190*/  UIADD3 UR11, UPT, UPT, -UR10, URZ, URZ ;  /* 0x000000ff0a0b7290 */ /* 0x000fe4000fffe1ff */
[----:B------:R-:W-:Y:S01]  /*01a0*/  MOV R7, UR10 ;  /* 0x0000000a00077c02 */ /* 0x000fe20008000f00 */
[----:B0-----:R-:W-:-:S04]  /*01b0*/  UIADD3 UR4, UP2, UPT, UR4, 0x20, URZ ;  /* 0x0000002004047890 */ /* 0x001fc8000ff5e0ff */
[----:B------:R-:W-:Y:S02]  /*01c0*/  UIADD3.X UR5, UPT, UPT, URZ, UR5, URZ, UP2, !UPT ;  /* 0x00000005ff057290 */ /* 0x000fe400097fe4ff */
[----:B-1----:R-:W-:Y:S01]  /*01d0*/  UIADD3 UR6, UP1, UPT, UR6, 0x20, URZ ;  /* 0x0000002006067890 */ /* 0x002fe2000ff3e0ff */
[----:B------:R-:W-:-:S03]  /*01e0*/  MOV R2, UR4 ;  /* 0x0000000400027c02 */ /* 0x000fc60008000f00 */
[----:B------:R-:W-:Y:S01]  /*01f0*/  MOV R3, UR5 ;  /* 0x0000000500037c02 */ /* 0x000fe20008000f00 */
[----:B------:R-:W-:-:S12]  /*0200*/  UIADD3.X UR7, UPT, UPT, URZ, UR7, URZ, UP1, !UPT ;  /* 0x00000007ff077290 */ /* 0x000fd80008ffe4ff */
.L_x_804:
[----:B------:R-:W-:Y:S01]  /*0210*/  MOV R4, UR6 ;  /* 0x0000000600047c02 */ /* 0x000fe20008000f00 */
[----:B------:R-:W2:Y:S01]  /*0220*/  LDG.E R10, desc[UR12][R2.64+-0x20] ;  /* 0xffffe00c020a7981 */ /* 0x000ea2000c1e1900 */
[----:B------:R-:W-:-:S03]  /*0230*/  MOV R5, UR7 ;  /* 0x0000000700057c02 */ /* 0x000fc60008000f00 */
[----:B------:R-:W3:Y:S01]  /*0240*/  LDG.E R25, desc[UR12][R2.64+-0x1c] ;  /* 0xffffe40c02197981 */ /* 0x000ee2000c1e1900 */
[----:B------:R-:W-:-:S03]  /*0250*/  IMAD.WIDE R4, R8, 0x4, R4 ;  /* 0x0000000408047825 */ /* 0x000fc600078e0204 */
[----:B------:R-:W4:Y:S04]  /*0260*/  LDG.E R15, desc[UR12][R2.64+-0x18] ;  /* 0xffffe80c020f7981 */ /* 0x000f28000c1e1900 */
[----:B------:R-:W2:Y:S04]  /*0270*/  LDG.E R9, desc[UR12][R4.64+-0x20] ;  /* 0xffffe00c04097981 */ /* 0x000ea8000c1e1900 */
[----:B------:R-:W3:Y:S04]  /*0280*/  LDG.E R24, desc[UR12][R4.64+-0x1c] ;  /* 0xffffe40c04187981 */ /* 0x000ee8000c1e1900 */
[----:B------:R-:W4:Y:S04]  /*0290*/  LDG.E R16, desc[UR12][R4.64+-0x18] ;  /* 0xffffe80c04107981 */ /* 0x000f28000c1e1900 */
[----:B------:R-:W5:Y:S04]  /*02a0*/  LDG.E R17, desc[UR12][R2.64+-0x14] ;  /* 0xffffec0c02117981 */ /* 0x000f68000c1e1900 */
        /* <DEDUP_REMOVED lines=8> */
[----:B------:R-:W5:Y:S01]  /*0330*/  LDG.E R26, desc[UR12][R2.64+0x1c] ;  /* 0x00001c0c021a7981 */ /* 0x000f62000c1e1900 */
[----:B--2---:R-:W-:-:S03]  /*0340*/  FADD R14, R9, -R10 ;  /* 0x8000000a090e7221 */ /* 0x004fc60000000000 */
[----:B------:R-:W2:Y:S01]  /*0350*/  LDG.E R9, desc[UR12][R2.64+-0x4] ;  /* 0xfffffc0c02097981 */ /* 0x000ea2000c1e1900 */
[----:B------:R-:W-:Y:S01]  /*0360*/  FADD R23, |R14|, R13 ;  /* 0x0000000d0e177221 */ /* 0x000fe20000000200 */
[----:B---3--:R-:W-:Y:S02]  /*0370*/  FADD R24, R24, -R25 ;  /* 0x8000001918187221 */ /* 0x008fe40000000000 */
[----:B------:R-:W2:Y:S02]  /*0380*/  LDG.E R10, desc[UR12][R4.64+-0x4] ;  /* 0xfffffc0c040a7981 */ /* 0x000ea4000c1e1900 */
[----:B------:R-:W-:Y:S01]  /*0390*/  FADD R23, R23, |R24| ;  /* 0x4000001817177221 */ /* 0x000fe20000000000 */
[----:B----4-:R-:W-:Y:S01]  /*03a0*/  FADD R24, R16, -R15 ;  /* 0x8000000f10187221 */ /* 0x010fe20000000000 */
[----:B------:R-:W3:Y:S04]  /*03b0*/  LDG.E R14, desc[UR12][R2.64] ;  /* 0x0000000c020e7981 */ /* 0x000ee8000c1e1900 */
[----:B------:R-:W3:Y:S01]  /*03c0*/  LDG.E R13, desc[UR12][R4.64] ;  /* 0x0000000c040d7981 */ /* 0x000ee2000c1e1900 */
[----:B------:R-:W-:Y:S01]  /*03d0*/  FADD R23, R23, |R24| ;  /* 0x4000001817177221 */ /* 0x000fe20000000000 */
[----:B-----5:R-:W-:-:S02]  /*03e0*/  FADD R24, R18, -R17 ;  /* 0x8000001112187221 */ /* 0x020fc40000000000 */
[----:B------:R-:W4:Y:S04]  /*03f0*/  LDG.E R15, desc[UR12][R2.64+0x4] ;  /* 0x0000040c020f7981 */ /* 0x000f28000c1e1900 */
[----:B------:R-:W4:Y:S01]  /*0400*/  LDG.E R16, desc[UR12][R4.64+0x4] ;  /* 0x0000040c04107981 */ /* 0x000f22000c1e1900 */
[----:B------:R-:W-:Y:S01]  /*0410*/  FADD R23, R23, |R24| ;  /* 0x4000001817177221 */ /* 0x000fe20000000000 */
[----:B------:R-:W-:Y:S02]  /*0420*/  FADD R24, R20, -R19 ;  /* 0x8000001314187221 */ /* 0x000fe40000000000 */
[----:B------:R-:W5:Y:S04]  /*0430*/  LDG.E R17, desc[UR12][R2.64+0x8] ;  /* 0x0000080c02117981 */ /* 0x000f68000c1e1900 */
[----:B------:R-:W5:Y:S01]  /*0440*/  LDG.E R18, desc[UR12][R4.64+0x8] ;  /* 0x0000080c04127981 */ /* 0x000f62000c1e1900 */
[----:B------:R-:W-:Y:S01]  /*0450*/  FADD R23, R23, |R24| ;  /* 0x4000001817177221 */ /* 0x000fe20000000000 */
[----:B------:R-:W-:-:S02]  /*0460*/  FADD R24, R22, -R21 ;  /* 0x8000001516187221 */ /* 0x000fc40000000000 */
[----:B------:R-:W5:Y:S04]  /*0470*/  LDG.E R19, desc[UR12][R2.64+0xc] ;  /* 0x00000c0c02137981 */ /* 0x000f68000c1e1900 */
[----:B------:R-:W5:Y:S01]  /*0480*/  LDG.E R20, desc[UR12][R4.64+0xc] ;  /* 0x00000c0c04147981 */ /* 0x000f62000c1e1900 */
[----:B------:R-:W-:-:S03]  /*0490*/  FADD R23, R23, |R24| ;  /* 0x4000001817177221 */ /* 0x000fc60000000000 */
[----:B------:R-:W5:Y:S04]  /*04a0*/  LDG.E R21, desc[UR12][R2.64+0x10] ;  /* 0x0000100c02157981 */ /* 0x000f68000c1e1900 */
[----:B------:R-:W5:Y:S01]  /*04b0*/  LDG.E R22, desc[UR12][R4.64+0x10] ;  /* 0x0000100c04167981 */ /* 0x000f62000c1e1900 */
[----:B------:R-:W-:-:S03]  /*04c0*/  FADD R28, R11, -R12 ;  /* 0x8000000c0b1c7221 */ /* 0x000fc60000000000 */
[----:B------:R-:W5:Y:S04]  /*04d0*/  LDG.E R24, desc[UR12][R2.64+0x14] ;  /* 0x0000140c02187981 */ /* 0x000f68000c1e1900 */
[----:B------:R-:W5:Y:S04]  /*04e0*/  LDG.E R25, desc[UR12][R4.64+0x14] ;  /* 0x0000140c04197981 */ /* 0x000f68000c1e1900 */
[----:B------:R0:W5:Y:S04]  /*04f0*/  LDG.E R11, desc[UR12][R2.64+0x18] ;  /* 0x0000180c020b7981 */ /* 0x000168000c1e1900 */
[----:B------:R-:W5:Y:S01]  /*0500*/  LDG.E R12, desc[UR12][R4.64+0x18] ;  /* 0x0000180c040c7981 */ /* 0x000f62000c1e1900 */
[----:B------:R-:W-:Y:S01]  /*0510*/  FADD R23, R23, |R28| ;  /* 0x4000001c17177221 */ /* 0x000fe20000000000 */
[----:B------:R-:W-:-:S04]  /*0520*/  UIADD3 UR11, UPT, UPT, UR11, 0x10, URZ ;  /* 0x000000100b0b7890 */ /* 0x000fc8000fffe0ff */
[----:B------:R-:W-:Y:S01]  /*0530*/  UISETP.NE.AND UP1, UPT, UR11, URZ, UPT ;  /* 0x000000ff0b00728c */ /* 0x000fe2000bf25270 */
[----:B0-----:R-:W-:Y:S01]  /*0540*/  IADD3 R2, P0, PT, R2, 0x40, RZ ;  /* 0x0000004002027810 */ /* 0x001fe20007f1e0ff */
[----:B------:R-:W-:Y:S01]  /*0550*/  FADD R27, R27, -R26 ;  /* 0x8000001a1b1b7221 */ /* 0x000fe20000000000 */
[----:B------:R-:W-:Y:S02]  /*0560*/  IADD3 R8, PT, PT, R8, 0x10, RZ ;  /* 0x0000001008087810 */ /* 0x000fe40007ffe0ff */
[----:B------:R-:W-:Y:S01]  /*0570*/  IADD3.X R3, PT, PT, RZ, R3, RZ, P0, !PT ;  /* 0x00000003ff037210 */ /* 0x000fe200007fe4ff */
[----:B--2---:R-:W-:-:S04]  /*0580*/  FADD R10, R10, -R9 ;  /* 0x800000090a0a7221 */ /* 0x004fc80000000000 */
[----:B------:R-:W-:Y:S01]  /*0590*/  FADD R10, R23, |R10| ;  /* 0x4000000a170a7221 */ /* 0x000fe20000000000 */
[----:B---3--:R-:W-:-:S04]  /*05a0*/  FADD R13, R13, -R14 ;  /* 0x8000000e0d0d7221 */ /* 0x008fc80000000000 */
[----:B------:R-:W-:Y:S01]  /*05b0*/  FADD R10, R10, |R13| ;  /* 0x4000000d0a0a7221 */ /* 0x000fe20000000000 */
[----:B----4-:R-:W-:-:S04]  /*05c0*/  FADD R15, R16, -R15 ;  /* 0x8000000f100f7221 */ /* 0x010fc80000000000 */
[----:B------:R-:W-:Y:S01]  /*05d0*/  FADD R10, R10, |R15| ;  /* 0x4000000f0a0a7221 */ /* 0x000fe20000000000 */
[----:B-----5:R-:W-:-:S04]  /*05e0*/  FADD R17, R18, -R17 ;  /* 0x8000001112117221 */ /* 0x020fc80000000000 */
[----:B------:R-:W-:Y:S01]  /*05f0*/  FADD R10, R10, |R17| ;  /* 0x400000110a0a7221 */ /* 0x000fe20000000000 */
[----:B------:R-:W-:-:S04]  /*0600*/  FADD R19, R20, -R19 ;  /* 0x8000001314137221 */ /* 0x000fc80000000000 */
[----:B------:R-:W-:Y:S01]  /*0610*/  FADD R10, R10, |R19| ;  /* 0x400000130a0a7221 */ /* 0x000fe20000000000 */
[----:B------:R-:W-:-:S04]  /*0620*/  FADD R21, R22, -R21 ;  /* 0x8000001516157221 */ /* 0x000fc80000000000 */
[----:B------:R-:W-:Y:S01]  /*0630*/  FADD R10, R10, |R21| ;  /* 0x400000150a0a7221 */ /* 0x000fe20000000000 */
[----:B------:R-:W-:-:S04]  /*0640*/  FADD R25, R25, -R24 ;  /* 0x8000001819197221 */ /* 0x000fc80000000000 */
[----:B------:R-:W-:Y:S01]  /*0650*/  FADD R10, R10, |R25| ;  /* 0x400000190a0a7221 */ /* 0x000fe20000000000 */
[----:B------:R-:W-:-:S04]  /*0660*/  FADD R11, R12, -R11 ;  /* 0x8000000b0c0b7221 */ /* 0x000fc80000000000 */
[----:B------:R-:W-:-:S04]  /*0670*/  FADD R10, R10, |R11| ;  /* 0x4000000b0a0a7221 */ /* 0x000fc80000000000 */
[----:B------:R-:W-:Y:S01]  /*0680*/  FADD R13, R10, |R27| ;  /* 0x4000001b0a0d7221 */ /* 0x000fe20000000000 */
[----:B------:R-:W-:Y:S06]  /*0690*/  BRA.U UP1, `(.L_x_804) ;  /* 0xfffffff901dc7547 */ /* 0x000fec000b83ffff */
.L_x_803:
[----:B------:R-:W-:Y:S05]  /*06a0*/  BRA.U !UP0, `(.L_x_802) ;  /* 0x0000000508647547 */ /* 0x000fea000b800000 */
[----:B------:R-:W-:Y:S02]  /*06b0*/  UISETP.GE.U32.AND UP0, UPT, UR9, 0x8, UPT ;  /* 0x000000080900788c */ /* 0x000fe4000bf06070 */
[----:B------:R-:W-:-:S04]  /*06c0*/  ULOP3.LUT UR5, UR8, 0x7, URZ, 0xc0, !UPT ;  /* 0x0000000708057892 */ /* 0x000fc8000f8ec0ff */
[----:B------:R-:W-:-:S03]  /*06d0*/  UISETP.NE.AND UP1, UPT, UR5, URZ, UPT ;  /* 0x000000ff0500728c */ /* 0x000fc6000bf25270 */
[----:B------:R-:W-:Y:S08]  /*06e0*/  BRA.U !UP0, `(.L_x_805) ;  /* 0x0000000108987547 */ /* 0x000ff0000b800000 */
[----:B------:R-:W0:Y:S01]  /*06f0*/  LDC.64 R4, c[0x0][0x380] ;  /* 0x0000e000ff047b82 */ /* 0x000e220000000a00 */
[----:B------:R-:W-:-:S07]  /*0700*/  IADD3 R9, PT, PT, R6, R7, RZ ;  /* 0x0000000706097210 */ /* 0x000fce0007ffe0ff */
[----:B------:R-:W1:Y:S01]  /*0710*/  LDC.64 R2, c[0x0][0x390] ;  /* 0x0000e400ff027b82 */ /* 0x000e620000000a00 */
[----:B0-----:R-:W-:-:S05]  /*0720*/  IMAD.WIDE R4, R9, 0x4, R4 ;  /* 0x0000000409047825 */ /* 0x001fca00078e0204 */
[----:B------:R-:W2:Y:S01]  /*0730*/  LDG.E R18, desc[UR12][R4.64] ;  /* 0x0000000c04127981 */ /* 0x000ea2000c1e1900 */
[----:B-1----:R-:W-:-:S03]  /*0740*/  IMAD.WIDE.U32 R2, R7, 0x4, R2 ;  /* 0x0000000407027825 */ /* 0x002fc600078e0002 */
[----:B------:R-:W3:Y:S04]  /*0750*/  LDG.E R20, desc[UR12][R4.64+0x4] ;  /* 0x0000040c04147981 */ /* 0x000ee8000c1e1900 */
[----:B------:R-:W2:Y:S04]  /*0760*/  LDG.E R21, desc[UR12][R2.64] ;  /* 0x0000000c02157981 */ /* 0x000ea8000c1e1900 */
[----:B------:R-:W3:Y:S04]  /*0770*/  LDG.E R23, desc[UR12][R2.64+0x4] ;  /* 0x0000040c02177981 */ /* 0x000ee8000c1e1900 */
[----:B------:R-:W4:Y:S04]  /*0780*/  LDG.E R22, desc[UR12][R4.64+0x8] ;  /* 0x0000080c04167981 */ /* 0x000f28000c1e1900 */
        /* <DEDUP_REMOVED lines=11> */
[----:B------:R-:W-:Y:S01]  /*0840*/  IADD3 R7, PT, PT, R7, 0x8, RZ ;  /* 0x0000000807077810 */ /* 0x000fe20007ffe0ff */
        /* <DEDUP_REMOVED lines=15> */
[----:B------:R-:W-:-:S07]  /*0940*/  FADD R13, R8, |R19| ;  /* 0x40000013080d7221 */ /* 0x000fce0000000000 */
.L_x_805:
        /* <DEDUP_REMOVED lines=26> */
[----:B------:R-:W-:-:S07]  /*0af0*/  FADD R13, R8, |R17| ;  /* 0x40000011080d7221 */ /* 0x000fce0000000000 */
.L_x_806:
[----:B------:R-:W-:Y:S05]  /*0b00*/  BRA.U !UP1, `(.L_x_802) ;  /* 0x00000001094c7547 */ /* 0x000fea000b800000 */
[----:B------:R-:W0:Y:S01]  /*0b10*/  LDC.64 R4, c[0x0][0x390] ;  /* 0x0000e400ff047b82 */ /* 0x000e220000000a00 */
[----:B------:R-:W-:Y:S01]  /*0b20*/  IADD3 R9, PT, PT, R6, R7, RZ ;  /* 0x0000000706097210 */ /* 0x000fe20007ffe0ff */
[----:B------:R-:W-:-:S06]  /*0b30*/  UIADD3 UR4, UPT, UPT, -UR4, URZ, URZ ;  /* 0x000000ff04047290 */ /* 0x000fcc000fffe1ff */
[----:B------:R-:W1:Y:S01]  /*0b40*/  LDC.64 R2, c[0x0][0x380] ;  /* 0x0000e000ff027b82 */ /* 0x000e620000000a00 */
[----:B0-----:R-:W-:-:S03]  /*0b50*/  IMAD.WIDE.U32 R4, R7, 0x4, R4 ;  /* 0x0000000407047825 */ /* 0x001fc600078e0004 */
[----:B------:R-:W-:Y:S02]  /*0b60*/  MOV R6, R4 ;  /* 0x0000000400067202 */ /* 0x000fe40000000f00 */
[----:B------:R-:W-:-:S07]  /*0b70*/  MOV R11, R5 ;  /* 0x00000005000b7202 */ /* 0x000fce0000000f00 */
.L_x_807:
[----:B-1----:R-:W-:Y:S01]  /*0b80*/  IMAD.WIDE R4, R9, 0x4, R2 ;  /* 0x0000000409047825 */ /* 0x002fe200078e0202 */
[----:B------:R-:W-:-:S05]  /*0b90*/  MOV R7, R11 ;  /* 0x0000000b00077202 */ /* 0x000fca0000000f00 */
[----:B------:R-:W2:Y:S04]  /*0ba0*/  LDG.E R4, desc[UR12][R4.64] ;  /* 0x0000000c04047981 */ /* 0x000ea8000c1e1900 */
[----:B------:R0:W2:Y:S01]  /*0bb0*/  LDG.E R7, desc[UR12][R6.64] ;  /* 0x0000000c06077981 */ /* 0x0000a2000c1e1900 */
[----:B------:R-:W-:Y:S01]  /*0bc0*/  UIADD3 UR4, UPT, UPT, UR4, 0x1, URZ ;  /* 0x0000000104047890 */ /* 0x000fe2000fffe0ff */
[----:B------:R-:W-:-:S03]  /*0bd0*/  IADD3 R9, PT, PT, R9, 0x1, RZ ;  /* 0x0000000109097810 */ /* 0x000fc60007ffe0ff */
[----:B------:R-:W-:Y:S01]  /*0be0*/  UISETP.NE.AND UP0, UPT, UR4, URZ, UPT ;  /* 0x000000ff0400728c */ /* 0x000fe2000bf05270 */
[----:B0-----:R-:W-:-:S04]  /*0bf0*/  IADD3 R6, P0, PT, R6, 0x4, RZ ;  /* 0x0000000406067810 */ /* 0x001fc80007f1e0ff */
[----:B------:R-:W-:Y:S01]  /*0c00*/  IADD3.X R11, PT, PT, RZ, R11, RZ, P0, !PT ;  /* 0x0000000bff0b7210 */ /* 0x000fe200007fe4ff */
[----:B--2---:R-:W-:-:S04]  /*0c10*/  FADD R8, R4, -R7 ;  /* 0x8000000704087221 */ /* 0x004fc80000000000 */
[----:B------:R-:W-:Y:S01]  /*0c20*/  FADD R13, |R8|, R13 ;  /* 0x0000000d080d7221 */ /* 0x000fe20000000200 */
[----:B------:R-:W-:Y:S06]  /*0c30*/  BRA.U UP0, `(.L_x_807) ;  /* 0xfffffffd00d07547 */ /* 0x000fec000b83ffff */
.L_x_802:
[----:B------:R-:W0:Y:S02]  /*0c40*/  LDC.64 R2, c[0x0][0x398] ;  /* 0x0000e600ff027b82 */ /* 0x000e240000000a00 */
[----:B0-----:R-:W-:-:S05]  /*0c50*/  IMAD.WIDE R2, R0, 0x4, R2 ;  /* 0x0000000400027825 */ /* 0x001fca00078e0202 */
[----:B------:R-:W2:Y:S02]  /*0c60*/  LDG.E R0, desc[UR12][R2.64] ;  /* 0x0000000c02007981 */ /* 0x000ea4000c1e1900 */
[----:B--2---:R-:W-:-:S05]  /*0c70*/  FADD R13, R0, R13 ;  /* 0x0000000d000d7221 */ /* 0x004fca0000000000 */
[----:B------:R-:W-:Y:S01]  /*0c80*/  STG.E desc[UR12][R2.64], R13 ;  /* 0x0000000d02007986 */ /* 0x000fe2000c10190c */
[----:B------:R-:W-:Y:S05]  /*0c90*/  EXIT ;  /* 0x000000000000794d */ /* 0x000fea0003800000 */
.L_x_808:
        /* <DEDUP_REMOVED lines=14> */
.L_x_818:


//--------------------- .nv.shared._ZN3cub18CUB_300001_SM_10006detail11EmptyKernelIvEEvv --------------------------
	.section	.nv.shared._ZN3cub18CUB_300001_SM_10006detail11EmptyKernelIvEEvv,"aw",@nobits
	.sectionflags	@""
	.align	16
	.zero		1024


//--------------------- .nv.shared.reserved.0     --------------------------
	.section	.nv.shared.reserved.0,"aw",@nobits
	.weak		__nv_reservedSMEM_offset_0_alias
	.size		__nv_reservedSMEM_offset_0_alias, 0, 64
	.other		__nv_reservedSMEM_offset_0_alias,@"STO_CUDA_RESERVED_SHARED STV_DEFAULT"
__nv_reservedSMEM_offset_0_alias:
	.zero		0
	.zero		64


//--------------------- .nv.global                --------------------------
	.section	.nv.global,"aw",@nobits
.nv.global:
	.type		_ZN34_INTERNAL_9a876639_4_k_cu_7fbbe9356thrust24THRUST_300001_SM_1000_NS12placeholders2_8E,@object
	.size		_ZN34_INTERNAL_9a876639_4_k_cu_7fbbe9356thrust24THRUST_300001_SM_1000_NS12placeholders2_8E,(_ZN34_INTERNAL_9a876639_4_k_cu_7fbbe9354cuda3std3__436_GLOBAL__N__9a876639_4_k_cu_7fbbe9356ignoreE - _ZN34_INTERNAL_9a876639_4_k_cu_7fbbe9356thrust24THRUST_300001_SM_1000_NS12placeholders2_8E)
_ZN34_INTERNAL_9a876639_4_k_cu_7fbbe9356thrust24THRUST_300001_SM_1000_NS12placeholders2_8E:
	.zero		1
	.type		_ZN34_INTERNAL_9a876639_4_k_cu_7fbbe9354cuda3std3__436_GLOBAL__N__9a876639_4_k_cu_7fbbe9356ignoreE,@object
	.size		_ZN34_INTERNAL_9a876639_4_k_cu_7fbbe9354cuda3std3__436_GLOBAL__N__9a876639_4_k_cu_7fbbe9356ignoreE,(_ZN34_INTERNAL_9a876639_4_k_cu_7fbbe9354cuda3std6ranges3__45__cpo4dataE - _ZN34_INTERNAL_9a876639_4_k_cu_7fbbe9354cuda3std3__436_GLOBAL__N__9a876639_4_k_cu_7fbbe9356ignoreE)
_ZN34_INTERNAL_9a876639_4_k_cu_7fbbe9354cuda3std3__436_GLOBAL__N__9a876639_4_k_cu_7fbbe9356ignoreE:
	.zero		1
	.type		_ZN34_INTERNAL_9a876639_4_k_cu_7fbbe9354cuda3std6ranges3__45__cpo4dataE,@object
	.size		_ZN34_INTERNAL_9a876639_4_k_cu_7fbbe9354cuda3std6ranges3__45__cpo4dataE,(_ZN34_INTERNAL_9a876639_4_k_cu_7fbbe9356thrust24THRUST_300001_SM_1000_NS6system3cpp3parE - _ZN34_INTERNAL_9a876639_4_k_cu_7fbbe9354cuda3std6ranges3__45__cpo4dataE)
_ZN34_INTERNAL_9a876639_4_k_cu_7fbbe9354cuda3std6ranges3__45__cpo4dataE:
	.zero		1
	.type		_ZN34_INTERNAL_9a876639_4_k_cu_7fbbe9356thrust24THRUST_300001_SM_1000_NS6system3cpp3parE,@object
	.size		_ZN34_INTERNAL_9a876639_4_k_cu_7fbbe9356thrust24THRUST_300001_SM_1000_NS6system3cpp3parE,(_ZN34_INTERNAL_9a876639_4_k_cu_7fbbe9354cuda3std3__45__cpo5beginE - _ZN34_INTERNAL_9a876639_4_k_cu_7fbbe9356thrust24THRUST_300001_SM_1000_NS6system3cpp3parE)
_ZN34_INTERNAL_9a876639_4_k_cu_7fbbe9356thrust24THRUST_300001_SM_1000_NS6system3cpp3parE:
	.zero		1
	.type		_ZN34_INTERNAL_9a876639_4_k_cu_7fbbe9354cuda3std3__45__cpo5beginE,@object
	.size		_ZN34_INTERNAL_9a876639_4_k_cu_7fbbe9354cuda3std3__45__cpo5beginE,(_ZN34_INTERNAL_9a876639_4_k_cu_7fbbe9354cuda3std6ranges3__45__cpo5beginE - _ZN34_INTERNAL_9a876639_4_k_cu_7fbbe9354cuda3std3__45__cpo5beginE)
_ZN34_INTERNAL_9a876639_4_k_cu_7fbbe9354cuda3std3__45__cpo5beginE:
	.zero		1
	.type		_ZN34_INTERNAL_9a876639_4_k_cu_7fbbe9354cuda3std6ranges3__45__cpo5beginE,@object
	.size		_ZN34_INTERNAL_9a876639_4_k_cu_7fbbe9354cuda3std6ranges3__45__cpo5beginE,(_ZN34_INTERNAL_9a876639_4_k_cu_7fbbe9356thrust24THRUST_300001_SM_1000_NS6deviceE - _ZN34_INTERNAL_9a876639_4_k_cu_7fbbe9354cuda3std6ranges3__45__cpo5beginE)
_ZN34_INTERNAL_9a876639_4_k_cu_7fbbe9354cuda3std6ranges3__45__cpo5beginE:
	.zero		1
	.type		_ZN34_INTERNAL_9a876639_4_k_cu_7fbbe9356thrust24THRUST_300001_SM_1000_NS6deviceE,@object
	.size		_ZN34_INTERNAL_9a876639_4_k_cu_7fbbe9356thrust24THRUST_300001_SM_1000_NS6deviceE,(_ZN34_INTERNAL_9a876639_4_k_cu_7fbbe9354cuda3std3__47nulloptE - _ZN34_INTERNAL_9a876639_4_k_cu_7fbbe9356thrust24THRUST_300001_SM_1000_NS6deviceE)
_ZN34_INTERNAL_9a876639_4_k_cu_7fbbe9356thrust24THRUST_300001_SM_1000_NS6deviceE:
	.zero		1
	.type		_ZN34_INTERNAL_9a876639_4_k_cu_7fbbe9354cuda3std3__47nulloptE,@object
	.size		_ZN34_INTERNAL_9a876639_4_k_cu_7fbbe9354cuda3std3__47nulloptE,(_ZN34_INTERNAL_9a876639_4_k_cu_7fbbe9354cuda3std6ranges3__45__cpo8distanceE - _ZN34_INTERNAL_9a876639_4_k_cu_7fbbe9354cuda3std3__47nulloptE)
_ZN34_INTERNAL_9a876639_4_k_cu_7fbbe9354cuda3std3__47nulloptE:
	.zero		1
	.type		_ZN34_INTERNAL_9a876639_4_k_cu_7fbbe9354cuda3std6ranges3__45__cpo8distanceE,@object
	.size		_ZN34_INTERNAL_9a876639_4_k_cu_7fbbe9354cuda3std6ranges3__45__cpo8distanceE,(_ZN34_INTERNAL_9a876639_4_k_cu_7fbbe9356thrust24THRUST_300001_SM_1000_NS12placeholders2_4E - _ZN34_INTERNAL_9a876639_4_k_cu_7fbbe9354cuda3std6ranges3__45__cpo8distanceE)
_ZN34_INTERNAL_9a876639_4_k_cu_7fbbe9354cuda3std6ranges3__45__cpo8distanceE:
	.zero		1
	.type		_ZN34_INTERNAL_9a876639_4_k_cu_7fbbe9356thrust24THRUST_300001_SM_1000_NS12placeholders2_4E,@object
	.size		_ZN34_INTERNAL_9a876639_4_k_cu_7fbbe9356thrust24THRUST_300001_SM_1000_NS12placeholders2_4E,(_ZN34_INTERNAL_9a876639_4_k_cu_7fbbe9354cuda3std3__45__cpo6rbeginE - _ZN34_INTERNAL_9a876639_4_k_cu_7fbbe9356thrust24THRUST_300001_SM_1000_NS12placeholders2_4E)
_ZN34_INTERNAL_9a876639_4_k_cu_7fbbe9356thrust24THRUST_300001_SM_1000_NS12placeholders2_4E:
	.zero		1
	.type		_ZN34_INTERNAL_9a876639_4_k_cu_7fbbe9354cuda3std3__45__cpo6rbeginE,@object
	.size		_ZN34_INTERNAL_9a876639_4_k_cu_7fbbe9354cuda3std3__45__cpo6rbeginE,(_ZN34_INTERNAL_9a876639_4_k_cu_7fbbe9354cuda3std6ranges3__45__cpo7advanceE - _ZN34_INTERNAL_9a876639_4_k_cu_7fbbe9354cuda3std3__45__cpo6rbeginE)
_ZN34_INTERNAL_9a876639_4_k_cu_7fbbe9354cuda3std3__45__cpo6rbeginE:
	.zero		1
	.type		_ZN34_INTERNAL_9a876639_4_k_cu_7fbbe9354cuda3std6ranges3__45__cpo7advanceE,@object
	.size		_ZN34_INTERNAL_9a876639_4_k_cu_7fbbe9354cuda3std6ranges3__45__cpo7advanceE,(_ZN34_INTERNAL_9a876639_4_k_cu_7fbbe9356thrust24THRUST_300001_SM_1000_NS12placeholders3_10E - _ZN34_INTERNAL_9a876639_4_k_cu_7fbbe9354cuda3std6ranges3__45__cpo7advanceE)
_ZN34_INTERNAL_9a876639_4_k_cu_7fbbe9354cuda3std6ranges3__45__cpo7advanceE:
	.zero		1
	.type		_ZN34_INTERNAL_9a876639_4_k_cu_7fbbe9356thrust24THRUST_300001_SM_1000_NS12placeholders3_10E,@object
	.size		_ZN34_INTERNAL_9a876639_4_k_cu_7fbbe9356thrust24THRUST_300001_SM_1000_NS12placeholders3_10E,(_ZN34_INTERNAL_9a876639_4_k_cu_7fbbe9354cuda3std3__48in_placeE - _ZN34_INTERNAL_9a876639_4_k_cu_7fbbe9356thrust24THRUST_300001_SM_1000_NS12placeholders3_10E)
_ZN34_INTERNAL_9a876639_4_k_cu_7fbbe9356thrust24THRUST_300001_SM_1000_NS12placeholders3_10E:
	.zero		1
	.type		_ZN34_INTERNAL_9a876639_4_k_cu_7fbbe9354cuda3std3__48in_placeE,@object
	.size		_ZN34_INTERNAL_9a876639_4_k_cu_7fbbe9354cuda3std3__48in_placeE,(_ZN34_INTERNAL_9a876639_4_k_cu_7fbbe9354cuda3std6ranges3__45__cpo4sizeE - _ZN34_INTERNAL_9a876639_4_k_cu_7fbbe9354cuda3std3__48in_placeE)
_ZN34_INTERNAL_9a876639_4_k_cu_7fbbe9354cuda3std3__48in_placeE:
	.zero		1
	.type		_ZN34_INTERNAL_9a876639_4_k_cu_7fbbe9354cuda3std6ranges3__45__cpo4sizeE,@object
	.size		_ZN34_INTERNAL_9a876639_4_k_cu_7fbbe9354cuda3std6ranges3__45__cpo4sizeE,(_ZN34_INTERNAL_9a876639_4_k_cu_7fbbe9356thrust24THRUST_300001_SM_1000_NS12placeholders2_2E - _ZN34_INTERNAL_9a876639_4_k_cu_7fbbe9354cuda3std6ranges3__45__cpo4sizeE)
_ZN34_INTERNAL_9a876639_4_k_cu_7fbbe9354cuda3std6ranges3__45__cpo4sizeE:
	.zero		1
	.type		_ZN34_INTERNAL_9a876639_4_k_cu_7fbbe9356thrust24THRUST_300001_SM_1000_NS12placeholders2_2E,@object
	.size		_ZN34_INTERNAL_9a876639_4_k_cu_7fbbe9356thrust24THRUST_300001_SM_1000_NS12placeholders2_2E,(_ZN34_INTERNAL_9a876639_4_k_cu_7fbbe9354cuda3std3__45__cpo6cbeginE - _ZN34_INTERNAL_9a876639_4_k_cu_7fbbe9356thrust24THRUST_300001_SM_1000_NS12placeholders2_2E)
_ZN34_INTERNAL_9a876639_4_k_cu_7fbbe9356thrust24THRUST_300001_SM_1000_NS12placeholders2_2E:
	.zero		1
	.type		_ZN34_INTERNAL_9a876639_4_k_cu_7fbbe9354cuda3std3__45__cpo6cbeginE,@object
	.size		_ZN34_INTERNAL_9a876639_4_k_cu_7fbbe9354cuda3std3__45__cpo6cbeginE,(_ZN34_INTERNAL_9a876639_4_k_cu_7fbbe9354cuda3std6ranges3__45__cpo6cbeginE - _ZN34_INTERNAL_9a876639_4_k_cu_7fbbe9354cuda3std3__45__cpo6cbeginE)
_ZN34_INTERNAL_9a876639_4_k_cu_7fbbe9354cuda3std3__45__cpo6cbeginE:
	.zero		1
	.type		_ZN34_INTERNAL_9a876639_4_k_cu_7fbbe9354cuda3std6ranges3__45__cpo6cbeginE,@object
	.size		_ZN34_INTERNAL_9a876639_4_k_cu_7fbbe9354cuda3std6ranges3__45__cpo6cbeginE,(_ZN34_INTERNAL_9a876639_4_k_cu_7fbbe9356thrust24THRUST_300001_SM_1000_NS12placeholders2_6E - _ZN34_INTERNAL_9a876639_4_k_cu_7fbbe9354cuda3std6ranges3__45__cpo6cbeginE)
_ZN34_INTERNAL_9a876639_4_k_cu_7fbbe9354cuda3std6ranges3__45__cpo6cbeginE:
	.zero		1
	.type		_ZN34_INTERNAL_9a876639_4_k_cu_7fbbe9356thrust24THRUST_300001_SM_1000_NS12placeholders2_6E,@object
	.size		_ZN34_INTERNAL_9a876639_4_k_cu_7fbbe9356thrust24THRUST_300001_SM_1000_NS12placeholders2_6E,(_ZN34_INTERNAL_9a876639_4_k_cu_7fbbe9354cuda3std3__45__cpo7crbeginE - _ZN34_INTERNAL_9a876639_4_k_cu_7fbbe9356thrust24THRUST_300001_SM_1000_NS12placeholders2_6E)
_ZN34_INTERNAL_9a876639_4_k_cu_7fbbe9356thrust24THRUST_300001_SM_1000_NS12placeholders2_6E:
	.zero		1
	.type		_ZN34_INTERNAL_9a876639_4_k_cu_7fbbe9354cuda3std3__45__cpo7crbeginE,@object
	.size		_ZN34_INTERNAL_9a876639_4_k_cu_7fbbe9354cuda3std3__45__cpo7crbeginE,(_ZN34_INTERNAL_9a876639_4_k_cu_7fbbe9354cuda3std6ranges3__45__cpo4nextE - _ZN34_INTERNAL_9a876639_4_k_cu_7fbbe9354cuda3std3__45__cpo7crbeginE)
_ZN34_INTERNAL_9a876639_4_k_cu_7fbbe9354cuda3std3__45__cpo7crbeginE:
	.zero		1
	.type		_ZN34_INTERNAL_9a876639_4_k_cu_7fbbe9354cuda3std6ranges3__45__cpo4nextE,@object
	.size		_ZN34_INTERNAL_9a876639_4_k_cu_7fbbe9354cuda3std6ranges3__45__cpo4nextE,(_ZN34_INTERNAL_9a876639_4_k_cu_7fbbe9354cuda3std6ranges3__45__cpo4swapE - _ZN34_INTERNAL_9a876639_4_k_cu_7fbbe9354cuda3std6ranges3__45__cpo4nextE)
_ZN34_INTERNAL_9a876639_4_k_cu_7fbbe9354cuda3std6ranges3__45__cpo4nextE:
	.zero		1
	.type		_ZN34_INTERNAL_9a876639_4_k_cu_7fbbe9354cuda3std6ranges3__45__cpo4swapE,@object
	.size		_ZN34_INTERNAL_9a876639_4_k_cu_7fbbe9354cuda3std6ranges3__45__cpo4swapE,(_ZN34_INTERNAL_9a876639_4_k_cu_7fbbe9356thrust24THRUST_300001_SM_1000_NS8cuda_cub10par_nosyncE - _ZN34_INTERNAL_9a876639_4_k_cu_7fbbe9354cuda3std6ranges3__45__cpo4swapE)
_ZN34_INTERNAL_9a876639_4_k_cu_7fbbe9354cuda3std6ranges3__45__cpo4swapE:
	.zero		1
	.type		_ZN34_INTERNAL_9a876639_4_k_cu_7fbbe9356thrust24THRUST_300001_SM_1000_NS8cuda_cub10par_nosyncE,@object
	.size		_ZN34_INTERNAL_9a876639_4_k_cu_7fbbe9356thrust24THRUST_300001_SM_1000_NS8cuda_cub10par_nosyncE,(_ZN34_INTERNAL_9a876639_4_k_cu_7fbbe9356thrust24THRUST_300001_SM_1000_NS3seqE - _ZN34_INTERNAL_9a876639_4_k_cu_7fbbe9356thrust24THRUST_300001_SM_1000_NS8cuda_cub10par_nosyncE)
_ZN34_INTERNAL_9a876639_4_k_cu_7fbbe9356thrust24THRUST_300001_SM_1000_NS8cuda_cub10par_nosyncE:
	.zero		1
	.type		_ZN34_INTERNAL_9a876639_4_k_cu_7fbbe9356thrust24THRUST_300001_SM_1000_NS3seqE,@object
	.size		_ZN34_INTERNAL_9a876639_4_k_cu_7fbbe9356thrust24THRUST_300001_SM_1000_NS3seqE,(_ZN34_INTERNAL_9a876639_4_k_cu_7fbbe9354cuda3std3__420unreachable_sentinelE - _ZN34_INTERNAL_9a876639_4_k_cu_7fbbe9356thrust24THRUST_300001_SM_1000_NS3seqE)
_ZN34_INTERNAL_9a876639_4_k_cu_7fbbe9356thrust24THRUST_300001_SM_1000_NS3seqE:
	.zero		1
	.type		_ZN34_INTERNAL_9a876639_4_k_cu_7fbbe9354cuda3std3__420unreachable_sentinelE,@object
	.size		_ZN34_INTERNAL_9a876639_4_k_cu_7fbbe9354cuda3std3__420unreachable_sentinelE,(_ZN34_INTERNAL_9a876639_4_k_cu_7fbbe9354cuda3std6ranges3__45__cpo5ssizeE - _ZN34_INTERNAL_9a876639_4_k_cu_7fbbe9354cuda3std3__420unreachable_sentinelE)
_ZN34_INTERNAL_9a876639_4_k_cu_7fbbe9354cuda3std3__420unreachable_sentinelE:
	.zero		1
	.type		_ZN34_INTERNAL_9a876639_4_k_cu_7fbbe9354cuda3std6ranges3__45__cpo5ssizeE,@object
	.size		_ZN34_INTERNAL_9a876639_4_k_cu_7fbbe9354cuda3std6ranges3__45__cpo5ssizeE,(_ZN34_INTERNAL_9a876639_4_k_cu_7fbbe9356thrust24THRUST_300001_SM_1000_NS12placeholders2_3E - _ZN34_INTERNAL_9a876639_4_k_cu_7fbbe9354cuda3std6ranges3__45__cpo5ssizeE)
_ZN34_INTERNAL_9a876639_4_k_cu_7fbbe9354cuda3std6ranges3__45__cpo5ssizeE:
	.zero		1
	.type		_ZN34_INTERNAL_9a876639_4_k_cu_7fbbe9356thrust24THRUST_300001_SM_1000_NS12placeholders2_3E,@object
	.size		_ZN34_INTERNAL_9a876639_4_k_cu_7fbbe9356thrust24THRUST_300001_SM_1000_NS12placeholders2_3E,(_ZN34_INTERNAL_9a876639_4_k_cu_7fbbe9354cuda3std3__45__cpo4cendE - _ZN34_INTERNAL_9a876639_4_k_cu_7fbbe9356thrust24THRUST_300001_SM_1000_NS12placeholders2_3E)
_ZN34_INTERNAL_9a876639_4_k_cu_7fbbe9356thrust24THRUST_300001_SM_1000_NS12placeholders2_3E:
	.zero		1
	.type		_ZN34_INTERNAL_9a876639_4_k_cu_7fbbe9354cuda3std3__45__cpo4cendE,@object
	.size		_ZN34_INTERNAL_9a876639_4_k_cu_7fbbe9354cuda3std3__45__cpo4cendE,(_ZN34_INTERNAL_9a876639_4_k_cu_7fbbe9354cuda3std6ranges3__45__cpo4cendE - _ZN34_INTERNAL_9a876639_4_k_cu_7fbbe9354cuda3std3__45__cpo4cendE)
_ZN34_INTERNAL_9a876639_4_k_cu_7fbbe9354cuda3std3__45__cpo4cendE:
	.zero		1
	.type		_ZN34_INTERNAL_9a876639_4_k_cu_7fbbe9354cuda3std6ranges3__45__cpo4cendE,@object
	.size		_ZN34_INTERNAL_9a876639_4_k_cu_7fbbe9354cuda3std6ranges3__45__cpo4cendE,(_ZN34_INTERNAL_9a876639_4_k_cu_7fbbe9356thrust24THRUST_300001_SM_1000_NS12placeholders2_7E - _ZN34_INTERNAL_9a876639_4_k_cu_7fbbe9354cuda3std6ranges3__45__cpo4cendE)
_ZN34_INTERNAL_9a876639_4_k_cu_7fbbe9354cuda3std6ranges3__45__cpo4cendE:
	.zero		1
	.type		_ZN34_INTERNAL_9a876639_4_k_cu_7fbbe9356thrust24THRUST_300001_SM_1000_NS12placeholders2_7E,@object
	.size		_ZN34_INTERNAL_9a876639_4_k_cu_7fbbe9356thrust24THRUST_300001_SM_1000_NS12placeholders2_7E,(_ZN34_INTERNAL_9a876639_4_k_cu_7fbbe9354cuda3std3__45__cpo5crendE - _ZN34_INTERNAL_9a876639_4_k_cu_7fbbe9356thrust24THRUST_300001_SM_1000_NS12placeholders2_7E)
_ZN34_INTERNAL_9a876639_4_k_cu_7fbbe9356thrust24THRUST_300001_SM_1000_NS12placeholders2_7E:
	.zero		1
	.type		_ZN34_INTERNAL_9a876639_4_k_cu_7fbbe9354cuda3std3__45__cpo5crendE,@object
	.size		_ZN34_INTERNAL_9a876639_4_k_cu_7fbbe9354cuda3std3__45__cpo5crendE,(_ZN34_INTERNAL_9a876639_4_k_cu_7fbbe9354cuda3std6ranges3__45__cpo4prevE - _ZN34_INTERNAL_9a876639_4_k_cu_7fbbe9354cuda3std3__45__cpo5crendE)
_ZN34_INTERNAL_9a876639_4_k_cu_7fbbe9354cuda3std3__45__cpo5crendE:
	.zero		1
	.type		_ZN34_INTERNAL_9a876639_4_k_cu_7fbbe9354cuda3std6ranges3__45__cpo4prevE,@object
	.size		_ZN34_INTERNAL_9a876639_4_k_cu_7fbbe9354cuda3std6ranges3__45__cpo4prevE,(_ZN34_INTERNAL_9a876639_4_k_cu_7fbbe9354cuda3std6ranges3__45__cpo9iter_moveE - _ZN34_INTERNAL_9a876639_4_k_cu_7fbbe9354cuda3std6ranges3__45__cpo4prevE)
_ZN34_INTERNAL_9a876639_4_k_cu_7fbbe9354cuda3std6ranges3__45__cpo4prevE:
	.zero		1
	.type		_ZN34_INTERNAL_9a876639_4_k_cu_7fbbe9354cuda3std6ranges3__45__cpo9iter_moveE,@object
	.size		_ZN34_INTERNAL_9a876639_4_k_cu_7fbbe9354cuda3std6ranges3__45__cpo9iter_moveE,(_ZN34_INTERNAL_9a876639_4_k_cu_7fbbe9356thrust24THRUST_300001_SM_1000_NS6system6detail10sequential3seqE - _ZN34_INTERNAL_9a876639_4_k_cu_7fbbe9354cuda3std6ranges3__45__cpo9iter_moveE)
_ZN34_INTERNAL_9a876639_4_k_cu_7fbbe9354cuda3std6ranges3__45__cpo9iter_moveE:
	.zero		1
	.type		_ZN34_INTERNAL_9a876639_4_k_cu_7fbbe9356thrust24THRUST_300001_SM_1000_NS6system6detail10sequential3seqE,@object
	.size		_ZN34_INTERNAL_9a876639_4_k_cu_7fbbe9356thrust24THRUST_300001_SM_1000_NS6system6detail10sequential3seqE,(_ZN34_INTERNAL_9a876639_4_k_cu_7fbbe9356thrust24THRUST_300001_SM_1000_NS12placeholders2_9E - _ZN34_INTERNAL_9a876639_4_k_cu_7fbbe9356thrust24THRUST_300001_SM_1000_NS6system6detail10sequential3seqE)
_ZN34_INTERNAL_9a876639_4_k_cu_7fbbe9356thrust24THRUST_300001_SM_1000_NS6system6detail10sequential3seqE:
	.zero		1
	.type		_ZN34_INTERNAL_9a876639_4_k_cu_7fbbe9356thrust24THRUST_300001_SM_1000_NS12placeholders2_9E,@object
	.size		_ZN34_INTERNAL_9a876639_4_k_cu_7fbbe9356thrust24THRUST_300001_SM_1000_NS12placeholders2_9E,(_ZN34_INTERNAL_9a876639_4_k_cu_7fbbe9354cuda3std3__419piecewise_constructE - _ZN34_INTERNAL_9a876639_4_k_cu_7fbbe9356thrust24THRUST_300001_SM_1000_NS12placeholders2_9E)
_ZN34_INTERNAL_9a876639_4_k_cu_7fbbe9356thrust24THRUST_300001_SM_1000_NS12placeholders2_9E:
	.zero		1
	.type		_ZN34_INTERNAL_9a876639_4_k_cu_7fbbe9354cuda3std3__419piecewise_constructE,@object
	.size		_ZN34_INTERNAL_9a876639_4_k_cu_7fbbe9354cuda3std3__419piecewise_constructE,(_ZN34_INTERNAL_9a876639_4_k_cu_7fbbe9354cuda3std6ranges3__45__cpo5cdataE - _ZN34_INTERNAL_9a876639_4_k_cu_7fbbe9354cuda3std3__419piecewise_constructE)
_ZN34_INTERNAL_9a876639_4_k_cu_7fbbe9354cuda3std3__419piecewise_constructE:
	.zero		1
	.type		_ZN34_INTERNAL_9a876639_4_k_cu_7fbbe9354cuda3std6ranges3__45__cpo5cdataE,@object
	.size		_ZN34_INTERNAL_9a876639_4_k_cu_7fbbe9354cuda3std6ranges3__45__cpo5cdataE,(_ZN34_INTERNAL_9a876639_4_k_cu_7fbbe9356thrust24THRUST_300001_SM_1000_NS12placeholders2_1E - _ZN34_INTERNAL_9a876639_4_k_cu_7fbbe9354cuda3std6ranges3__45__cpo5cdataE)
_ZN34_INTERNAL_9a876639_4_k_cu_7fbbe9354cuda3std6ranges3__45__cpo5cdataE:
	.zero		1
	.type		_ZN34_INTERNAL_9a876639_4_k_cu_7fbbe9356thrust24THRUST_300001_SM_1000_NS12placeholders2_1E,@object
	.size		_ZN34_INTERNAL_9a876639_4_k_cu_7fbbe9356thrust24THRUST_300001_SM_1000_NS12placeholders2_1E,(_ZN34_INTERNAL_9a876639_4_k_cu_7fbbe9354cuda3std3__45__cpo3endE - _ZN34_INTERNAL_9a876639_4_k_cu_7fbbe9356thrust24THRUST_300001_SM_1000_NS12placeholders2_1E)
_ZN34_INTERNAL_9a876639_4_k_cu_7fbbe9356thrust24THRUST_300001_SM_1000_NS12placeholders2_1E:
	.zero		1
	.type		_ZN34_INTERNAL_9a876639_4_k_cu_7fbbe9354cuda3std3__45__cpo3endE,@object
	.size		_ZN34_INTERNAL_9a876639_4_k_cu_7fbbe9354cuda3std3__45__cpo3endE,(_ZN34_INTERNAL_9a876639_4_k_cu_7fbbe9354cuda3std6ranges3__45__cpo3endE - _ZN34_INTERNAL_9a876639_4_k_cu_7fbbe9354cuda3std3__45__cpo3endE)
_ZN34_INTERNAL_9a876639_4_k_cu_7fbbe9354cuda3std3__45__cpo3endE:
	.zero		1
	.type		_ZN34_INTERNAL_9a876639_4_k_cu_7fbbe9354cuda3std6ranges3__45__cpo3endE,@object
	.size		_ZN34_INTERNAL_9a876639_4_k_cu_7fbbe9354cuda3std6ranges3__45__cpo3endE,(_ZN34_INTERNAL_9a876639_4_k_cu_7fbbe9356thrust24THRUST_300001_SM_1000_NS12placeholders2_5E - _ZN34_INTERNAL_9a876639_4_k_cu_7fbbe9354cuda3std6ranges3__45__cpo3endE)
_ZN34_INTERNAL_9a876639_4_k_cu_7fbbe9354cuda3std6ranges3__45__cpo3endE:
	.zero		1
	.type		_ZN34_INTERNAL_9a876639_4_k_cu_7fbbe9356thrust24THRUST_300001_SM_1000_NS12placeholders2_5E,@object
	.size		_ZN34_INTERNAL_9a876639_4_k_cu_7fbbe9356thrust24THRUST_300001_SM_1000_NS12placeholders2_5E,(_ZN34_INTERNAL_9a876639_4_k_cu_7fbbe9354cuda3std3__45__cpo4rendE - _ZN34_INTERNAL_9a876639_4_k_cu_7fbbe9356thrust24THRUST_300001_SM_1000_NS12placeholders2_5E)
_ZN34_INTERNAL_9a876639_4_k_cu_7fbbe9356thrust24THRUST_300001_SM_1000_NS12placeholders2_5E:
	.zero		1
	.type		_ZN34_INTERNAL_9a876639_4_k_cu_7fbbe9354cuda3std3__45__cpo4rendE,@object
	.size		_ZN34_INTERNAL_9a876639_4_k_cu_7fbbe9354cuda3std3__45__cpo4rendE,(_ZN34_INTERNAL_9a876639_4_k_cu_7fbbe9354cuda3std6ranges3__45__cpo9iter_swapE - _ZN34_INTERNAL_9a876639_4_k_cu_7fbbe9354cuda3std3__45__cpo4rendE)
_ZN34_INTERNAL_9a876639_4_k_cu_7fbbe9354cuda3std3__45__cpo4rendE:
	.zero		1
	.type		_ZN34_INTERNAL_9a876639_4_k_cu_7fbbe9354cuda3std6ranges3__45__cpo9iter_swapE,@object
	.size		_ZN34_INTERNAL_9a876639_4_k_cu_7fbbe9354cuda3std6ranges3__45__cpo9iter_swapE,(_ZN34_INTERNAL_9a876639_4_k_cu_7fbbe9354cuda3std3__48unexpectE - _ZN34_INTERNAL_9a876639_4_k_cu_7fbbe9354cuda3std6ranges3__45__cpo9iter_swapE)
_ZN34_INTERNAL_9a876639_4_k_cu_7fbbe9354cuda3std6ranges3__45__cpo9iter_swapE:
	.zero		1
	.type		_ZN34_INTERNAL_9a876639_4_k_cu_7fbbe9354cuda3std3__48unexpectE,@object
	.size		_ZN34_INTERNAL_9a876639_4_k_cu_7fbbe9354cuda3std3__48unexpectE,(_ZN34_INTERNAL_9a876639_4_k_cu_7fbbe9356thrust24THRUST_300001_SM_1000_NS8cuda_cub3parE - _ZN34_INTERNAL_9a876639_4_k_cu_7fbbe9354cuda3std3__48unexpectE)
_ZN34_INTERNAL_9a876639_4_k_cu_7fbbe9354cuda3std3__48unexpectE:
	.zero		1
	.type		_ZN34_INTERNAL_9a876639_4_k_cu_7fbbe9356thrust24THRUST_300001_SM_1000_NS8cuda_cub3parE,@object
	.size		_ZN34_INTERNAL_9a876639_4_k_cu_7fbbe9356thrust24THRUST_300001_SM_1000_NS8cuda_cub3parE,(.L_29 - _ZN34_INTERNAL_9a876639_4_k_cu_7fbbe9356thrust24THRUST_300001_SM_1000_NS8cuda_cub3parE)
_ZN34_INTERNAL_9a876639_4_k_cu_7fbbe9356thrust24THRUST_300001_SM_1000_NS8cuda_cub3parE:
	.zero		1
.L_29:


//--------------------- .nv.shared._ZN6thrust24THRUST_300001_SM_1000_NS8cuda_cub4core6detail13_kernel_agentINS1_8__reduce11ReduceAgentIPN4cuda3std3__45tupleIJflEEESC_SB_lNS1_9__extrema9arg_min_fIflNS9_4lessIfEEEEEEJSC_SC_iSH_EEEvDpT0_ --------------------------
	.section	.nv.shared._ZN6thrust24THRUST_300001_SM_1000_NS8cuda_cub4core6detail13_kernel_agentINS1_8__reduce11ReduceAgentIPN4cuda3std3__45tupleIJflEEESC_SB_lNS1_9__extrema9arg_min_fIflNS9_4lessIfEEEEEEJSC_SC_iSH_EEEvDpT0_,"aw",@nobits
	.sectionflags	@""
	.align	16
	.zero		1024


//--------------------- .nv.shared._ZN6thrust24THRUST_300001_SM_1000_NS8cuda_cub4core6detail13_kernel_agentINS1_8__reduce10DrainAgentIlEEJN3cub18CUB_300001_SM_10009GridQueueIyEElEEEvDpT0_ --------------------------
	.section	.nv.shared._ZN6thrust24THRUST_300001_SM_1000_NS8cuda_cub4core6detail13_kernel_agentINS1_8__reduce10DrainAgentIlEEJN3cub18CUB_300001_SM_10009GridQueueIyEElEEEvDpT0_,"aw",@nobits
	.sectionflags	@""
	.align	16
	.zero		1024


//--------------------- .nv.shared._ZN6thrust24THRUST_300001_SM_1000_NS8cuda_cub4core6detail13_kernel_agentINS1_8__reduce11ReduceAgentINS0_12zip_iteratorIN4cuda3std3__45tupleIJNS0_6detail15normal_iteratorINS0_10device_ptrIfEEEENS0_17counting_iteratorIlNS0_11use_defaultESI_SI_EEEEEEEPNSB_IJflEEESM_lNS1_9__extrema9arg_min_fIflNSA_4lessIfEEEEEEJSL_SN_lN3cub18CUB_300001_SM_100013GridEvenShareIlEENSV_9GridQueueIyEESS_EEEvDpT0_ --------------------------
	.section	.nv.shared._ZN6thrust24THRUST_300001_SM_1000_NS8cuda_cub4core6detail13_kernel_agentINS1_8__reduce11ReduceAgentINS0_12zip_iteratorIN4cuda3std3__45tupleIJNS0_6detail15normal_iteratorINS0_10device_ptrIfEEEENS0_17counting_iteratorIlNS0_11use_defaultESI_SI_EEEEEEEPNSB_IJflEEESM_lNS1_9__extrema9arg_min_fIflNSA_4lessIfEEEEEEJSL_SN_lN3cub18CUB_300001_SM_100013GridEvenShareIlEENSV_9GridQueueIyEESS_EEEvDpT0_,"aw",@nobits
	.sectionflags	@""
	.align	16
	.zero		1024


//--------------------- .nv.shared._ZN6thrust24THRUST_300001_SM_1000_NS8cuda_cub4core6detail13_kernel_agentINS1_8__reduce11ReduceAgentINS0_12zip_iteratorIN4cuda3std3__45tupleIJNS0_6detail15normal_iteratorINS0_10device_ptrIfEEEENS0_17counting_iteratorIlNS0_11use_defaultESI_SI_EEEEEEEPNSB_IJflEEESM_lNS1_9__extrema9arg_min_fIflNSA_4lessIfEEEEEEJSL_SN_lSS_EEEvDpT0_ --------------------------
	.section	.nv.shared._ZN6thrust24THRUST_300001_SM_1000_NS8cuda_cub4core6detail13_kernel_agentINS1_8__reduce11ReduceAgentINS0_12zip_iteratorIN4cuda3std3__45tupleIJNS0_6detail15normal_iteratorINS0_10device_ptrIfEEEENS0_17counting_iteratorIlNS0_11use_defaultESI_SI_EEEEEEEPNSB_IJflEEESM_lNS1_9__extrema9arg_min_fIflNSA_4lessIfEEEEEEJSL_SN_lSS_EEEvDpT0_,"aw",@nobits
	.sectionflags	@""
	.align	16
	.zero		1024


//--------------------- .nv.shared._ZN6thrust24THRUST_300001_SM_1000_NS8cuda_cub4core6detail13_kernel_agentINS1_8__reduce11ReduceAgentIPN4cuda3std3__45tupleIJflEEESC_SB_iNS1_9__extrema9arg_min_fIflNS9_4lessIfEEEEEEJSC_SC_iSH_EEEvDpT0_ --------------------------
	.section	.nv.shared._ZN6thrust24THRUST_300001_SM_1000_NS8cuda_cub4core6detail13_kernel_agentINS1_8__reduce11ReduceAgentIPN4cuda3std3__45tupleIJflEEESC_SB_iNS1_9__extrema9arg_min_fIflNS9_4lessIfEEEEEEJSC_SC_iSH_EEEvDpT0_,"aw",@nobits
	.sectionflags	@""
	.align	16
	.zero		1024


//--------------------- .nv.shared._ZN6thrust24THRUST_300001_SM_1000_NS8cuda_cub4core6detail13_kernel_agentINS1_8__reduce10DrainAgentIiEEJN3cub18CUB_300001_SM_10009GridQueueIjEEiEEEvDpT0_ --------------------------
	.section	.nv.shared._ZN6thrust24THRUST_300001_SM_1000_NS8cuda_cub4core6detail13_kernel_agentINS1_8__reduce10DrainAgentIiEEJN3cub18CUB_300001_SM_10009GridQueueIjEEiEEEvDpT0_,"aw",@nobits
	.sectionflags	@""
	.align	16
	.zero		1024


//--------------------- .nv.shared._ZN6thrust24THRUST_300001_SM_1000_NS8cuda_cub4core6detail13_kernel_agentINS1_8__reduce11ReduceAgentINS0_12zip_iteratorIN4cuda3std3__45tupleIJNS0_6detail15normal_iteratorINS0_10device_ptrIfEEEENS0_17counting_iteratorIlNS0_11use_defaultESI_SI_EEEEEEEPNSB_IJflEEESM_iNS1_9__extrema9arg_min_fIflNSA_4lessIfEEEEEEJSL_SN_iN3cub18CUB_300001_SM_100013GridEvenShareIiEENSV_9GridQueueIjEESS_EEEvDpT0_ --------------------------
	.section	.nv.shared._ZN6thrust24THRUST_300001_SM_1000_NS8cuda_cub4core6detail13_kernel_agentINS1_8__reduce11ReduceAgentINS0_12zip_iteratorIN4cuda3std3__45tupleIJNS0_6detail15normal_iteratorINS0_10device_ptrIfEEEENS0_17counting_iteratorIlNS0_11use_defaultESI_SI_EEEEEEEPNSB_IJflEEESM_iNS1_9__extrema9arg_min_fIflNSA_4lessIfEEEEEEJSL_SN_iN3cub18CUB_300001_SM_100013GridEvenShareIiEENSV_9GridQueueIjEESS_EEEvDpT0_,"aw",@nobits
	.sectionflags	@""
	.align	16
	.zero		1024


//--------------------- .nv.shared._ZN6thrust24THRUST_300001_SM_1000_NS8cuda_cub4core6detail13_kernel_agentINS1_8__reduce11ReduceAgentINS0_12zip_iteratorIN4cuda3std3__45tupleIJNS0_6detail15normal_iteratorINS0_10device_ptrIfEEEENS0_17counting_iteratorIlNS0_11use_defaultESI_SI_EEEEEEEPNSB_IJflEEESM_iNS1_9__extrema9arg_min_fIflNSA_4lessIfEEEEEEJSL_SN_iSS_EEEvDpT0_ --------------------------
	.section	.nv.shared._ZN6thrust24THRUST_300001_SM_1000_NS8cuda_cub4core6detail13_kernel_agentINS1_8__reduce11ReduceAgentINS0_12zip_iteratorIN4cuda3std3__45tupleIJNS0_6detail15normal_iteratorINS0_10device_ptrIfEEEENS0_17counting_iteratorIlNS0_11use_defaultESI_SI_EEEEEEEPNSB_IJflEEESM_iNS1_9__extrema9arg_min_fIflNSA_4lessIfEEEEEEJSL_SN_iSS_EEEvDpT0_,"aw",@nobits
	.sectionflags	@""
	.align	16
	.zero		1024


//--------------------- .nv.shared._Z16compute_distancePfiS_S_i --------------------------
	.section	.nv.shared._Z16compute_distancePfiS_S_i,"aw",@nobits
	.sectionflags	@""
	.align	16
	.zero		1024


//--------------------- .nv.constant0._ZN3cub18CUB_300001_SM_10006detail11EmptyKernelIvEEvv --------------------------
	.section	.nv.constant0._ZN3cub18CUB_300001_SM_10006detail11EmptyKernelIvEEvv,"a",@progbits
	.sectionflags	@""
	.align	4
.nv.constant0._ZN3cub18CUB_300001_SM_10006detail11EmptyKernelIvEEvv:
	.zero		896


//--------------------- .nv.constant0._ZN6thrust24THRUST_300001_SM_1000_NS8cuda_cub4core6detail13_kernel_agentINS1_8__reduce11ReduceAgentIPN4cuda3std3__45tupleIJflEEESC_SB_lNS1_9__extrema9arg_min_fIflNS9_4lessIfEEEEEEJSC_SC_iSH_EEEvDpT0_ --------------------------
	.section	.nv.constant0._ZN6thrust24THRUST_300001_SM_1000_NS8cuda_cub4core6detail13_kernel_agentINS1_8__reduce11ReduceAgentIPN4cuda3std3__45tupleIJflEEESC_SB_lNS1_9__extrema9arg_min_fIflNS9_4lessIfEEEEEEJSC_SC_iSH_EEEvDpT0_,"a",@progbits
	.sectionflags	@""
	.align	4
.nv.constant0._ZN6thrust24THRUST_300001_SM_1000_NS8cuda_cub4core6detail13_kernel_agentINS1_8__reduce11ReduceAgentIPN4cuda3std3__45tupleIJflEEESC_SB_lNS1_9__extrema9arg_min_fIflNS9_4lessIfEEEEEEJSC_SC_iSH_EEEvDpT0_:
	.zero		917


//--------------------- .nv.constant0._ZN6thrust24THRUST_300001_SM_1000_NS8cuda_cub4core6detail13_kernel_agentINS1_8__reduce10DrainAgentIlEEJN3cub18CUB_300001_SM_10009GridQueueIyEElEEEvDpT0_ --------------------------
	.section	.nv.constant0._ZN6thrust24THRUST_300001_SM_1000_NS8cuda_cub4core6detail13_kernel_agentINS1_8__reduce10DrainAgentIlEEJN3cub18CUB_300001_SM_10009GridQueueIyEElEEEvDpT0_,"a",@progbits
	.sectionflags	@""
	.align	4
.nv.constant0._ZN6thrust24THRUST_300001_SM_1000_NS8cuda_cub4core6detail13_kernel_agentINS1_8__reduce10DrainAgentIlEEJN3cub18CUB_300001_SM_10009GridQueueIyEElEEEvDpT0_:
	.zero		912


//--------------------- .nv.constant0._ZN6thrust24THRUST_300001_SM_1000_NS8cuda_cub4core6detail13_kernel_agentINS1_8__reduce11ReduceAgentINS0_12zip_iteratorIN4cuda3std3__45tupleIJNS0_6detail15normal_iteratorINS0_10device_ptrIfEEEENS0_17counting_iteratorIlNS0_11use_defaultESI_SI_EEEEEEEPNSB_IJflEEESM_lNS1_9__extrema9arg_min_fIflNSA_4lessIfEEEEEEJSL_SN_lN3cub18CUB_300001_SM_100013GridEvenShareIlEENSV_9GridQueueIyEESS_EEEvDpT0_ --------------------------
	.section	.nv.constant0._ZN6thrust24THRUST_300001_SM_1000_NS8cuda_cub4core6detail13_kernel_agentINS1_8__reduce11ReduceAgentINS0_12zip_iteratorIN4cuda3std3__45tupleIJNS0_6detail15normal_iteratorINS0_10device_ptrIfEEEENS0_17counting_iteratorIlNS0_11use_defaultESI_SI_EEEEEEEPNSB_IJflEEESM_lNS1_9__extrema9arg_min_fIflNSA_4lessIfEEEEEEJSL_SN_lN3cub18CUB_300001_SM_100013GridEvenShareIlEENSV_9GridQueueIyEESS_EEEvDpT0_,"a",@progbits
	.sectionflags	@""
	.align	4
.nv.constant0._ZN6thrust24THRUST_300001_SM_1000_NS8cuda_cub4core6detail13_kernel_agentINS1_8__reduce11ReduceAgentINS0_12zip_iteratorIN4cuda3std3__45tupleIJNS0_6detail15normal_iteratorINS0_10device_ptrIfEEEENS0_17counting_iteratorIlNS0_11use_defaultESI_SI_EEEEEEEPNSB_IJflEEESM_lNS1_9__extrema9arg_min_fIflNSA_4lessIfEEEEEEJSL_SN_lN3cub18CUB_300001_SM_100013GridEvenShareIlEENSV_9GridQueueIyEESS_EEEvDpT0_:
	.zero		1009


//--------------------- .nv.constant0._ZN6thrust24THRUST_300001_SM_1000_NS8cuda_cub4core6detail13_kernel_agentINS1_8__reduce11ReduceAgentINS0_12zip_iteratorIN4cuda3std3__45tupleIJNS0_6detail15normal_iteratorINS0_10device_ptrIfEEEENS0_17counting_iteratorIlNS0_11use_defaultESI_SI_EEEEEEEPNSB_IJflEEESM_lNS1_9__extrema9arg_min_fIflNSA_4lessIfEEEEEEJSL_SN_lSS_EEEvDpT0_ --------------------------
	.section	.nv.constant0._ZN6thrust24THRUST_300001_SM_1000_NS8cuda_cub4core6detail13_kernel_agentINS1_8__reduce11ReduceAgentINS0_12zip_iteratorIN4cuda3std3__45tupleIJNS0_6detail15normal_iteratorINS0_10device_ptrIfEEEENS0_17counting_iteratorIlNS0_11use_defaultESI_SI_EEEEEEEPNSB_IJflEEESM_lNS1_9__extrema9arg_min_fIflNSA_4lessIfEEEEEEJSL_SN_lSS_EEEvDpT0_,"a",@progbits
	.sectionflags	@""
	.align	4
.nv.constant0._ZN6thrust24THRUST_300001_SM_1000_NS8cuda_cub4core6detail13_kernel_agentINS1_8__reduce11ReduceAgentINS0_12zip_iteratorIN4cuda3std3__45tupleIJNS0_6detail15normal_iteratorINS0_10device_ptrIfEEEENS0_17counting_iteratorIlNS0_11use_defaultESI_SI_EEEEEEEPNSB_IJflEEESM_lNS1_9__extrema9arg_min_fIflNSA_4lessIfEEEEEEJSL_SN_lSS_EEEvDpT0_:
	.zero		929


//--------------------- .nv.constant0._ZN6thrust24THRUST_300001_SM_1000_NS8cuda_cub4core6detail13_kernel_agentINS1_8__reduce11ReduceAgentIPN4cuda3std3__45tupleIJflEEESC_SB_iNS1_9__extrema9arg_min_fIflNS9_4lessIfEEEEEEJSC_SC_iSH_EEEvDpT0_ --------------------------
	.section	.nv.constant0._ZN6thrust24THRUST_300001_SM_1000_NS8cuda_cub4core6detail13_kernel_agentINS1_8__reduce11ReduceAgentIPN4cuda3std3__45tupleIJflEEESC_SB_iNS1_9__extrema9arg_min_fIflNS9_4lessIfEEEEEEJSC_SC_iSH_EEEvDpT0_,"a",@progbits
	.sectionflags	@""
	.align	4
.nv.constant0._ZN6thrust24THRUST_300001_SM_1000_NS8cuda_cub4core6detail13_kernel_agentINS1_8__reduce11ReduceAgentIPN4cuda3std3__45tupleIJflEEESC_SB_iNS1_9__extrema9arg_min_fIflNS9_4lessIfEEEEEEJSC_SC_iSH_EEEvDpT0_:
	.zero		917


//--------------------- .nv.constant0._ZN6thrust24THRUST_300001_SM_1000_NS8cuda_cub4core6detail13_kernel_agentINS1_8__reduce10DrainAgentIiEEJN3cub18CUB_300001_SM_10009GridQueueIjEEiEEEvDpT0_ --------------------------
	.section	.nv.constant0._ZN6thrust24THRUST_300001_SM_1000_NS8cuda_cub4core6detail13_kernel_agentINS1_8__reduce10DrainAgentIiEEJN3cub18CUB_300001_SM_10009GridQueueIjEEiEEEvDpT0_,"a",@progbits
	.sectionflags	@""
	.align	4
.nv.constant0._ZN6thrust24THRUST_300001_SM_1000_NS8cuda_cub4core6detail13_kernel_agentINS1_8__reduce10DrainAgentIiEEJN3cub18CUB_300001_SM_10009GridQueueIjEEiEEEvDpT0_:
	.zero		908


//--------------------- .nv.constant0._ZN6thrust24THRUST_300001_SM_1000_NS8cuda_cub4core6detail13_kernel_agentINS1_8__reduce11ReduceAgentINS0_12zip_iteratorIN4cuda3std3__45tupleIJNS0_6detail15normal_iteratorINS0_10device_ptrIfEEEENS0_17counting_iteratorIlNS0_11use_defaultESI_SI_EEEEEEEPNSB_IJflEEESM_iNS1_9__extrema9arg_min_fIflNSA_4lessIfEEEEEEJSL_SN_iN3cub18CUB_300001_SM_100013GridEvenShareIiEENSV_9GridQueueIjEESS_EEEvDpT0_ --------------------------
	.section	.nv.constant0._ZN6thrust24THRUST_300001_SM_1000_NS8cuda_cub4core6detail13_kernel_agentINS1_8__reduce11ReduceAgentINS0_12zip_iteratorIN4cuda3std3__45tupleIJNS0_6detail15normal_iteratorINS0_10device_ptrIfEEEENS0_17counting_iteratorIlNS0_11use_defaultESI_SI_EEEEEEEPNSB_IJflEEESM_iNS1_9__extrema9arg_min_fIflNSA_4lessIfEEEEEEJSL_SN_iN3cub18CUB_300001_SM_100013GridEvenShareIiEENSV_9GridQueueIjEESS_EEEvDpT0_,"a",@progbits
	.sectionflags	@""
	.align	4
.nv.constant0._ZN6thrust24THRUST_300001_SM_1000_NS8cuda_cub4core6detail13_kernel_agentINS1_8__reduce11ReduceAgentINS0_12zip_iteratorIN4cuda3std3__45tupleIJNS0_6detail15normal_iteratorINS0_10device_ptrIfEEEENS0_17counting_iteratorIlNS0_11use_defaultESI_SI_EEEEEEEPNSB_IJflEEESM_iNS1_9__extrema9arg_min_fIflNSA_4lessIfEEEEEEJSL_SN_iN3cub18CUB_300001_SM_100013GridEvenShareIiEENSV_9GridQueueIjEESS_EEEvDpT0_:
	.zero		977


//--------------------- .nv.constant0._ZN6thrust24THRUST_300001_SM_1000_NS8cuda_cub4core6detail13_kernel_agentINS1_8__reduce11ReduceAgentINS0_12zip_iteratorIN4cuda3std3__45tupleIJNS0_6detail15normal_iteratorINS0_10device_ptrIfEEEENS0_17counting_iteratorIlNS0_11use_defaultESI_SI_EEEEEEEPNSB_IJflEEESM_iNS1_9__extrema9arg_min_fIflNSA_4lessIfEEEEEEJSL_SN_iSS_EEEvDpT0_ --------------------------
	.section	.nv.constant0._ZN6thrust24THRUST_300001_SM_1000_NS8cuda_cub4core6detail13_kernel_agentINS1_8__reduce11ReduceAgentINS0_12zip_iteratorIN4cuda3std3__45tupleIJNS0_6detail15normal_iteratorINS0_10device_ptrIfEEEENS0_17counting_iteratorIlNS0_11use_defaultESI_SI_EEEEEEEPNSB_IJflEEESM_iNS1_9__extrema9arg_min_fIflNSA_4lessIfEEEEEEJSL_SN_iSS_EEEvDpT0_,"a",@progbits
	.sectionflags	@""
	.align	4
.nv.constant0._ZN6thrust24THRUST_300001_SM_1000_NS8cuda_cub4core6detail13_kernel_agentINS1_8__reduce11ReduceAgentINS0_12zip_iteratorIN4cuda3std3__45tupleIJNS0_6detail15normal_iteratorINS0_10device_ptrIfEEEENS0_17counting_iteratorIlNS0_11use_defaultESI_SI_EEEEEEEPNSB_IJflEEESM_iNS1_9__extrema9arg_min_fIflNSA_4lessIfEEEEEEJSL_SN_iSS_EEEvDpT0_:
	.zero		925


//--------------------- .nv.constant0._Z16compute_distancePfiS_S_i --------------------------
	.section	.nv.constant0._Z16compute_distancePfiS_S_i,"a",@progbits
	.sectionflags	@""
	.align	4
.nv.constant0._Z16compute_distancePfiS_S_i:
	.zero		932


//--------------------- SYMBOLS --------------------------

	.type		.nv.reservedSmem.offset0,@object
	.size		.nv.reservedSmem.offset0,0x4
	.type		.nv.reservedSmem.cap,@object
	.size		.nv.reservedSmem.cap,0x4
